def matmul_kernel(
    a_ptr,
    b_ptr,
    c_ptr,
    M,
    N,
    K,
    stride_am,
    stride_ak,
    stride_bk,
    stride_bn,
    stride_cm,
    stride_cn,
    BLOCK_M: tl.constexpr,
    BLOCK_N: tl.constexpr,
    BLOCK_K: tl.constexpr,
    GROUP_M: tl.constexpr,
):
    pid = tl.program_id(axis=0)
    num_pid_m = tl.cdiv(M, BLOCK_M)
    num_pid_n = tl.cdiv(N, BLOCK_N)
    num_pid_in_group = GROUP_M * num_pid_n
    group_id = pid // num_pid_in_group
    first_pid_m = group_id * GROUP_M
    group_size_m = min(num_pid_m - first_pid_m, GROUP_M)
    pid_m = first_pid_m + ((pid % num_pid_in_group) % group_size_m)
    pid_n = (pid % num_pid_in_group) // group_size_m

    offs_am = (pid_m * BLOCK_M + tl.arange(0, BLOCK_M)) % M
    offs_bn = (pid_n * BLOCK_N + tl.arange(0, BLOCK_N)) % N
    offs_k = tl.arange(0, BLOCK_K)
    a_ptrs = a_ptr + offs_am[:, None] * stride_am + offs_k[None, :] * stride_ak
    b_ptrs = b_ptr + offs_k[:, None] * stride_bk + offs_bn[None, :] * stride_bn

    acc = tl.zeros((BLOCK_M, BLOCK_N), dtype=tl.float32)
    for kk in range(0, tl.cdiv(K, BLOCK_K)):
        a = tl.load(a_ptrs, mask=offs_k[None, :] < K - kk * BLOCK_K, other=0.0)
        b = tl.load(b_ptrs, mask=offs_k[:, None] < K - kk * BLOCK_K, other=0.0)
        acc = tl.dot(a, b, acc)
        a_ptrs += BLOCK_K * stride_ak
        b_ptrs += BLOCK_K * stride_bk

    c = acc.to(c_ptr.dtype.element_ty)
    offs_cm = pid_m * BLOCK_M + tl.arange(0, BLOCK_M)
    offs_cn = pid_n * BLOCK_N + tl.arange(0, BLOCK_N)
    c_ptrs = c_ptr + offs_cm[:, None] * stride_cm + offs_cn[None, :] * stride_cn
    mask = (offs_cm[:, None] < M) & (offs_cn[None, :] < N)
    tl.store(c_ptrs, c, mask=mask)

# config = {"BLOCK_K": 64, "BLOCK_M": 512, "BLOCK_N": 32, "GROUP_M": 8, "arch": "sm_80", "dtype": "fp16", "num_ctas": 1, "num_stages": 2, "num_warps": 4}
# arch = sm_80


// ===== COMPILED SASS (sm_80) =====

	.target	sm_80

	.elftype	@"ET_EXEC"


//--------------------- .note.nv.tkinfo           --------------------------
	.section	.note.nv.tkinfo,"",@"SHT_NOTE"
	.sectionflags	@"SHF_NOTE_NV_TKINFO"
	.tkinfo
        /*0018*/ 	.word	0x00000002
        /*0030*/ 	.string	""
        /*0030*/ 	.string	"ptxas"
        /*0030*/ 	.string	"Cuda compilation tools, release 13.0, V13.0.88"
        /*0030*/ 	.string	"Build cuda_13.0.r13.0/compiler.36424714_0"
        /*0030*/ 	.string	"-v  -suppress-debug-info  -lineinfo  -arch sm_80 "



//--------------------- .note.nv.cuinfo           --------------------------
	.section	.note.nv.cuinfo,"",@"SHT_NOTE"
	.sectionflags	@"SHF_NOTE_NV_CUINFO"
        /*0018*/ 	.short	0x0002
        /*001a*/ 	.short	0x0050
        /*001c*/ 	.short	0x0082
	.zero		2


//--------------------- .nv.info                  --------------------------
	.section	.nv.info,"",@"SHT_CUDA_INFO"
	.align	4


	//----- nvinfo : EIATTR_REGCOUNT
	.align		4
        /*0000*/ 	.byte	0x04, 0x2f
        /*0002*/ 	.short	(.L_1 - .L_0)
	.align		4
.L_0:
        /*0004*/ 	.word	index@(matmul_kernel)
        /*0008*/ 	.word	0x00000020


	//----- nvinfo : EIATTR_FRAME_SIZE
	.align		4
.L_1:
        /*000c*/ 	.byte	0x04, 0x11
        /*000e*/ 	.short	(.L_3 - .L_2)
	.align		4
.L_2:
        /*0010*/ 	.word	index@(matmul_kernel)
        /*0014*/ 	.word	0x00001ca0


	//----- nvinfo : EIATTR_MIN_STACK_SIZE
	.align		4
.L_3:
        /*0018*/ 	.byte	0x04, 0x12
        /*001a*/ 	.short	(.L_5 - .L_4)
	.align		4
.L_4:
        /*001c*/ 	.word	index@(matmul_kernel)
        /*0020*/ 	.word	0x00001ca0
.L_5:


//--------------------- .nv.info.matmul_kernel    --------------------------
	.section	.nv.info.matmul_kernel,"",@"SHT_CUDA_INFO"
	.sectionflags	@""
	.align	4


	//----- nvinfo : EIATTR_CUDA_API_VERSION
	.align		4
        /*0000*/ 	.byte	0x04, 0x37
        /*0002*/ 	.short	(.L_7 - .L_6)
.L_6:
        /*0004*/ 	.word	0x00000082


	//----- nvinfo : EIATTR_SW2861232_WAR
	.align		4
.L_7:
        /*0008*/ 	.byte	0x01, 0x35
	.zero		2


	//----- nvinfo : EIATTR_PARAM_CBANK
	.align		4
        /*000c*/ 	.byte	0x04, 0x0a
        /*000e*/ 	.short	(.L_9 - .L_8)
	.align		4
.L_8:
        /*0010*/ 	.word	index@(.nv.constant0.matmul_kernel)
        /*0014*/ 	.short	0x0160
        /*0016*/ 	.short	0x0050


	//----- nvinfo : EIATTR_CBANK_PARAM_SIZE
	.align		4
.L_9:
        /*0018*/ 	.byte	0x03, 0x19
        /*001a*/ 	.short	0x0050


	//----- nvinfo : EIATTR_KPARAM_INFO
	.align		4
        /*001c*/ 	.byte	0x04, 0x17
        /*001e*/ 	.short	(.L_11 - .L_10)
.L_10:
        /*0020*/ 	.word	0x00000000
        /*0024*/ 	.short	0x000d
        /*0026*/ 	.short	0x0048
        /*0028*/ 	.byte	0x00, 0xf4, 0x21, 0x00


	//----- nvinfo : EIATTR_KPARAM_INFO
	.align		4
.L_11:
        /*002c*/ 	.byte	0x04, 0x17
        /*002e*/ 	.short	(.L_13 - .L_12)
.L_12:
        /*0030*/ 	.word	0x00000000
        /*0034*/ 	.short	0x000c
        /*0036*/ 	.short	0x0040
        /*0038*/ 	.byte	0x00, 0xf4, 0x21, 0x00


	//----- nvinfo : EIATTR_KPARAM_INFO
	.align		4
.L_13:
        /*003c*/ 	.byte	0x04, 0x17
        /*003e*/ 	.short	(.L_15 - .L_14)
.L_14:
        /*0040*/ 	.word	0x00000000
        /*0044*/ 	.short	0x000b
        /*0046*/ 	.short	0x0038
        /*0048*/ 	.byte	0x00, 0xf0, 0x11, 0x00


	//----- nvinfo : EIATTR_KPARAM_INFO
	.align		4
.L_15:
        /*004c*/ 	.byte	0x04, 0x17
        /*004e*/ 	.short	(.L_17 - .L_16)
.L_16:
        /*0050*/ 	.word	0x00000000
        /*0054*/ 	.short	0x000a
        /*0056*/ 	.short	0x0034
        /*0058*/ 	.byte	0x00, 0xf0, 0x11, 0x00


	//----- nvinfo : EIATTR_KPARAM_INFO
	.align		4
.L_17:
        /*005c*/ 	.byte	0x04, 0x17
        /*005e*/ 	.short	(.L_19 - .L_18)
.L_18:
        /*0060*/ 	.word	0x00000000
        /*0064*/ 	.short	0x0009
        /*0066*/ 	.short	0x0030
        /*0068*/ 	.byte	0x00, 0xf0, 0x11, 0x00


	//----- nvinfo : EIATTR_KPARAM_INFO
	.align		4
.L_19:
        /*006c*/ 	.byte	0x04, 0x17
        /*006e*/ 	.short	(.L_21 - .L_20)
.L_20:
        /*0070*/ 	.word	0x00000000
        /*0074*/ 	.short	0x0008
        /*0076*/ 	.short	0x002c
        /*0078*/ 	.byte	0x00, 0xf0, 0x11, 0x00


	//----- nvinfo : EIATTR_KPARAM_INFO
	.align		4
.L_21:
        /*007c*/ 	.byte	0x04, 0x17
        /*007e*/ 	.short	(.L_23 - .L_22)
.L_22:
        /*0080*/ 	.word	0x00000000
        /*0084*/ 	.short	0x0007
        /*0086*/ 	.short	0x0028
        /*0088*/ 	.byte	0x00, 0xf0, 0x11, 0x00


	//----- nvinfo : EIATTR_KPARAM_INFO
	.align		4
.L_23:
        /*008c*/ 	.byte	0x04, 0x17
        /*008e*/ 	.short	(.L_25 - .L_24)
.L_24:
        /*0090*/ 	.word	0x00000000
        /*0094*/ 	.short	0x0006
        /*0096*/ 	.short	0x0024
        /*0098*/ 	.byte	0x00, 0xf0, 0x11, 0x00


	//----- nvinfo : EIATTR_KPARAM_INFO
	.align		4
.L_25:
        /*009c*/ 	.byte	0x04, 0x17
        /*009e*/ 	.short	(.L_27 - .L_26)
.L_26:
        /*00a0*/ 	.word	0x00000000
        /*00a4*/ 	.short	0x0005
        /*00a6*/ 	.short	0x0020
        /*00a8*/ 	.byte	0x00, 0xf0, 0x11, 0x00


	//----- nvinfo : EIATTR_KPARAM_INFO
	.align		4
.L_27:
        /*00ac*/ 	.byte	0x04, 0x17
        /*00ae*/ 	.short	(.L_29 - .L_28)
.L_28:
        /*00b0*/ 	.word	0x00000000
        /*00b4*/ 	.short	0x0004
        /*00b6*/ 	.short	0x001c
        /*00b8*/ 	.byte	0x00, 0xf0, 0x11, 0x00


	//----- nvinfo : EIATTR_KPARAM_INFO
	.align		4
.L_29:
        /*00bc*/ 	.byte	0x04, 0x17
        /*00be*/ 	.short	(.L_31 - .L_30)
.L_30:
        /*00c0*/ 	.word	0x00000000
        /*00c4*/ 	.short	0x0003
        /*00c6*/ 	.short	0x0018
        /*00c8*/ 	.byte	0x00, 0xf0, 0x11, 0x00


	//----- nvinfo : EIATTR_KPARAM_INFO
	.align		4
.L_31:
        /*00cc*/ 	.byte	0x04, 0x17
        /*00ce*/ 	.short	(.L_33 - .L_32)
.L_32:
        /*00d0*/ 	.word	0x00000000
        /*00d4*/ 	.short	0x0002
        /*00d6*/ 	.short	0x0010
        /*00d8*/ 	.byte	0x00, 0xf4, 0x21, 0x00


	//----- nvinfo : EIATTR_KPARAM_INFO
	.align		4
.L_33:
        /*00dc*/ 	.byte	0x04, 0x17
        /*00de*/ 	.short	(.L_35 - .L_34)
.L_34:
        /*00e0*/ 	.word	0x00000000
        /*00e4*/ 	.short	0x0001
        /*00e6*/ 	.short	0x0008
        /*00e8*/ 	.byte	0x00, 0xf4, 0x21, 0x00


	//----- nvinfo : EIATTR_KPARAM_INFO
	.align		4
.L_35:
        /*00ec*/ 	.byte	0x04, 0x17
        /*00ee*/ 	.short	(.L_37 - .L_36)
.L_36:
        /*00f0*/ 	.word	0x00000000
        /*00f4*/ 	.short	0x0000
        /*00f6*/ 	.short	0x0000
        /*00f8*/ 	.byte	0x00, 0xf4, 0x21, 0x00


	//----- nvinfo : EIATTR_MAXREG_COUNT
	.align		4
.L_37:
        /*00fc*/ 	.byte	0x03, 0x1b
        /*00fe*/ 	.short	0x00ff


	//----- nvinfo : EIATTR_NUM_BARRIERS
	.align		4
        /*0100*/ 	.byte	0x02, 0x4c
        /*0102*/ 	.byte	0x01
	.zero		1


	//----- nvinfo : EIATTR_ANNOTATIONS
	.align		4
        /*0104*/ 	.byte	0x04, 0x55
        /*0106*/ 	.short	(.L_39 - .L_38)


	//   ....[0]....
.L_38:
        /*0108*/ 	.word	0x00000001
        /*010c*/ 	.byte	0x70, 0x00, 0x00, 0x00, 0x01, 0x00, 0x00, 0x00, 0xb0, 0x00, 0x00, 0x00, 0x01, 0x00, 0x00, 0x00
        /* <DEDUP_REMOVED lines=2670> */
        /*a7fc*/ 	.byte	0x40, 0x5a, 0x02, 0x00


	//----- nvinfo : EIATTR_MERCURY_ISA_VERSION
	.align		4
.L_39:
        /*a800*/ 	.byte	0x03, 0x5f
        /*a802*/ 	.short	0x0000


	//----- nvinfo : EIATTR_EXIT_INSTR_OFFSETS
	.align		4
        /*a804*/ 	.byte	0x04, 0x1c
        /*a806*/ 	.short	(.L_41 - .L_40)


	//   ....[0]....
.L_40:
        /*a808*/ 	.word	0x00025b60


	//   ....[1]....
        /*a80c*/ 	.word	0x00025b90


	//----- nvinfo : EIATTR_REQNTID
	.align		4
.L_41:
        /*a810*/ 	.byte	0x04, 0x10
        /*a812*/ 	.short	(.L_43 - .L_42)
.L_42:
        /*a814*/ 	.word	0x00000080
        /*a818*/ 	.word	0x00000001
        /*a81c*/ 	.word	0x00000001
.L_43:


//--------------------- .nv.callgraph             --------------------------
	.section	.nv.callgraph,"",@"SHT_CUDA_CALLGRAPH"
	.align	4
	.sectionentsize	8
	.align		4
        /*0000*/ 	.word	0x00000000
	.align		4
        /*0004*/ 	.word	0xffffffff
	.align		4
        /*0008*/ 	.word	0x00000000
	.align		4
        /*000c*/ 	.word	0xfffffffe
	.align		4
        /*0010*/ 	.word	0x00000000
	.align		4
        /*0014*/ 	.word	0xfffffffd
	.align		4
        /*0018*/ 	.word	0x00000000
	.align		4
        /*001c*/ 	.word	0xfffffffc


//--------------------- .nv.rel.action            --------------------------
	.section	.nv.rel.action,"",@"SHT_CUDA_RELOCINFO"
	.align	8
	.sectionentsize	8
        /*0000*/ 	.byte	0x73, 0x00, 0x00, 0x00, 0x00, 0x00, 0x00, 0x00, 0x00, 0x00, 0x00, 0x11, 0x25, 0x00, 0x05, 0x36


//--------------------- .nv.constant0.matmul_kernel --------------------------
	.section	.nv.constant0.matmul_kernel,"a",@progbits
	.sectionflags	@""
	.align	4
.nv.constant0.matmul_kernel:
	.zero		432


//--------------------- .text.matmul_kernel       --------------------------
	.section	.text.matmul_kernel,"ax",@progbits
	.sectioninfo	@"SHI_REGISTERS=32"
	.align	128
        .global         matmul_kernel
        .type           matmul_kernel,@function
        .size           matmul_kernel,(.L_x_4 - matmul_kernel)
        .other          matmul_kernel,@"STO_CUDA_ENTRY STV_DEFAULT"
matmul_kernel:
.text.matmul_kernel:
[----:B------:R-:W-:-:S04]  /*0000*/  IMAD.MOV.U32 R1, RZ, RZ, c[0x0][0x28] ;  /* 0x00000a00ff017624 */ /* 0x000fc800078e00ff */
[----:B------:R-:W-:Y:S01]  /*0010*/  IMAD.MOV.U32 R0, RZ, RZ, 0x1f ;  /* 0x0000001fff007424 */ /* 0x000fe200078e00ff */
[----:B------:R-:W-:Y:S01]  /*0020*/  IADD3 R1, R1, -0x1ca0, RZ ;  /* 0xffffe36001017810 */ /* 0x000fe20007ffe0ff */
[----:B------:R-:W0:Y:S01]  /*0030*/  S2R R24, SR_TID.X ;  /* 0x0000000000187919 */ /* 0x000e220000002100 */
[----:B------:R-:W-:Y:S01]  /*0040*/  ULDC.64 UR6, c[0x0][0x118] ;  /* 0x0000460000067ab9 */ /* 0x000fe20000000a00 */
[----:B------:R-:W-:Y:S01]  /*0050*/  CS2R R12, SRZ ;  /* 0x00000000000c7805 */ /* 0x000fe2000001ff00 */
[----:B------:R-:W-:Y:S01]  /*0060*/  IADD3 R0, R0, c[0x0][0x17c], RZ ;  /* 0x00005f0000007a10 */ /* 0x000fe20007ffe0ff */
[----:B------:R-:W-:Y:S01]  /*0070*/  STL [R1+0x90], RZ ;  /* 0x000090ff01007387 */ /* 0x000fe20000100800 */
[----:B------:R-:W-:Y:S01]  /*0080*/  CS2R R14, SRZ ;  /* 0x00000000000e7805 */ /* 0x000fe2000001ff00 */
[----:B------:R-:W-:Y:S01]  /*0090*/  CS2R R16, SRZ ;  /* 0x0000000000107805 */ /* 0x000fe2000001ff00 */
[----:B------:R-:W-:Y:S01]  /*00a0*/  SHF.R.S32.HI R3, RZ, 0x1f, R0 ;  /* 0x0000001fff037819 */ /* 0x000fe20000011400 */
[----:B------:R-:W-:Y:S01]  /*00b0*/  STL [R1+0x94], RZ ;  /* 0x000094ff01007387 */ /* 0x000fe20000100800 */
[----:B------:R-:W-:Y:S01]  /*00c0*/  CS2R R18, SRZ ;  /* 0x0000000000127805 */ /* 0x000fe2000001ff00 */
[----:B------:R-:W-:Y:S01]  /*00d0*/  CS2R R20, SRZ ;  /* 0x0000000000147805 */ /* 0x000fe2000001ff00 */
[----:B------:R-:W-:Y:S01]  /*00e0*/  LEA.HI R3, R3, R0, RZ, 0x5 ;  /* 0x0000000003037211 */ /* 0x000fe200078f28ff */
[----:B------:R-:W-:Y:S01]  /*00f0*/  STL [R1+0x98], RZ ;  /* 0x000098ff01007387 */ /* 0x000fe20000100800 */
[----:B------:R-:W-:-:S02]  /*0100*/  CS2R R22, SRZ ;  /* 0x0000000000167805 */ /* 0x000fc4000001ff00 */
[----:B------:R-:W-:Y:S01]  /*0110*/  SHF.R.S32.HI R0, RZ, 0x5, R3 ;  /* 0x00000005ff007819 */ /* 0x000fe20000011403 */
[----:B------:R-:W-:Y:S04]  /*0120*/  STL [R1+0x9c], RZ ;  /* 0x00009cff01007387 */ /* 0x000fe80000100800 */
[----:B------:R-:W-:Y:S01]  /*0130*/  IMAD.SHL.U32 R0, R0, 0x8, RZ ;  /* 0x0000000800007824 */ /* 0x000fe200078e00ff */
[----:B------:R-:W1:Y:S01]  /*0140*/  S2R R3, SR_CTAID.X ;  /* 0x0000000000037919 */ /* 0x000e620000002500 */
[----:B0-----:R-:W-:-:S03]  /*0150*/  LOP3.LUT R26, R24, 0x7f, RZ, 0xc0, !PT ;  /* 0x0000007f181a7812 */ /* 0x001fc600078ec0ff */
[----:B------:R-:W-:Y:S01]  /*0160*/  STL [R1+0x80], RZ ;  /* 0x000080ff01007387 */ /* 0x000fe20000100800 */
[-C--:B------:R-:W-:Y:S01]  /*0170*/  IABS R7, R0.reuse ;  /* 0x0000000000077213 */ /* 0x080fe20000000000 */
[----:B------:R-:W-:Y:S01]  /*0180*/  CS2R R24, SRZ ;  /* 0x0000000000187805 */ /* 0x000fe2000001ff00 */
[----:B------:R-:W-:Y:S01]  /*0190*/  IABS R10, R0 ;  /* 0x00000000000a7213 */ /* 0x000fe20000000000 */
[----:B------:R-:W-:Y:S01]  /*01a0*/  STL [R1+0x84], RZ ;  /* 0x000084ff01007387 */ /* 0x000fe20000100800 */
[----:B------:R-:W0:Y:S03]  /*01b0*/  I2F.RP R2, R7 ;  /* 0x0000000700027306 */ /* 0x000e260000209400 */
[----:B------:R-:W-:Y:S04]  /*01c0*/  STL [R1+0x88], RZ ;  /* 0x000088ff01007387 */ /* 0x000fe80000100800 */
[----:B------:R-:W-:Y:S04]  /*01d0*/  STL [R1+0x8c], RZ ;  /* 0x00008cff01007387 */ /* 0x000fe80000100800 */
[----:B------:R-:W-:Y:S01]  /*01e0*/  STL [R1+0x70], RZ ;  /* 0x000070ff01007387 */ /* 0x000fe20000100800 */
[----:B-1----:R-:W-:Y:S01]  /*01f0*/  IABS R8, R3 ;  /* 0x0000000300087213 */ /* 0x002fe20000000000 */
[----:B0-----:R-:W0:Y:S02]  /*0200*/  MUFU.RCP R2, R2 ;  /* 0x0000000200027308 */ /* 0x001e240000001000 */
[----:B------:R-:W-:Y:S04]  /*0210*/  STL [R1+0x74], RZ ;  /* 0x000074ff01007387 */ /* 0x000fe80000100800 */
[----:B------:R-:W-:Y:S04]  /*0220*/  STL [R1+0x78], RZ ;  /* 0x000078ff01007387 */ /* 0x000fe80000100800 */
[----:B------:R-:W-:Y:S04]  /*0230*/  STL [R1+0x7c], RZ ;  /* 0x00007cff01007387 */ /* 0x000fe80000100800 */
[----:B------:R-:W-:Y:S01]  /*0240*/  STL [R1+0x60], RZ ;  /* 0x000060ff01007387 */ /* 0x000fe20000100800 */
[----:B0-----:R-:W-:Y:S01]  /*0250*/  IADD3 R4, R2, 0xffffffe, RZ ;  /* 0x0ffffffe02047810 */ /* 0x001fe20007ffe0ff */
[----:B------:R-:W-:-:S02]  /*0260*/  IMAD.MOV R2, RZ, RZ, -R10 ;  /* 0x000000ffff027224 */ /* 0x000fc400078e0a0a */
[----:B------:R-:W-:Y:S01]  /*0270*/  STL [R1+0x64], RZ ;  /* 0x000064ff01007387 */ /* 0x000fe20000100800 */
[----:B------:R0:W1:Y:S03]  /*0280*/  F2I.FTZ.U32.TRUNC.NTZ R5, R4 ;  /* 0x0000000400057305 */ /* 0x000066000021f000 */
[----:B------:R-:W-:Y:S04]  /*0290*/  STL [R1+0x68], RZ ;  /* 0x000068ff01007387 */ /* 0x000fe80000100800 */
[----:B------:R-:W-:Y:S01]  /*02a0*/  STL [R1+0x6c], RZ ;  /* 0x00006cff01007387 */ /* 0x000fe20000100800 */
[----:B0-----:R-:W-:-:S03]  /*02b0*/  IMAD.MOV.U32 R4, RZ, RZ, RZ ;  /* 0x000000ffff047224 */ /* 0x001fc600078e00ff */
[----:B------:R-:W-:Y:S04]  /*02c0*/  STL [R1+0x50], RZ ;  /* 0x000050ff01007387 */ /* 0x000fe80000100800 */
[----:B------:R-:W-:Y:S01]  /*02d0*/  STL [R1+0x54], RZ ;  /* 0x000054ff01007387 */ /* 0x000fe20000100800 */
[----:B-1----:R-:W-:-:S03]  /*02e0*/  IMAD.MOV R6, RZ, RZ, -R5 ;  /* 0x000000ffff067224 */ /* 0x002fc600078e0a05 */
[----:B------:R-:W-:Y:S01]  /*02f0*/  STL [R1+0x58], RZ ;  /* 0x000058ff01007387 */ /* 0x000fe20000100800 */
[----:B------:R-:W-:Y:S02]  /*0300*/  IMAD R9, R6, R7, RZ ;  /* 0x0000000706097224 */ /* 0x000fe400078e02ff */
[----:B------:R-:W-:Y:S01]  /*0310*/  IMAD.MOV.U32 R6, RZ, RZ, R8 ;  /* 0x000000ffff067224 */ /* 0x000fe200078e0008 */
[----:B------:R-:W-:Y:S01]  /*0320*/  STL [R1+0x5c], RZ ;  /* 0x00005cff01007387 */ /* 0x000fe20000100800 */
[----:B------:R-:W-:-:S03]  /*0330*/  IMAD.HI.U32 R5, R5, R9, R4 ;  /* 0x0000000905057227 */ /* 0x000fc600078e0004 */
[----:B------:R-:W-:Y:S03]  /*0340*/  STL [R1+0x40], RZ ;  /* 0x000040ff01007387 */ /* 0x000fe60000100800 */
[----:B------:R-:W-:Y:S01]  /*0350*/  IMAD.HI.U32 R5, R5, R6, RZ ;  /* 0x0000000605057227 */ /* 0x000fe200078e00ff */
[----:B------:R-:W-:Y:S03]  /*0360*/  STL [R1+0x44], RZ ;  /* 0x000044ff01007387 */ /* 0x000fe60000100800 */
[----:B------:R-:W-:Y:S01]  /*0370*/  IMAD R2, R5, R2, R6 ;  /* 0x0000000205027224 */ /* 0x000fe200078e0206 */
[----:B------:R-:W-:Y:S04]  /*0380*/  STL [R1+0x48], RZ ;  /* 0x000048ff01007387 */ /* 0x000fe80000100800 */
[----:B------:R-:W-:Y:S01]  /*0390*/  ISETP.GT.U32.AND P1, PT, R7, R2, PT ;  /* 0x000000020700720c */ /* 0x000fe20003f24070 */
[----:B------:R-:W-:Y:S04]  /*03a0*/  STL [R1+0x4c], RZ ;  /* 0x00004cff01007387 */ /* 0x000fe80000100800 */
[----:B------:R-:W-:Y:S04]  /*03b0*/  STL [R1+0x30], RZ ;  /* 0x000030ff01007387 */ /* 0x000fe80000100800 */
[----:B------:R-:W-:Y:S04]  /*03c0*/  STL [R1+0x34], RZ ;  /* 0x000034ff01007387 */ /* 0x000fe80000100800 */
[----:B------:R-:W-:Y:S01]  /*03d0*/  @!P1 IMAD.IADD R2, R2, 0x1, -R7 ;  /* 0x0000000102029824 */ /* 0x000fe200078e0a07 */
[----:B------:R-:W-:Y:S01]  /*03e0*/  @!P1 IADD3 R5, R5, 0x1, RZ ;  /* 0x0000000105059810 */ /* 0x000fe20007ffe0ff */
[----:B------:R-:W-:Y:S01]  /*03f0*/  STL [R1+0x38], RZ ;  /* 0x000038ff01007387 */ /* 0x000fe20000100800 */
[----:B------:R-:W-:-:S02]  /*0400*/  ISETP.NE.AND P1, PT, R0, RZ, PT ;  /* 0x000000ff0000720c */ /* 0x000fc40003f25270 */
[----:B------:R-:W-:Y:S01]  /*0410*/  ISETP.GE.U32.AND P0, PT, R2, R7, PT ;  /* 0x000000070200720c */ /* 0x000fe20003f06070 */
[----:B------:R-:W-:Y:S01]  /*0420*/  STL [R1+0x3c], RZ ;  /* 0x00003cff01007387 */ /* 0x000fe20000100800 */
[----:B------:R-:W-:-:S03]  /*0430*/  LOP3.LUT R2, R3, R0, RZ, 0x3c, !PT ;  /* 0x0000000003027212 */ /* 0x000fc600078e3cff */
[----:B------:R-:W-:Y:S01]  /*0440*/  STL [R1+0x20], RZ ;  /* 0x000020ff01007387 */ /* 0x000fe20000100800 */
[----:B------:R-:W-:Y:S01]  /*0450*/  ISETP.GE.AND P2, PT, R2, RZ, PT ;  /* 0x000000ff0200720c */ /* 0x000fe20003f46270 */
[----:B------:R-:W-:Y:S02]  /*0460*/  IMAD.MOV.U32 R2, RZ, RZ, c[0x0][0x178] ;  /* 0x00005e00ff027624 */ /* 0x000fe400078e00ff */
[----:B------:R-:W-:Y:S03]  /*0470*/  STL [R1+0x24], RZ ;  /* 0x000024ff01007387 */ /* 0x000fe60000100800 */
[----:B------:R-:W-:Y:S01]  /*0480*/  IADD3 R2, R2, 0x1ff, RZ ;  /* 0x000001ff02027810 */ /* 0x000fe20007ffe0ff */
[----:B------:R-:W-:Y:S01]  /*0490*/  STL [R1+0x28], RZ ;  /* 0x000028ff01007387 */ /* 0x000fe20000100800 */
[----:B------:R-:W-:-:S03]  /*04a0*/  @P0 IADD3 R5, R5, 0x1, RZ ;  /* 0x0000000105050810 */ /* 0x000fc60007ffe0ff */
[----:B------:R-:W-:Y:S02]  /*04b0*/  STL [R1+0x2c], RZ ;  /* 0x00002cff01007387 */ /* 0x000fe40000100800 */
[----:B------:R-:W-:Y:S01]  /*04c0*/  IMAD.MOV.U32 R4, RZ, RZ, R5 ;  /* 0x000000ffff047224 */ /* 0x000fe200078e0005 */
[----:B------:R-:W-:Y:S01]  /*04d0*/  SHF.R.S32.HI R5, RZ, 0x1f, R2 ;  /* 0x0000001fff057819 */ /* 0x000fe20000011402 */
[----:B------:R-:W-:Y:S02]  /*04e0*/  STL [R1+0x10], RZ ;  /* 0x000010ff01007387 */ /* 0x000fe40000100800 */
[----:B------:R-:W-:Y:S01]  /*04f0*/  @!P2 IMAD.MOV R4, RZ, RZ, -R4 ;  /* 0x000000ffff04a224 */ /* 0x000fe200078e0a04 */
[----:B------:R-:W-:Y:S01]  /*0500*/  @!P1 LOP3.LUT R4, RZ, R0, RZ, 0x33, !PT ;  /* 0x00000000ff049212 */ /* 0x000fe200078e33ff */
[----:B------:R-:W-:Y:S01]  /*0510*/  STL [R1+0x14], RZ ;  /* 0x000014ff01007387 */ /* 0x000fe20000100800 */
[----:B------:R-:W-:-:S03]  /*0520*/  LEA.HI R5, R5, R2, RZ, 0x9 ;  /* 0x0000000205057211 */ /* 0x000fc600078f48ff */
[----:B------:R-:W-:Y:S01]  /*0530*/  IMAD.SHL.U32 R2, R4, 0x8, RZ ;  /* 0x0000000804027824 */ /* 0x000fe200078e00ff */
[----:B------:R-:W-:Y:S01]  /*0540*/  STL [R1+0x18], RZ ;  /* 0x000018ff01007387 */ /* 0x000fe20000100800 */
[----:B------:R-:W-:-:S03]  /*0550*/  IMAD.MOV R4, RZ, RZ, -R4 ;  /* 0x000000ffff047224 */ /* 0x000fc600078e0a04 */
[----:B------:R-:W-:Y:S01]  /*0560*/  LEA.HI.SX32 R5, R5, -R2, 0x17 ;  /* 0x8000000205057211 */ /* 0x000fe200078fbaff */
[----:B------:R-:W-:Y:S01]  /*0570*/  IMAD R9, R0, R4, R3 ;  /* 0x0000000400097224 */ /* 0x000fe200078e0203 */
[----:B------:R-:W-:Y:S01]  /*0580*/  STL [R1+0x1c], RZ ;  /* 0x00001cff01007387 */ /* 0x000fe20000100800 */
[----:B------:R-:W-:Y:S01]  /*0590*/  IMAD.MOV.U32 R4, RZ, RZ, RZ ;  /* 0x000000ffff047224 */ /* 0x000fe200078e00ff */
[----:B------:R-:W-:Y:S02]  /*05a0*/  IMNMX R10, R5, 0x8, PT ;  /* 0x00000008050a7817 */ /* 0x000fe40003800200 */
[----:B------:R-:W-:Y:S02]  /*05b0*/  STL [R1], RZ ;  /* 0x000000ff01007387 */ /* 0x000fe40000100800 */
[-C--:B------:R-:W-:Y:S02]  /*05c0*/  IABS R8, R10.reuse ;  /* 0x0000000a00087213 */ /* 0x080fe40000000000 */
[----:B------:R-:W-:Y:S01]  /*05d0*/  IABS R0, R10 ;  /* 0x0000000a00007213 */ /* 0x000fe20000000000 */
[----:B------:R-:W-:Y:S01]  /*05e0*/  STL [R1+0x4], RZ ;  /* 0x000004ff01007387 */ /* 0x000fe20000100800 */
[----:B------:R-:W0:Y:S03]  /*05f0*/  I2F.RP R6, R8 ;  /* 0x0000000800067306 */ /* 0x000e260000209400 */
[----:B------:R-:W-:Y:S04]  /*0600*/  STL [R1+0x8], RZ ;  /* 0x000008ff01007387 */ /* 0x000fe80000100800 */
[----:B------:R-:W-:Y:S01]  /*0610*/  STL [R1+0xc], RZ ;  /* 0x00000cff01007387 */ /* 0x000fe20000100800 */
[----:B0-----:R-:W0:Y:S02]  /*0620*/  MUFU.RCP R6, R6 ;  /* 0x0000000600067308 */ /* 0x001e240000001000 */
[----:B0-----:R-:W-:-:S06]  /*0630*/  IADD3 R5, R6, 0xffffffe, RZ ;  /* 0x0ffffffe06057810 */ /* 0x001fcc0007ffe0ff */
[----:B------:R-:W0:Y:S02]  /*0640*/  F2I.FTZ.U32.TRUNC.NTZ R5, R5 ;  /* 0x0000000500057305 */ /* 0x000e24000021f000 */
[----:B0-----:R-:W-:-:S04]  /*0650*/  IMAD.MOV R7, RZ, RZ, -R5 ;  /* 0x000000ffff077224 */ /* 0x001fc800078e0a05 */
[----:B------:R-:W-:Y:S01]  /*0660*/  IMAD.MOV.U32 R3, RZ, RZ, R7 ;  /* 0x000000ffff037224 */ /* 0x000fe200078e0007 */
[----:B------:R-:W-:-:S03]  /*0670*/  IABS R7, R9 ;  /* 0x0000000900077213 */ /* 0x000fc60000000000 */
[----:B------:R-:W-:-:S04]  /*0680*/  IMAD R3, R3, R8, RZ ;  /* 0x0000000803037224 */ /* 0x000fc800078e02ff */
[----:B------:R-:W-:-:S04]  /*0690*/  IMAD.HI.U32 R4, R5, R3, R4 ;  /* 0x0000000305047227 */ /* 0x000fc800078e0004 */
[----:B------:R-:W-:Y:S02]  /*06a0*/  IMAD.MOV R3, RZ, RZ, -R0 ;  /* 0x000000ffff037224 */ /* 0x000fe400078e0a00 */
[----:B------:R-:W-:-:S04]  /*06b0*/  IMAD.HI.U32 R0, R4, R7, RZ ;  /* 0x0000000704007227 */ /* 0x000fc800078e00ff */
[----:B------:R-:W-:Y:S02]  /*06c0*/  IMAD R3, R0, R3, R7 ;  /* 0x0000000300037224 */ /* 0x000fe400078e0207 */
[----:B------:R-:W-:-:S03]  /*06d0*/  CS2R R6, SRZ ;  /* 0x0000000000067805 */ /* 0x000fc6000001ff00 */
[----:B------:R-:W-:-:S13]  /*06e0*/  ISETP.GT.U32.AND P1, PT, R8, R3, PT ;  /* 0x000000030800720c */ /* 0x000fda0003f24070 */
[----:B------:R-:W-:Y:S01]  /*06f0*/  @!P1 IMAD.IADD R3, R3, 0x1, -R8 ;  /* 0x0000000103039824 */ /* 0x000fe200078e0a08 */
[----:B------:R-:W-:Y:S02]  /*0700*/  @!P1 IADD3 R0, R0, 0x1, RZ ;  /* 0x0000000100009810 */ /* 0x000fe40007ffe0ff */
[----:B------:R-:W-:Y:S02]  /*0710*/  ISETP.NE.AND P1, PT, R10, RZ, PT ;  /* 0x000000ff0a00720c */ /* 0x000fe40003f25270 */
[----:B------:R-:W-:Y:S02]  /*0720*/  ISETP.GE.U32.AND P0, PT, R3, R8, PT ;  /* 0x000000080300720c */ /* 0x000fe40003f06070 */
[----:B------:R-:W-:-:S04]  /*0730*/  LOP3.LUT R3, R9, R10, RZ, 0x3c, !PT ;  /* 0x0000000a09037212 */ /* 0x000fc800078e3cff */
[----:B------:R-:W-:Y:S01]  /*0740*/  ISETP.GE.AND P2, PT, R3, RZ, PT ;  /* 0x000000ff0300720c */ /* 0x000fe20003f46270 */
[----:B------:R-:W-:-:S05]  /*0750*/  IMAD.MOV.U32 R3, RZ, RZ, c[0x0][0x180] ;  /* 0x00006000ff037624 */ /* 0x000fca00078e00ff */
[----:B------:R-:W-:Y:S02]  /*0760*/  IADD3 R3, R3, 0x3f, RZ ;  /* 0x0000003f03037810 */ /* 0x000fe40007ffe0ff */
[----:B------:R-:W-:Y:S02]  /*0770*/  @P0 IADD3 R0, R0, 0x1, RZ ;  /* 0x0000000100000810 */ /* 0x000fe40007ffe0ff */
[----:B------:R-:W-:-:S03]  /*0780*/  ISETP.GE.AND P0, PT, R3, 0x40, PT ;  /* 0x000000400300780c */ /* 0x000fc60003f06270 */
[----:B------:R-:W-:Y:S01]  /*0790*/  @!P2 IMAD.MOV R0, RZ, RZ, -R0 ;  /* 0x000000ffff00a224 */ /* 0x000fe200078e0a00 */
[----:B------:R-:W-:-:S05]  /*07a0*/  @!P1 LOP3.LUT R0, RZ, R10, RZ, 0x33, !PT ;  /* 0x0000000aff009212 */ /* 0x000fca00078e33ff */
[----:B------:R-:W-:Y:S02]  /*07b0*/  IMAD.MOV R5, RZ, RZ, -R0 ;  /* 0x000000ffff057224 */ /* 0x000fe400078e0a00 */
[----:B------:R-:W-:Y:S02]  /*07c0*/  IMAD.SHL.U32 R0, R0, 0x20, RZ ;  /* 0x0000002000007824 */ /* 0x000fe400078e00ff */
[----:B------:R-:W-:Y:S02]  /*07d0*/  IMAD R5, R10, R5, R9 ;  /* 0x000000050a057224 */ /* 0x000fe400078e0209 */
[----:B------:R-:W-:Y:S01]  /*07e0*/  CS2R R8, SRZ ;  /* 0x0000000000087805 */ /* 0x000fe2000001ff00 */
[----:B------:R-:W-:Y:S01]  /*07f0*/  CS2R R10, SRZ ;  /* 0x00000000000a7805 */ /* 0x000fe2000001ff00 */
[----:B------:R-:W-:Y:S02]  /*0800*/  IMAD.IADD R2, R2, 0x1, R5 ;  /* 0x0000000102027824 */ /* 0x000fe400078e0205 */
[----:B------:R-:W-:-:S02]  /*0810*/  CS2R R4, SRZ ;  /* 0x0000000000047805 */ /* 0x000fc4000001ff00 */
[----:B------:R-:W-:Y:S02]  /*0820*/  IMAD R28, R2, 0x200, R26 ;  /* 0x00000200021c7824 */ /* 0x000fe400078e021a */
[----:B------:R-:W-:-:S03]  /*0830*/  CS2R R26, SRZ ;  /* 0x00000000001a7805 */ /* 0x000fc6000001ff00 */
[----:B------:R0:W-:Y:S01]  /*0840*/  STL [R1+0xe34], R28 ;  /* 0x000e341c01007387 */ /* 0x0001e20000100800 */
[C---:B------:R-:W-:Y:S02]  /*0850*/  IADD3 R2, R28.reuse, 0x80, RZ ;  /* 0x000000801c027810 */ /* 0x040fe40007ffe0ff */
[C---:B------:R-:W-:Y:S01]  /*0860*/  IADD3 R29, R28.reuse, 0x100, RZ ;  /* 0x000001001c1d7810 */ /* 0x040fe20007ffe0ff */
[----:B------:R1:W-:Y:S04]  /*0870*/  STL [R1+0xe38], R0 ;  /* 0x000e380001007387 */ /* 0x0003e80000100800 */
[----:B------:R1:W-:Y:S01]  /*0880*/  STL [R1+0xe3c], R2 ;  /* 0x000e3c0201007387 */ /* 0x0003e20000100800 */
[----:B0-----:R-:W-:-:S05]  /*0890*/  IADD3 R28, R28, 0x180, RZ ;  /* 0x000001801c1c7810 */ /* 0x001fca0007ffe0ff */
[----:B------:R1:W-:Y:S04]  /*08a0*/  STL [R1+0xe40], R28 ;  /* 0x000e401c01007387 */ /* 0x0003e80000100800 */
[----:B------:R1:W-:Y:S01]  /*08b0*/  STL [R1+0xe44], R29 ;  /* 0x000e441d01007387 */ /* 0x0003e20000100800 */
[----:B------:R-:W-:Y:S05]  /*08c0*/  @!P0 BRA `(.L_x_0) ;  /* 0x00021d9000008947 */ /* 0x000fea0003800000 */
[----:B------:R-:W2:Y:S01]  /*08d0*/  LDL R25, [R1+0xe34] ;  /* 0x000e340001197983 */ /* 0x000ea20000100800 */
[----:B------:R-:W-:Y:S01]  /*08e0*/  IABS R6, c[0x0][0x178] ;  /* 0x00005e0000067a13 */ /* 0x000fe20000000000 */
[----:B------:R-:W-:Y:S01]  /*08f0*/  IMAD.MOV.U32 R23, RZ, RZ, R0 ;  /* 0x000000ffff177224 */ /* 0x000fe200078e0000 */
[----:B------:R-:W-:Y:S01]  /*0900*/  IABS R13, R29 ;  /* 0x0000001d000d7213 */ /* 0x000fe20000000000 */
[----:B------:R-:W-:Y:S01]  /*0910*/  IMAD.MOV.U32 R26, RZ, RZ, R2 ;  /* 0x000000ffff1a7224 */ /* 0x000fe200078e0002 */
[----:B-1----:R-:W0:Y:S01]  /*0920*/  I2F.RP R0, R6 ;  /* 0x0000000600007306 */ /* 0x002e220000209400 */
[----:B------:R-:W-:Y:S01]  /*0930*/  IABS R2, c[0x0][0x17c] ;  /* 0x00005f0000027a13 */ /* 0x000fe20000000000 */
[----:B------:R-:W1:Y:S06]  /*0940*/  S2R R24, SR_TID.X ;  /* 0x0000000000187919 */ /* 0x000e6c0000002100 */
[----:B------:R-:W3:Y:S08]  /*0950*/  I2F.RP R7, R2 ;  /* 0x0000000200077306 */ /* 0x000ef00000209400 */
[----:B0-----:R-:W0:Y:S08]  /*0960*/  MUFU.RCP R0, R0 ;  /* 0x0000000000007308 */ /* 0x001e300000001000 */
[----:B---3--:R-:W3:Y:S01]  /*0970*/  MUFU.RCP R7, R7 ;  /* 0x0000000700077308 */ /* 0x008ee20000001000 */
[----:B-1----:R-:W-:-:S02]  /*0980*/  SHF.R.U32.HI R12, RZ, 0x6, R24 ;  /* 0x00000006ff0c7819 */ /* 0x002fc40000011618 */
[----:B------:R-:W-:Y:S02]  /*0990*/  LOP3.LUT R16, R24, 0x3f, RZ, 0xc0, !PT ;  /* 0x0000003f18107812 */ /* 0x000fe400078ec0ff */
[----:B0-----:R-:W-:-:S04]  /*09a0*/  IADD3 R8, R0, 0xffffffe, RZ ;  /* 0x0ffffffe00087810 */ /* 0x001fc80007ffe0ff */
[----:B------:R0:W1:Y:S01]  /*09b0*/  F2I.FTZ.U32.TRUNC.NTZ R9, R8 ;  /* 0x0000000800097305 */ /* 0x000062000021f000 */
[----:B---3--:R-:W-:Y:S02]  /*09c0*/  IADD3 R4, R7, 0xffffffe, RZ ;  /* 0x0ffffffe07047810 */ /* 0x008fe40007ffe0ff */
[----:B------:R-:W-:-:S05]  /*09d0*/  IABS R7, R26 ;  /* 0x0000001a00077213 */ /* 0x000fca0000000000 */
[----:B------:R3:W4:Y:S01]  /*09e0*/  F2I.FTZ.U32.TRUNC.NTZ R5, R4 ;  /* 0x0000000400057305 */ /* 0x000722000021f000 */
[----:B0-----:R-:W-:Y:S02]  /*09f0*/  IMAD.MOV.U32 R8, RZ, RZ, RZ ;  /* 0x000000ffff087224 */ /* 0x001fe400078e00ff */
[----:B-1----:R-:W-:Y:S02]  /*0a00*/  IMAD.MOV R11, RZ, RZ, -R9 ;  /* 0x000000ffff0b7224 */ /* 0x002fe400078e0a09 */
[----:B---3--:R-:W-:Y:S02]  /*0a10*/  IMAD.MOV.U32 R4, RZ, RZ, RZ ;  /* 0x000000ffff047224 */ /* 0x008fe400078e00ff */
[----:B------:R-:W-:Y:S02]  /*0a20*/  IMAD R11, R11, R6, RZ ;  /* 0x000000060b0b7224 */ /* 0x000fe400078e02ff */
[----:B----4-:R-:W-:Y:S02]  /*0a30*/  IMAD.MOV R27, RZ, RZ, -R5 ;  /* 0x000000ffff1b7224 */ /* 0x010fe400078e0a05 */
[----:B------:R-:W-:Y:S01]  /*0a40*/  IMAD.HI.U32 R0, R9, R11, R8 ;  /* 0x0000000b09007227 */ /* 0x000fe200078e0008 */
[----:B------:R-:W-:-:S03]  /*0a50*/  IABS R11, R28 ;  /* 0x0000001c000b7213 */ /* 0x000fc60000000000 */
[----:B------:R-:W-:Y:S02]  /*0a60*/  IMAD R27, R27, R2, RZ ;  /* 0x000000021b1b7224 */ /* 0x000fe400078e02ff */
[----:B------:R-:W-:-:S04]  /*0a70*/  IMAD.HI.U32 R8, R0, R13, RZ ;  /* 0x0000000d00087227 */ /* 0x000fc800078e00ff */
[----:B------:R-:W-:-:S04]  /*0a80*/  IMAD.HI.U32 R27, R5, R27, R4 ;  /* 0x0000001b051b7227 */ /* 0x000fc800078e0004 */
[----:B------:R-:W-:-:S04]  /*0a90*/  IMAD.HI.U32 R5, R0, R7, RZ ;  /* 0x0000000700057227 */ /* 0x000fc800078e00ff */
[----:B------:R-:W-:Y:S02]  /*0aa0*/  IMAD.MOV R8, RZ, RZ, -R8 ;  /* 0x000000ffff087224 */ /* 0x000fe400078e0a08 */
[----:B------:R-:W-:Y:S02]  /*0ab0*/  IMAD.MOV R5, RZ, RZ, -R5 ;  /* 0x000000ffff057224 */ /* 0x000fe400078e0a05 */
[C---:B------:R-:W-:Y:S01]  /*0ac0*/  IMAD R13, R6.reuse, R8, R13 ;  /* 0x00000008060d7224 */ /* 0x040fe200078e020d */
[----:B------:R-:W-:Y:S01]  /*0ad0*/  SHF.R.S32.HI R8, RZ, 0x6, R24 ;  /* 0x00000006ff087819 */ /* 0x000fe20000011418 */
[----:B------:R-:W-:-:S03]  /*0ae0*/  IMAD R7, R6, R5, R7 ;  /* 0x0000000506077224 */ /* 0x000fc600078e0207 */
[C---:B------:R-:W-:Y:S02]  /*0af0*/  ISETP.GT.U32.AND P2, PT, R6.reuse, R13, PT ;  /* 0x0000000d0600720c */ /* 0x040fe40003f44070 */
[----:B------:R-:W-:-:S11]  /*0b00*/  ISETP.GT.U32.AND P1, PT, R6, R7, PT ;  /* 0x000000070600720c */ /* 0x000fd60003f24070 */
[--C-:B------:R-:W-:Y:S02]  /*0b10*/  @!P2 IMAD.IADD R13, R13, 0x1, -R6.reuse ;  /* 0x000000010d0da824 */ /* 0x100fe400078e0a06 */
[----:B------:R-:W-:-:S03]  /*0b20*/  @!P1 IMAD.IADD R7, R7, 0x1, -R6 ;  /* 0x0000000107079824 */ /* 0x000fc600078e0a06 */
[C---:B------:R-:W-:Y:S02]  /*0b30*/  ISETP.GT.U32.AND P4, PT, R6.reuse, R13, PT ;  /* 0x0000000d0600720c */ /* 0x040fe40003f84070 */
[----:B------:R-:W-:-:S11]  /*0b40*/  ISETP.GT.U32.AND P2, PT, R6, R7, PT ;  /* 0x000000070600720c */ /* 0x000fd60003f44070 */
[--C-:B------:R-:W-:Y:S01]  /*0b50*/  @!P4 IMAD.IADD R13, R13, 0x1, -R6.reuse ;  /* 0x000000010d0dc824 */ /* 0x100fe200078e0a06 */
[----:B------:R-:W-:Y:S01]  /*0b60*/  ISETP.GE.AND P4, PT, R28, RZ, PT ;  /* 0x000000ff1c00720c */ /* 0x000fe20003f86270 */
[----:B------:R-:W-:Y:S01]  /*0b70*/  @!P2 IMAD.IADD R7, R7, 0x1, -R6 ;  /* 0x000000010707a824 */ /* 0x000fe200078e0a06 */
[----:B------:R-:W-:Y:S02]  /*0b80*/  ISETP.GE.AND P2, PT, R29, RZ, PT ;  /* 0x000000ff1d00720c */ /* 0x000fe40003f46270 */
[----:B--2---:R-:W-:-:S05]  /*0b90*/  IABS R10, R25 ;  /* 0x00000019000a7213 */ /* 0x004fca0000000000 */
[----:B------:R-:W-:-:S04]  /*0ba0*/  IMAD.MOV.U32 R9, RZ, RZ, R10 ;  /* 0x000000ffff097224 */ /* 0x000fc800078e000a */
[----:B------:R-:W-:-:S04]  /*0bb0*/  IMAD.HI.U32 R4, R0, R9, RZ ;  /* 0x0000000900047227 */ /* 0x000fc800078e00ff */
[----:B------:R-:W-:Y:S01]  /*0bc0*/  IMAD.MOV R10, RZ, RZ, -R4 ;  /* 0x000000ffff0a7224 */ /* 0x000fe200078e0a04 */
[----:B------:R-:W-:Y:S01]  /*0bd0*/  SGXT.U32 R4, R12, 0x1 ;  /* 0x000000010c04781a */ /* 0x000fe20000000000 */
[----:B------:R-:W-:-:S04]  /*0be0*/  IMAD.HI.U32 R0, R0, R11, RZ ;  /* 0x0000000b00007227 */ /* 0x000fc800078e00ff */
[C---:B------:R-:W-:Y:S02]  /*0bf0*/  IMAD R9, R6.reuse, R10, R9 ;  /* 0x0000000a06097224 */ /* 0x040fe400078e0209 */
[----:B------:R-:W-:Y:S01]  /*0c00*/  IMAD.MOV R12, RZ, RZ, -R0 ;  /* 0x000000ffff0c7224 */ /* 0x000fe200078e0a00 */
[----:B------:R-:W-:Y:S02]  /*0c10*/  LOP3.LUT R0, R23, R4, RZ, 0xfc, !PT ;  /* 0x0000000417007212 */ /* 0x000fe400078efcff */
[C---:B------:R-:W-:Y:S01]  /*0c20*/  ISETP.GT.U32.AND P0, PT, R6.reuse, R9, PT ;  /* 0x000000090600720c */ /* 0x040fe20003f04070 */
[----:B------:R-:W-:Y:S01]  /*0c30*/  IMAD R11, R6, R12, R11 ;  /* 0x0000000c060b7224 */ /* 0x000fe200078e020b */
[----:B------:R-:W-:Y:S02]  /*0c40*/  LOP3.LUT R14, R0, 0x1e, RZ, 0xfc, !PT ;  /* 0x0000001e000e7812 */ /* 0x000fe400078efcff */
[----:B------:R-:W-:Y:S02]  /*0c50*/  SHF.R.S32.HI R4, RZ, 0x1f, R3 ;  /* 0x0000001fff047819 */ /* 0x000fe40000011403 */
[----:B------:R-:W-:-:S02]  /*0c60*/  ISETP.GT.U32.AND P3, PT, R6, R11, PT ;  /* 0x0000000b0600720c */ /* 0x000fc40003f64070 */
[----:B------:R-:W-:Y:S02]  /*0c70*/  IABS R5, R14 ;  /* 0x0000000e00057213 */ /* 0x000fe40000000000 */
[----:B------:R-:W-:Y:S02]  /*0c80*/  LOP3.LUT R15, R0, 0x1c, RZ, 0xfc, !PT ;  /* 0x0000001c000f7812 */ /* 0x000fe400078efcff */
[----:B------:R-:W-:Y:S01]  /*0c90*/  LEA.HI R12, R4, R3, RZ, 0x6 ;  /* 0x00000003040c7211 */ /* 0x000fe200078f30ff */
[--C-:B------:R-:W-:Y:S01]  /*0ca0*/  @!P0 IMAD.IADD R9, R9, 0x1, -R6.reuse ;  /* 0x0000000109098824 */ /* 0x100fe200078e0a06 */
[----:B------:R-:W-:Y:S01]  /*0cb0*/  SGXT R3, R8, 0x1 ;  /* 0x000000010803781a */ /* 0x000fe20000000200 */
[----:B------:R-:W-:Y:S01]  /*0cc0*/  IMAD.HI.U32 R8, R27, R5, RZ ;  /* 0x000000051b087227 */ /* 0x000fe200078e00ff */
[----:B------:R-:W-:Y:S01]  /*0cd0*/  ISETP.GE.AND P0, PT, R25, RZ, PT ;  /* 0x000000ff1900720c */ /* 0x000fe20003f06270 */
[----:B------:R0:W-:Y:S01]  /*0ce0*/  STL [R1+0xc], R12 ;  /* 0x00000c0c01007387 */ /* 0x0001e20000100800 */
[C---:B------:R-:W-:Y:S01]  /*0cf0*/  ISETP.GT.U32.AND P1, PT, R6.reuse, R9, PT ;  /* 0x000000090600720c */ /* 0x040fe20003f24070 */
[----:B------:R-:W-:Y:S01]  /*0d00*/  @!P3 IMAD.IADD R11, R11, 0x1, -R6 ;  /* 0x000000010b0bb824 */ /* 0x000fe200078e0a06 */
[----:B------:R-:W-:Y:S01]  /*0d10*/  IABS R10, R15 ;  /* 0x0000000f000a7213 */ /* 0x000fe20000000000 */
[----:B------:R-:W-:Y:S01]  /*0d20*/  IMAD.MOV R8, RZ, RZ, -R8 ;  /* 0x000000ffff087224 */ /* 0x000fe200078e0a08 */
[----:B------:R-:W-:Y:S01]  /*0d30*/  ISETP.GE.AND P3, PT, R15, RZ, PT ;  /* 0x000000ff0f00720c */ /* 0x000fe20003f66270 */
[----:B------:R-:W-:Y:S01]  /*0d40*/  IMAD.MOV.U32 R15, RZ, RZ, R13 ;  /* 0x000000ffff0f7224 */ /* 0x000fe200078e000d */
[----:B------:R-:W-:Y:S01]  /*0d50*/  ISETP.GT.U32.AND P5, PT, R6, R11, PT ;  /* 0x0000000b0600720c */ /* 0x000fe20003fa4070 */
[----:B------:R-:W-:Y:S01]  /*0d60*/  IMAD.MOV.U32 R4, RZ, RZ, R10 ;  /* 0x000000ffff047224 */ /* 0x000fe200078e000a */
[----:B------:R-:W-:Y:S01]  /*0d70*/  ISETP.GE.AND P6, PT, R14, RZ, PT ;  /* 0x000000ff0e00720c */ /* 0x000fe20003fc6270 */
[----:B------:R-:W-:Y:S01]  /*0d80*/  IMAD R5, R2, R8, R5 ;  /* 0x0000000802057224 */ /* 0x000fe200078e0205 */
[C---:B------:R-:W-:Y:S01]  /*0d90*/  LOP3.LUT R22, R0.reuse, 0x14, RZ, 0xfc, !PT ;  /* 0x0000001400167812 */ /* 0x040fe200078efcff */
[----:B------:R-:W-:Y:S01]  /*0da0*/  IMAD.HI.U32 R10, R27, R4, RZ ;  /* 0x000000041b0a7227 */ /* 0x000fe200078e00ff */
[----:B------:R-:W-:-:S02]  /*0db0*/  LOP3.LUT R23, R0, 0xe, RZ, 0xfc, !PT ;  /* 0x0000000e00177812 */ /* 0x000fc400078efcff */
[----:B------:R-:W-:Y:S01]  /*0dc0*/  LOP3.LUT R25, R0, 0x12, RZ, 0xfc, !PT ;  /* 0x0000001200197812 */ /* 0x000fe200078efcff */
[----:B------:R-:W-:Y:S01]  /*0dd0*/  @!P1 IMAD.IADD R9, R9, 0x1, -R6 ;  /* 0x0000000109099824 */ /* 0x000fe200078e0a06 */
[----:B------:R-:W-:Y:S01]  /*0de0*/  ISETP.GE.AND P1, PT, R26, RZ, PT ;  /* 0x000000ff1a00720c */ /* 0x000fe20003f26270 */
[----:B------:R-:W-:Y:S01]  /*0df0*/  IMAD.MOV R17, RZ, RZ, -R10 ;  /* 0x000000ffff117224 */ /* 0x000fe200078e0a0a */
[----:B------:R-:W-:Y:S01]  /*0e00*/  LOP3.LUT R10, R0, 0x16, RZ, 0xfc, !PT ;  /* 0x00000016000a7812 */ /* 0x000fe200078efcff */
[----:B------:R-:W-:Y:S01]  /*0e10*/  @!P0 IMAD.MOV R9, RZ, RZ, -R9 ;  /* 0x000000ffff098224 */ /* 0x000fe200078e0a09 */
[C---:B------:R-:W-:Y:S01]  /*0e20*/  ISETP.GT.U32.AND P0, PT, R2.reuse, R5, PT ;  /* 0x000000050200720c */ /* 0x040fe20003f04070 */
[----:B------:R-:W-:Y:S01]  /*0e30*/  @!P5 IMAD.IADD R11, R11, 0x1, -R6 ;  /* 0x000000010b0bd824 */ /* 0x000fe200078e0a06 */
[----:B------:R-:W-:Y:S01]  /*0e40*/  ISETP.NE.AND P5, PT, RZ, c[0x0][0x178], PT ;  /* 0x00005e00ff007a0c */ /* 0x000fe20003fa5270 */
[----:B------:R-:W-:Y:S01]  /*0e50*/  IMAD R4, R2, R17, R4 ;  /* 0x0000001102047224 */ /* 0x000fe200078e0204 */
[----:B------:R-:W-:Y:S01]  /*0e60*/  LOP3.LUT R6, RZ, c[0x0][0x178], RZ, 0x33, !PT ;  /* 0x00005e00ff067a12 */ /* 0x000fe200078e33ff */
[----:B0-----:R-:W-:Y:S01]  /*0e70*/  IMAD.SHL.U32 R12, R16, 0x2, RZ ;  /* 0x00000002100c7824 */ /* 0x001fe200078e00ff */
[----:B------:R-:W-:Y:S01]  /*0e80*/  IABS R16, R23 ;  /* 0x0000001700107213 */ /* 0x000fe20000000000 */
[----:B------:R-:W-:Y:S01]  /*0e90*/  IMAD.MOV.U32 R17, RZ, RZ, R11 ;  /* 0x000000ffff117224 */ /* 0x000fe200078e000b */
[----:B------:R-:W-:Y:S01]  /*0ea0*/  LOP3.LUT R29, R0, 0x8, RZ, 0xfc, !PT ;  /* 0x00000008001d7812 */ /* 0x000fe200078efcff */
[----:B------:R-:W-:Y:S01]  /*0eb0*/  @!P1 IMAD.MOV R7, RZ, RZ, -R7 ;  /* 0x000000ffff079224 */ /* 0x000fe200078e0a07 */
[----:B------:R-:W-:Y:S01]  /*0ec0*/  LOP3.LUT R3, R12, 0x90, R3, 0x78, !PT ;  /* 0x000000900c037812 */ /* 0x000fe200078e7803 */
[----:B------:R-:W-:Y:S01]  /*0ed0*/  @!P4 IMAD.MOV R17, RZ, RZ, -R17 ;  /* 0x000000ffff11c224 */ /* 0x000fe200078e0a11 */
[C---:B------:R-:W-:Y:S01]  /*0ee0*/  SEL R12, R6.reuse, R9, !P5 ;  /* 0x00000009060c7207 */ /* 0x040fe20006800000 */
[----:B------:R-:W-:Y:S01]  /*0ef0*/  @!P2 IMAD.MOV R15, RZ, RZ, -R15 ;  /* 0x000000ffff0fa224 */ /* 0x000fe200078e0a0f */
[C---:B------:R-:W-:Y:S01]  /*0f00*/  SEL R13, R6.reuse, R7, !P5 ;  /* 0x00000007060d7207 */ /* 0x040fe20006800000 */
[----:B------:R-:W-:Y:S01]  /*0f10*/  @!P0 IMAD.IADD R5, R5, 0x1, -R2 ;  /* 0x0000000105058824 */ /* 0x000fe200078e0a02 */
[C---:B------:R-:W-:Y:S01]  /*0f20*/  SEL R7, R6.reuse, R17, !P5 ;  /* 0x0000001106077207 */ /* 0x040fe20006800000 */
[----:B------:R0:W-:Y:S01]  /*0f30*/  STL [R1+0x3d8], R3 ;  /* 0x0003d80301007387 */ /* 0x0001e20000100800 */
[----:B------:R-:W-:Y:S01]  /*0f40*/  SEL R11, R6, R15, !P5 ;  /* 0x0000000f060b7207 */ /* 0x000fe20006800000 */
[----:B------:R-:W-:Y:S01]  /*0f50*/  IMAD.HI.U32 R19, R27, R16, RZ ;  /* 0x000000101b137227 */ /* 0x000fe200078e00ff */
[----:B------:R-:W-:Y:S01]  /*0f60*/  ISETP.GT.U32.AND P5, PT, R2, R5, PT ;  /* 0x000000050200720c */ /* 0x000fe20003fa4070 */
[----:B------:R-:W-:Y:S01]  /*0f70*/  STL [R1+0xe78], R12 ;  /* 0x000e780c01007387 */ /* 0x000fe20000100800 */
[----:B------:R-:W-:Y:S01]  /*0f80*/  LOP3.LUT R6, R0, 0x18, RZ, 0xfc, !PT ;  /* 0x0000001800067812 */ /* 0x000fe200078efcff */
[----:B------:R-:W-:Y:S01]  /*0f90*/  IMAD.MOV R19, RZ, RZ, -R19 ;  /* 0x000000ffff137224 */ /* 0x000fe200078e0a13 */
[----:B------:R-:W-:Y:S01]  /*0fa0*/  ISETP.GE.AND P2, PT, R10, RZ, PT ;  /* 0x000000ff0a00720c */ /* 0x000fe20003f46270 */
[----:B------:R-:W-:Y:S01]  /*0fb0*/  STL [R1+0xe7c], R13 ;  /* 0x000e7c0d01007387 */ /* 0x000fe20000100800 */
[----:B------:R-:W-:Y:S01]  /*0fc0*/  ISETP.GE.AND P4, PT, R6, RZ, PT ;  /* 0x000000ff0600720c */ /* 0x000fe20003f86270 */
[----:B------:R-:W-:Y:S01]  /*0fd0*/  IMAD R16, R2, R19, R16 ;  /* 0x0000001302107224 */ /* 0x000fe200078e0210 */
[----:B0-----:R-:W-:Y:S01]  /*0fe0*/  LOP3.LUT R3, R0, 0x1a, RZ, 0xfc, !PT ;  /* 0x0000001a00037812 */ /* 0x001fe200078efcff */
[----:B------:R0:W-:Y:S01]  /*0ff0*/  STL [R1+0x8], R7 ;  /* 0x0000080701007387 */ /* 0x0001e20000100800 */
[----:B------:R-:W-:-:S02]  /*1000*/  IABS R8, R6 ;  /* 0x0000000600087213 */ /* 0x000fc40000000000 */
[----:B------:R-:W-:Y:S01]  /*1010*/  ISETP.GE.AND P1, PT, R3, RZ, PT ;  /* 0x000000ff0300720c */ /* 0x000fe20003f26270 */
[----:B------:R-:W-:Y:S01]  /*1020*/  @!P5 IMAD.IADD R5, R5, 0x1, -R2 ;  /* 0x000000010505d824 */ /* 0x000fe200078e0a02 */
[----:B------:R-:W-:Y:S02]  /*1030*/  ISETP.GT.U32.AND P5, PT, R2, R4, PT ;  /* 0x000000040200720c */ /* 0x000fe40003fa4070 */
[----:B------:R-:W-:Y:S01]  /*1040*/  IABS R10, R10 ;  /* 0x0000000a000a7213 */ /* 0x000fe20000000000 */
[----:B------:R-:W-:Y:S01]  /*1050*/  @!P6 IMAD.MOV R5, RZ, RZ, -R5 ;  /* 0x000000ffff05e224 */ /* 0x000fe200078e0a05 */
[----:B------:R-:W-:Y:S02]  /*1060*/  ISETP.GE.AND P0, PT, R22, RZ, PT ;  /* 0x000000ff1600720c */ /* 0x000fe40003f06270 */
[----:B0-----:R-:W-:Y:S01]  /*1070*/  IABS R7, R3 ;  /* 0x0000000300077213 */ /* 0x001fe20000000000 */
[----:B------:R-:W-:Y:S01]  /*1080*/  IMAD.HI.U32 R3, R27, R8, RZ ;  /* 0x000000081b037227 */ /* 0x000fe200078e00ff */
[----:B------:R-:W-:-:S02]  /*1090*/  IABS R22, R22 ;  /* 0x0000001600167213 */ /* 0x000fc40000000000 */
[C---:B------:R-:W-:Y:S01]  /*10a0*/  LOP3.LUT R13, R0.reuse, 0xc, RZ, 0xfc, !PT ;  /* 0x0000000c000d7812 */ /* 0x040fe200078efcff */
[C---:B------:R-:W-:Y:S01]  /*10b0*/  IMAD.HI.U32 R6, R27.reuse, R7, RZ ;  /* 0x000000071b067227 */ /* 0x040fe200078e00ff */
[----:B------:R-:W-:Y:S02]  /*10c0*/  IABS R18, R25 ;  /* 0x0000001900127213 */ /* 0x000fe40000000000 */
[C---:B------:R-:W-:Y:S01]  /*10d0*/  LOP3.LUT R24, R0.reuse, 0x10, RZ, 0xfc, !PT ;  /* 0x0000001000187812 */ /* 0x040fe200078efcff */
[----:B------:R-:W-:Y:S01]  /*10e0*/  IMAD.MOV R6, RZ, RZ, -R6 ;  /* 0x000000ffff067224 */ /* 0x000fe200078e0a06 */
[----:B------:R-:W-:Y:S01]  /*10f0*/  LOP3.LUT R21, R0, 0x4, RZ, 0xfc, !PT ;  /* 0x0000000400157812 */ /* 0x000fe200078efcff */
[----:B------:R-:W-:Y:S01]  /*1100*/  @!P5 IMAD.IADD R4, R4, 0x1, -R2 ;  /* 0x000000010404d824 */ /* 0x000fe200078e0a02 */
[----:B------:R-:W-:Y:S01]  /*1110*/  IABS R17, R24 ;  /* 0x0000001800117213 */ /* 0x000fe20000000000 */
[----:B------:R-:W-:Y:S01]  /*1120*/  IMAD R7, R2, R6, R7 ;  /* 0x0000000602077224 */ /* 0x000fe200078e0207 */
[----:B------:R-:W-:Y:S01]  /*1130*/  LOP3.LUT R12, R0, 0xa, RZ, 0xfc, !PT ;  /* 0x0000000a000c7812 */ /* 0x000fe200078efcff */
[----:B------:R-:W-:Y:S01]  /*1140*/  IMAD.MOV R3, RZ, RZ, -R3 ;  /* 0x000000ffff037224 */ /* 0x000fe200078e0a03 */
[C---:B------:R-:W-:Y:S01]  /*1150*/  ISETP.GT.U32.AND P5, PT, R2.reuse, R4, PT ;  /* 0x000000040200720c */ /* 0x040fe20003fa4070 */
[----:B------:R-:W-:Y:S01]  /*1160*/  IMAD.HI.U32 R15, R27, R10, RZ ;  /* 0x0000000a1b0f7227 */ /* 0x000fe200078e00ff */
[----:B------:R-:W-:-:S02]  /*1170*/  ISETP.GT.U32.AND P6, PT, R2, R7, PT ;  /* 0x000000070200720c */ /* 0x000fc40003fc4070 */
[----:B------:R-:W-:Y:S01]  /*1180*/  IABS R14, R12 ;  /* 0x0000000c000e7213 */ /* 0x000fe20000000000 */
[----:B------:R-:W-:Y:S02]  /*1190*/  IMAD R8, R2, R3, R8 ;  /* 0x0000000302087224 */ /* 0x000fe400078e0208 */
[----:B------:R-:W-:Y:S02]  /*11a0*/  IMAD.MOV R15, RZ, RZ, -R15 ;  /* 0x000000ffff0f7224 */ /* 0x000fe400078e0a0f */
[----:B------:R-:W-:-:S04]  /*11b0*/  IMAD.HI.U32 R3, R27, R22, RZ ;  /* 0x000000161b037227 */ /* 0x000fc800078e00ff */
[--C-:B------:R-:W-:Y:S01]  /*11c0*/  @!P5 IMAD.IADD R4, R4, 0x1, -R2.reuse ;  /* 0x000000010404d824 */ /* 0x100fe200078e0a02 */
[C---:B------:R-:W-:Y:S01]  /*11d0*/  ISETP.GT.U32.AND P5, PT, R2.reuse, R8, PT ;  /* 0x000000080200720c */ /* 0x040fe20003fa4070 */
[----:B------:R-:W-:Y:S02]  /*11e0*/  @!P6 IMAD.IADD R7, R7, 0x1, -R2 ;  /* 0x000000010707e824 */ /* 0x000fe400078e0a02 */
[C---:B------:R-:W-:Y:S01]  /*11f0*/  IMAD R10, R2.reuse, R15, R10 ;  /* 0x0000000f020a7224 */ /* 0x040fe200078e020a */
[----:B------:R-:W-:Y:S01]  /*1200*/  IABS R15, R13 ;  /* 0x0000000d000f7213 */ /* 0x000fe20000000000 */
[----:B------:R-:W-:Y:S01]  /*1210*/  IMAD.MOV R3, RZ, RZ, -R3 ;  /* 0x000000ffff037224 */ /* 0x000fe200078e0a03 */
[----:B------:R-:W-:Y:S01]  /*1220*/  ISETP.GT.U32.AND P6, PT, R2, R7, PT ;  /* 0x000000070200720c */ /* 0x000fe20003fc4070 */
[----:B------:R-:W-:-:S04]  /*1230*/  IMAD.HI.U32 R9, R27, R18, RZ ;  /* 0x000000121b097227 */ /* 0x000fc800078e00ff */
[----:B------:R-:W-:Y:S01]  /*1240*/  IMAD R22, R2, R3, R22 ;  /* 0x0000000302167224 */ /* 0x000fe200078e0216 */
[----:B------:R-:W-:Y:S01]  /*1250*/  IABS R3, R29 ;  /* 0x0000001d00037213 */ /* 0x000fe20000000000 */
[----:B------:R-:W-:Y:S02]  /*1260*/  @!P5 IMAD.IADD R8, R8, 0x1, -R2 ;  /* 0x000000010808d824 */ /* 0x000fe400078e0a02 */
[----:B------:R-:W-:Y:S01]  /*1270*/  IMAD.HI.U32 R6, R27, R15, RZ ;  /* 0x0000000f1b067227 */ /* 0x000fe200078e00ff */
[----:B------:R-:W-:-:S03]  /*1280*/  ISETP.GT.U32.AND P5, PT, R2, R22, PT ;  /* 0x000000160200720c */ /* 0x000fc60003fa4070 */
[----:B------:R-:W-:Y:S01]  /*1290*/  @!P6 IMAD.IADD R7, R7, 0x1, -R2 ;  /* 0x000000010707e824 */ /* 0x000fe200078e0a02 */
[----:B------:R-:W-:Y:S01]  /*12a0*/  ISETP.GT.U32.AND P6, PT, R2, R10, PT ;  /* 0x0000000a0200720c */ /* 0x000fe20003fc4070 */
[----:B------:R-:W-:Y:S02]  /*12b0*/  IMAD.MOV R19, RZ, RZ, -R6 ;  /* 0x000000ffff137224 */ /* 0x000fe400078e0a06 */
[----:B------:R-:W-:-:S04]  /*12c0*/  IMAD.HI.U32 R6, R27, R3, RZ ;  /* 0x000000031b067227 */ /* 0x000fc800078e00ff */
[----:B------:R-:W-:Y:S02]  /*12d0*/  IMAD.MOV R9, RZ, RZ, -R9 ;  /* 0x000000ffff097224 */ /* 0x000fe400078e0a09 */
[----:B------:R-:W-:-:S04]  /*12e0*/  IMAD.HI.U32 R20, R27, R17, RZ ;  /* 0x000000111b147227 */ /* 0x000fc800078e00ff */
[--C-:B------:R-:W-:Y:S02]  /*12f0*/  @!P6 IMAD.IADD R10, R10, 0x1, -R2.reuse ;  /* 0x000000010a0ae824 */ /* 0x100fe400078e0a02 */
[----:B------:R-:W-:Y:S02]  /*1300*/  @!P5 IMAD.IADD R22, R22, 0x1, -R2 ;  /* 0x000000011616d824 */ /* 0x000fe400078e0a02 */
[----:B------:R-:W-:Y:S01]  /*1310*/  @!P3 IMAD.MOV R4, RZ, RZ, -R4 ;  /* 0x000000ffff04b224 */ /* 0x000fe200078e0a04 */
[C---:B------:R-:W-:Y:S01]  /*1320*/  ISETP.GT.U32.AND P6, PT, R2.reuse, R10, PT ;  /* 0x0000000a0200720c */ /* 0x040fe20003fc4070 */
[----:B------:R-:W-:Y:S01]  /*1330*/  IMAD.MOV R6, RZ, RZ, -R6 ;  /* 0x000000ffff067224 */ /* 0x000fe200078e0a06 */
[C---:B------:R-:W-:Y:S01]  /*1340*/  ISETP.GT.U32.AND P3, PT, R2.reuse, R8, PT ;  /* 0x000000080200720c */ /* 0x040fe20003f64070 */
[C---:B------:R-:W-:Y:S01]  /*1350*/  IMAD R18, R2.reuse, R9, R18 ;  /* 0x0000000902127224 */ /* 0x040fe200078e0212 */
[----:B------:R-:W-:Y:S01]  /*1360*/  ISETP.GT.U32.AND P5, PT, R2, R22, PT ;  /* 0x000000160200720c */ /* 0x000fe20003fa4070 */
[----:B------:R-:W-:-:S02]  /*1370*/  IMAD.MOV R20, RZ, RZ, -R20 ;  /* 0x000000ffff147224 */ /* 0x000fc400078e0a14 */
[C---:B------:R-:W-:Y:S01]  /*1380*/  IMAD R3, R2.reuse, R6, R3 ;  /* 0x0000000602037224 */ /* 0x040fe200078e0203 */
[----:B------:R-:W-:Y:S01]  /*1390*/  IABS R6, R21 ;  /* 0x0000001500067213 */ /* 0x000fe20000000000 */
[----:B------:R-:W-:Y:S01]  /*13a0*/  IMAD R17, R2, R20, R17 ;  /* 0x0000001402117224 */ /* 0x000fe200078e0211 */
[----:B------:R-:W-:Y:S01]  /*13b0*/  LOP3.LUT R20, R0, 0x6, RZ, 0xfc, !PT ;  /* 0x0000000600147812 */ /* 0x000fe200078efcff */
[----:B------:R-:W-:Y:S01]  /*13c0*/  @!P1 IMAD.MOV R7, RZ, RZ, -R7 ;  /* 0x000000ffff079224 */ /* 0x000fe200078e0a07 */
[----:B------:R-:W-:Y:S01]  /*13d0*/  ISETP.GT.U32.AND P1, PT, R2, R18, PT ;  /* 0x000000120200720c */ /* 0x000fe20003f24070 */
[----:B------:R-:W-:Y:S01]  /*13e0*/  @!P6 IMAD.IADD R10, R10, 0x1, -R2 ;  /* 0x000000010a0ae824 */ /* 0x000fe200078e0a02 */
[----:B------:R-:W-:Y:S01]  /*13f0*/  ISETP.GT.U32.AND P6, PT, R2, R17, PT ;  /* 0x000000110200720c */ /* 0x000fe20003fc4070 */
[----:B------:R-:W-:-:S04]  /*1400*/  IMAD.HI.U32 R28, R27, R6, RZ ;  /* 0x000000061b1c7227 */ /* 0x000fc800078e00ff */
[----:B------:R-:W-:-:S04]  /*1410*/  IMAD.HI.U32 R9, R27, R14, RZ ;  /* 0x0000000e1b097227 */ /* 0x000fc800078e00ff */
[----:B------:R-:W-:Y:S01]  /*1420*/  IMAD R15, R2, R19, R15 ;  /* 0x00000013020f7224 */ /* 0x000fe200078e020f */
[----:B------:R-:W-:Y:S01]  /*1430*/  LOP3.LUT R19, R0, 0x2, RZ, 0xfc, !PT ;  /* 0x0000000200137812 */ /* 0x000fe200078efcff */
[----:B------:R-:W-:Y:S01]  /*1440*/  @!P3 IMAD.IADD R8, R8, 0x1, -R2 ;  /* 0x000000010808b824 */ /* 0x000fe200078e0a02 */
[----:B------:R-:W-:Y:S01]  /*1450*/  ISETP.GE.AND P3, PT, R0, RZ, PT ;  /* 0x000000ff0000720c */ /* 0x000fe20003f66270 */
[----:B------:R-:W-:Y:S01]  /*1460*/  IMAD.MOV R28, RZ, RZ, -R28 ;  /* 0x000000ffff1c7224 */ /* 0x000fe200078e0a1c */
[----:B------:R-:W-:Y:S01]  /*1470*/  IABS R0, R0 ;  /* 0x0000000000007213 */ /* 0x000fe20000000000 */
[----:B------:R-:W-:Y:S02]  /*1480*/  IMAD.MOV R9, RZ, RZ, -R9 ;  /* 0x000000ffff097224 */ /* 0x000fe400078e0a09 */
[----:B------:R-:W-:Y:S01]  /*1490*/  @!P5 IMAD.IADD R22, R22, 0x1, -R2 ;  /* 0x000000011616d824 */ /* 0x000fe200078e0a02 */
[C---:B------:R-:W-:Y:S01]  /*14a0*/  ISETP.GT.U32.AND P5, PT, R2.reuse, R16, PT ;  /* 0x000000100200720c */ /* 0x040fe20003fa4070 */
[----:B------:R-:W-:-:S02]  /*14b0*/  IMAD R6, R2, R28, R6 ;  /* 0x0000001c02067224 */ /* 0x000fc400078e0206 */
[----:B------:R-:W-:Y:S01]  /*14c0*/  IMAD R14, R2, R9, R14 ;  /* 0x00000009020e7224 */ /* 0x000fe200078e020e */
[----:B------:R-:W-:Y:S01]  /*14d0*/  IABS R9, R20 ;  /* 0x0000001400097213 */ /* 0x000fe20000000000 */
[----:B------:R-:W-:Y:S01]  /*14e0*/  @!P1 IMAD.IADD R18, R18, 0x1, -R2 ;  /* 0x0000000112129824 */ /* 0x000fe200078e0a02 */
[----:B------:R-:W-:Y:S01]  /*14f0*/  ISETP.GT.U32.AND P1, PT, R2, R15, PT ;  /* 0x0000000f0200720c */ /* 0x000fe20003f24070 */
[----:B------:R-:W-:-:S04]  /*1500*/  IMAD.HI.U32 R28, R27, R0, RZ ;  /* 0x000000001b1c7227 */ /* 0x000fc800078e00ff */
[----:B------:R-:W-:Y:S01]  /*1510*/  @!P6 IMAD.IADD R17, R17, 0x1, -R2 ;  /* 0x000000011111e824 */ /* 0x000fe200078e0a02 */
[----:B------:R-:W-:Y:S01]  /*1520*/  ISETP.GT.U32.AND P6, PT, R2, R14, PT ;  /* 0x0000000e0200720c */ /* 0x000fe20003fc4070 */
[----:B------:R-:W-:Y:S02]  /*1530*/  IMAD.MOV R28, RZ, RZ, -R28 ;  /* 0x000000ffff1c7224 */ /* 0x000fe400078e0a1c */
[----:B------:R-:W-:Y:S01]  /*1540*/  @!P5 IMAD.IADD R16, R16, 0x1, -R2 ;  /* 0x000000011010d824 */ /* 0x000fe200078e0a02 */
[C---:B------:R-:W-:Y:S01]  /*1550*/  ISETP.GT.U32.AND P5, PT, R2.reuse, R18, PT ;  /* 0x000000120200720c */ /* 0x040fe20003fa4070 */
[----:B------:R-:W-:Y:S02]  /*1560*/  IMAD R0, R2, R28, R0 ;  /* 0x0000001c02007224 */ /* 0x000fe400078e0200 */
[----:B------:R-:W0:Y:S01]  /*1570*/  S2R R28, SR_TID.X ;  /* 0x00000000001c7919 */ /* 0x000e220000002100 */
[----:B------:R-:W-:-:S04]  /*1580*/  IMAD.HI.U32 R26, R27, R9, RZ ;  /* 0x000000091b1a7227 */ /* 0x000fc800078e00ff */
[----:B------:R-:W-:Y:S01]  /*1590*/  @!P1 IMAD.IADD R15, R15, 0x1, -R2 ;  /* 0x000000010f0f9824 */ /* 0x000fe200078e0a02 */
[C---:B------:R-:W-:Y:S01]  /*15a0*/  ISETP.GT.U32.AND P1, PT, R2.reuse, R17, PT ;  /* 0x000000110200720c */ /* 0x040fe20003f24070 */
[----:B------:R-:W-:Y:S01]  /*15b0*/  @!P4 IMAD.MOV R8, RZ, RZ, -R8 ;  /* 0x000000ffff08c224 */ /* 0x000fe200078e0a08 */
[----:B------:R-:W-:Y:S01]  /*15c0*/  ISETP.GT.U32.AND P4, PT, R2, R16, PT ;  /* 0x000000100200720c */ /* 0x000fe20003f84070 */
[----:B------:R-:W-:Y:S02]  /*15d0*/  IMAD.MOV R26, RZ, RZ, -R26 ;  /* 0x000000ffff1a7224 */ /* 0x000fe400078e0a1a */
[--C-:B------:R-:W-:Y:S02]  /*15e0*/  @!P6 IMAD.IADD R14, R14, 0x1, -R2.reuse ;  /* 0x000000010e0ee824 */ /* 0x100fe400078e0a02 */
[----:B------:R-:W-:Y:S01]  /*15f0*/  IMAD R9, R2, R26, R9 ;  /* 0x0000001a02097224 */ /* 0x000fe200078e0209 */
[----:B------:R-:W-:Y:S01]  /*1600*/  IABS R26, R19 ;  /* 0x00000013001a7213 */ /* 0x000fe20000000000 */
[----:B------:R-:W-:Y:S01]  /*1610*/  @!P5 IMAD.IADD R18, R18, 0x1, -R2 ;  /* 0x000000011212d824 */ /* 0x000fe200078e0a02 */
[C---:B------:R-:W-:Y:S01]  /*1620*/  ISETP.GT.U32.AND P6, PT, R2.reuse, R14, PT ;  /* 0x0000000e0200720c */ /* 0x040fe20003fc4070 */
[----:B------:R-:W-:Y:S01]  /*1630*/  @!P2 IMAD.MOV R10, RZ, RZ, -R10 ;  /* 0x000000ffff0aa224 */ /* 0x000fe200078e0a0a */
[C---:B------:R-:W-:Y:S01]  /*1640*/  ISETP.GT.U32.AND P5, PT, R2.reuse, R3, PT ;  /* 0x000000030200720c */ /* 0x040fe20003fa4070 */
[----:B------:R-:W-:Y:S01]  /*1650*/  IMAD.HI.U32 R27, R27, R26, RZ ;  /* 0x0000001a1b1b7227 */ /* 0x000fe200078e00ff */
[----:B------:R-:W-:-:S03]  /*1660*/  ISETP.GT.U32.AND P2, PT, R2, R15, PT ;  /* 0x0000000f0200720c */ /* 0x000fc60003f44070 */
[--C-:B------:R-:W-:Y:S01]  /*1670*/  @!P1 IMAD.IADD R17, R17, 0x1, -R2.reuse ;  /* 0x0000000111119824 */ /* 0x100fe200078e0a02 */
[----:B------:R-:W-:Y:S01]  /*1680*/  ISETP.GT.U32.AND P1, PT, R2, R9, PT ;  /* 0x000000090200720c */ /* 0x000fe20003f24070 */
[--C-:B------:R-:W-:Y:S01]  /*1690*/  @!P4 IMAD.IADD R16, R16, 0x1, -R2.reuse ;  /* 0x000000011010c824 */ /* 0x100fe200078e0a02 */
[----:B------:R-:W-:Y:S01]  /*16a0*/  ISETP.GT.U32.AND P4, PT, R2, R0, PT ;  /* 0x000000000200720c */ /* 0x000fe20003f84070 */
[----:B------:R-:W-:Y:S02]  /*16b0*/  IMAD.MOV R27, RZ, RZ, -R27 ;  /* 0x000000ffff1b7224 */ /* 0x000fe400078e0a1b */
[----:B------:R-:W-:Y:S01]  /*16c0*/  @!P6 IMAD.IADD R14, R14, 0x1, -R2 ;  /* 0x000000010e0ee824 */ /* 0x000fe200078e0a02 */
[----:B------:R-:W-:Y:S01]  /*16d0*/  ISETP.GE.AND P6, PT, R25, RZ, PT ;  /* 0x000000ff1900720c */ /* 0x000fe20003fc6270 */
[----:B------:R-:W-:Y:S01]  /*16e0*/  IMAD R26, R2, R27, R26 ;  /* 0x0000001b021a7224 */ /* 0x000fe200078e021a */
[C---:B0-----:R-:W-:Y:S01]  /*16f0*/  LOP3.LUT R27, R28.reuse, 0x7, RZ, 0xc0, !PT ;  /* 0x000000071c1b7812 */ /* 0x041fe200078ec0ff */
[----:B------:R-:W-:-:S02]  /*1700*/  IMAD.SHL.U32 R25, R28, 0x2, RZ ;  /* 0x000000021c197824 */ /* 0x000fc400078e00ff */
[--C-:B------:R-:W-:Y:S01]  /*1710*/  @!P5 IMAD.IADD R3, R3, 0x1, -R2.reuse ;  /* 0x000000010303d824 */ /* 0x100fe200078e0a02 */
[----:B------:R-:W-:Y:S01]  /*1720*/  ISETP.GT.U32.AND P5, PT, R2, R26, PT ;  /* 0x0000001a0200720c */ /* 0x000fe20003fa4070 */
[----:B------:R-:W-:Y:S02]  /*1730*/  IMAD R28, R27, 0x90, RZ ;  /* 0x000000901b1c7824 */ /* 0x000fe400078e02ff */
[--C-:B------:R-:W-:Y:S01]  /*1740*/  @!P1 IMAD.IADD R9, R9, 0x1, -R2.reuse ;  /* 0x0000000109099824 */ /* 0x100fe200078e0a02 */
[----:B------:R-:W-:Y:S01]  /*1750*/  ISETP.GE.AND P1, PT, R24, RZ, PT ;  /* 0x000000ff1800720c */ /* 0x000fe20003f26270 */
[--C-:B------:R-:W-:Y:S01]  /*1760*/  @!P4 IMAD.IADD R0, R0, 0x1, -R2.reuse ;  /* 0x000000010000c824 */ /* 0x100fe200078e0a02 */
[----:B------:R-:W-:Y:S01]  /*1770*/  ISETP.GE.AND P4, PT, R23, RZ, PT ;  /* 0x000000ff1700720c */ /* 0x000fe20003f86270 */
[----:B------:R-:W-:Y:S01]  /*1780*/  @!P2 IMAD.IADD R15, R15, 0x1, -R2 ;  /* 0x000000010f0fa824 */ /* 0x000fe200078e0a02 */
[----:B------:R-:W-:Y:S02]  /*1790*/  LOP3.LUT R24, R28, 0x30, R25, 0x78, !PT ;  /* 0x000000301c187812 */ /* 0x000fe400078e7819 */
[----:B------:R-:W-:-:S02]  /*17a0*/  LOP3.LUT R23, R25, 0x10, RZ, 0xc0, !PT ;  /* 0x0000001019177812 */ /* 0x000fc400078ec0ff */
[----:B------:R-:W0:Y:S01]  /*17b0*/  S2R R25, SR_TID.X ;  /* 0x0000000000197919 */ /* 0x000e220000002100 */
[----:B------:R-:W-:Y:S01]  /*17c0*/  ISETP.GT.U32.AND P2, PT, R2, R6, PT ;  /* 0x000000060200720c */ /* 0x000fe20003f44070 */
[----:B------:R-:W-:Y:S01]  /*17d0*/  @!P5 IMAD.IADD R26, R26, 0x1, -R2 ;  /* 0x000000011a1ad824 */ /* 0x000fe200078e0a02 */
[----:B------:R-:W-:Y:S01]  /*17e0*/  ISETP.GT.U32.AND P5, PT, R2, R9, PT ;  /* 0x000000090200720c */ /* 0x000fe20003fa4070 */
[----:B------:R-:W-:Y:S01]  /*17f0*/  @!P6 IMAD.MOV R18, RZ, RZ, -R18 ;  /* 0x000000ffff12e224 */ /* 0x000fe200078e0a12 */
[----:B------:R-:W-:-:S09]  /*1800*/  ISETP.GE.AND P6, PT, R12, RZ, PT ;  /* 0x000000ff0c00720c */ /* 0x000fd20003fc6270 */
[--C-:B------:R-:W-:Y:S01]  /*1810*/  @!P2 IMAD.IADD R6, R6, 0x1, -R2.reuse ;  /* 0x000000010606a824 */ /* 0x100fe200078e0a02 */
[----:B------:R-:W-:Y:S01]  /*1820*/  ISETP.GE.AND P2, PT, R13, RZ, PT ;  /* 0x000000ff0d00720c */ /* 0x000fe20003f46270 */
[----:B------:R-:W-:Y:S01]  /*1830*/  @!P5 IMAD.IADD R9, R9, 0x1, -R2 ;  /* 0x000000010909d824 */ /* 0x000fe200078e0a02 */
[----:B------:R-:W2:Y:S01]  /*1840*/  LDL.LU R13, [R1+0xe7c] ;  /* 0x000e7c00010d7983 */ /* 0x000ea20000300800 */
[----:B------:R-:W-:Y:S01]  /*1850*/  ISETP.GE.AND P5, PT, R20, RZ, PT ;  /* 0x000000ff1400720c */ /* 0x000fe20003fa6270 */
[----:B------:R-:W-:Y:S01]  /*1860*/  @!P0 IMAD.MOV R22, RZ, RZ, -R22 ;  /* 0x000000ffff168224 */ /* 0x000fe200078e0a16 */
[C---:B------:R-:W-:Y:S01]  /*1870*/  ISETP.GT.U32.AND P0, PT, R2.reuse, R3, PT ;  /* 0x000000030200720c */ /* 0x040fe20003f04070 */
[----:B------:R-:W3:Y:S01]  /*1880*/  LDL.LU R12, [R1+0xe78] ;  /* 0x000e7800010c7983 */ /* 0x000ee20000300800 */
[----:B------:R-:W-:Y:S01]  /*1890*/  @!P1 IMAD.MOV R17, RZ, RZ, -R17 ;  /* 0x000000ffff119224 */ /* 0x000fe200078e0a11 */
[C---:B------:R-:W-:Y:S01]  /*18a0*/  ISETP.GT.U32.AND P1, PT, R2.reuse, R0, PT ;  /* 0x000000000200720c */ /* 0x040fe20003f24070 */
[----:B------:R-:W-:Y:S01]  /*18b0*/  @!P4 IMAD.MOV R16, RZ, RZ, -R16 ;  /* 0x000000ffff10c224 */ /* 0x000fe200078e0a10 */
[----:B0-----:R-:W-:Y:S01]  /*18c0*/  LOP3.LUT R25, R25, 0x3f, RZ, 0xc0, !PT ;  /* 0x0000003f19197812 */ /* 0x001fe200078ec0ff */
[----:B------:R-:W0:Y:S01]  /*18d0*/  S2R R28, SR_TID.X ;  /* 0x00000000001c7919 */ /* 0x000e220000002100 */
[----:B------:R-:W-:Y:S01]  /*18e0*/  ISETP.GT.U32.AND P4, PT, R2, R6, PT ;  /* 0x000000060200720c */ /* 0x000fe20003f84070 */
[----:B------:R-:W-:-:S02]  /*18f0*/  @!P2 IMAD.MOV R15, RZ, RZ, -R15 ;  /* 0x000000ffff0fa224 */ /* 0x000fc400078e0a0f */
[----:B------:R-:W-:Y:S02]  /*1900*/  IMAD R20, R25, c[0x0][0x18c], RZ ;  /* 0x0000630019147a24 */ /* 0x000fe400078e02ff */
[----:B------:R-:W4:Y:S01]  /*1910*/  LDL.LU R25, [R1+0x8] ;  /* 0x0000080001197983 */ /* 0x000f220000300800 */
[----:B------:R-:W-:Y:S01]  /*1920*/  ISETP.GT.U32.AND P2, PT, R2, R26, PT ;  /* 0x0000001a0200720c */ /* 0x000fe20003f44070 */
[--C-:B------:R-:W-:Y:S01]  /*1930*/  @!P0 IMAD.IADD R3, R3, 0x1, -R2.reuse ;  /* 0x0000000103038824 */ /* 0x100fe200078e0a02 */
[----:B------:R-:W-:Y:S01]  /*1940*/  ISETP.GE.AND P0, PT, R29, RZ, PT ;  /* 0x000000ff1d00720c */ /* 0x000fe20003f06270 */
[--C-:B------:R-:W-:Y:S01]  /*1950*/  @!P1 IMAD.IADD R0, R0, 0x1, -R2.reuse ;  /* 0x0000000100009824 */ /* 0x100fe200078e0a02 */
[----:B------:R-:W-:Y:S01]  /*1960*/  ISETP.GE.AND P1, PT, R21, RZ, PT ;  /* 0x000000ff1500720c */ /* 0x000fe20003f26270 */
[----:B------:R-:W-:Y:S02]  /*1970*/  IMAD R27, R27, 0x410, RZ ;  /* 0x000004101b1b7824 */ /* 0x000fe400078e02ff */
[----:B------:R-:W-:Y:S01]  /*1980*/  @!P4 IMAD.IADD R6, R6, 0x1, -R2 ;  /* 0x000000010606c824 */ /* 0x000fe200078e0a02 */
[----:B------:R-:W-:-:S02]  /*1990*/  ISETP.GE.AND P4, PT, R19, RZ, PT ;  /* 0x000000ff1300720c */ /* 0x000fc40003f86270 */
[----:B------:R-:W-:-:S03]  /*19a0*/  LOP3.LUT R19, RZ, c[0x0][0x17c], RZ, 0x33, !PT ;  /* 0x00005f00ff137a12 */ /* 0x000fc600078e33ff */
[----:B------:R-:W-:Y:S01]  /*19b0*/  @!P2 IMAD.IADD R26, R26, 0x1, -R2 ;  /* 0x000000011a1aa824 */ /* 0x000fe200078e0a02 */
[----:B------:R-:W-:Y:S01]  /*19c0*/  ISETP.NE.AND P2, PT, RZ, c[0x0][0x17c], PT ;  /* 0x00005f00ff007a0c */ /* 0x000fe20003f45270 */
[----:B------:R-:W-:Y:S02]  /*19d0*/  @!P6 IMAD.MOV R14, RZ, RZ, -R14 ;  /* 0x000000ffff0ee224 */ /* 0x000fe400078e0a0e */
[----:B------:R-:W-:Y:S01]  /*19e0*/  @!P0 IMAD.MOV R3, RZ, RZ, -R3 ;  /* 0x000000ffff038224 */ /* 0x000fe200078e0a03 */
[C---:B------:R-:W-:Y:S01]  /*19f0*/  SEL R5, R19.reuse, R5, !P2 ;  /* 0x0000000513057207 */ /* 0x040fe20005000000 */
[----:B------:R-:W-:Y:S01]  /*1a00*/  @!P5 IMAD.MOV R9, RZ, RZ, -R9 ;  /* 0x000000ffff09d224 */ /* 0x000fe200078e0a09 */
[----:B------:R-:W-:Y:S01]  /*1a10*/  SEL R4, R19, R4, !P2 ;  /* 0x0000000413047207 */ /* 0x000fe20005000000 */
[----:B------:R-:W-:Y:S01]  /*1a20*/  @!P1 IMAD.MOV R6, RZ, RZ, -R6 ;  /* 0x000000ffff069224 */ /* 0x000fe200078e0a06 */
[----:B0-----:R-:W-:Y:S01]  /*1a30*/  LOP3.LUT R23, R23, 0x60, R28, 0xf8, !PT ;  /* 0x0000006017177812 */ /* 0x001fe200078ef81c */
[----:B------:R-:W-:-:S02]  /*1a40*/  @!P4 IMAD.MOV R26, RZ, RZ, -R26 ;  /* 0x000000ffff1ac224 */ /* 0x000fc400078e0a1a */
[----:B------:R-:W-:Y:S01]  /*1a50*/  @!P3 IMAD.MOV R0, RZ, RZ, -R0 ;  /* 0x000000ffff00b224 */ /* 0x000fe200078e0a00 */
[----:B------:R-:W-:Y:S01]  /*1a60*/  LEA R2, P6, R20, c[0x0][0x168], 0x1 ;  /* 0x00005a0014027a11 */ /* 0x000fe200078c08ff */
[----:B------:R-:W-:Y:S01]  /*1a70*/  IMAD R5, R5, c[0x0][0x190], RZ ;  /* 0x0000640005057a24 */ /* 0x000fe200078e02ff */
[C---:B------:R-:W-:Y:S01]  /*1a80*/  SEL R7, R19.reuse, R7, !P2 ;  /* 0x0000000713077207 */ /* 0x040fe20005000000 */
[----:B------:R-:W-:Y:S01]  /*1a90*/  IMAD R4, R4, c[0x0][0x190], RZ ;  /* 0x0000640004047a24 */ /* 0x000fe200078e02ff */
[C---:B------:R-:W-:Y:S02]  /*1aa0*/  SEL R8, R19.reuse, R8, !P2 ;  /* 0x0000000813087207 */ /* 0x040fe40005000000 */
[C---:B------:R-:W-:Y:S02]  /*1ab0*/  SEL R10, R19.reuse, R10, !P2 ;  /* 0x0000000a130a7207 */ /* 0x040fe40005000000 */
[C---:B------:R-:W-:Y:S02]  /*1ac0*/  SEL R22, R19.reuse, R22, !P2 ;  /* 0x0000001613167207 */ /* 0x040fe40005000000 */
[----:B------:R-:W-:-:S02]  /*1ad0*/  SEL R18, R19, R18, !P2 ;  /* 0x0000001213127207 */ /* 0x000fc40005000000 */
[C---:B------:R-:W-:Y:S02]  /*1ae0*/  SEL R17, R19.reuse, R17, !P2 ;  /* 0x0000001113117207 */ /* 0x040fe40005000000 */
[C---:B------:R-:W-:Y:S02]  /*1af0*/  SEL R16, R19.reuse, R16, !P2 ;  /* 0x0000001013107207 */ /* 0x040fe40005000000 */
[C---:B------:R-:W-:Y:S02]  /*1b00*/  SEL R15, R19.reuse, R15, !P2 ;  /* 0x0000000f130f7207 */ /* 0x040fe40005000000 */
[C---:B------:R-:W-:Y:S02]  /*1b10*/  SEL R14, R19.reuse, R14, !P2 ;  /* 0x0000000e130e7207 */ /* 0x040fe40005000000 */
[C---:B------:R-:W-:Y:S02]  /*1b20*/  SEL R3, R19.reuse, R3, !P2 ;  /* 0x0000000313037207 */ /* 0x040fe40005000000 */
[----:B------:R-:W-:-:S02]  /*1b30*/  SEL R9, R19, R9, !P2 ;  /* 0x0000000913097207 */ /* 0x000fc40005000000 */
[C---:B------:R-:W-:Y:S02]  /*1b40*/  SEL R6, R19.reuse, R6, !P2 ;  /* 0x0000000613067207 */ /* 0x040fe40005000000 */
[C---:B------:R-:W-:Y:S02]  /*1b50*/  SEL R26, R19.reuse, R26, !P2 ;  /* 0x0000001a131a7207 */ /* 0x040fe40005000000 */
[----:B------:R-:W-:Y:S02]  /*1b60*/  SEL R19, R19, R0, !P2 ;  /* 0x0000000013137207 */ /* 0x000fe40005000000 */
[----:B------:R-:W-:Y:S02]  /*1b70*/  LEA.HI.X.SX32 R0, R20, c[0x0][0x16c], 0x1, P6 ;  /* 0x00005b0014007a11 */ /* 0x000fe400030f0eff */
[----:B------:R-:W-:Y:S01]  /*1b80*/  LOP3.LUT R23, R27, R23, RZ, 0x3c, !PT ;  /* 0x000000171b177212 */ /* 0x000fe200078e3cff */
[----:B------:R-:W-:Y:S01]  /*1b90*/  IMAD R7, R7, c[0x0][0x190], RZ ;  /* 0x0000640007077a24 */ /* 0x000fe200078e02ff */
[----:B------:R-:W-:Y:S01]  /*1ba0*/  LEA R27, P5, R5, R2, 0x1 ;  /* 0x00000002051b7211 */ /* 0x000fe200078a08ff */
[----:B------:R-:W-:-:S02]  /*1bb0*/  IMAD R8, R8, c[0x0][0x190], RZ ;  /* 0x0000640008087a24 */ /* 0x000fc400078e02ff */
[----:B------:R-:W-:Y:S02]  /*1bc0*/  IMAD R10, R10, c[0x0][0x190], RZ ;  /* 0x000064000a0a7a24 */ /* 0x000fe400078e02ff */
[----:B------:R0:W-:Y:S01]  /*1bd0*/  STL [R1+0xe18], R27 ;  /* 0x000e181b01007387 */ /* 0x0001e20000100800 */
[----:B------:R-:W-:Y:S02]  /*1be0*/  IMAD R22, R22, c[0x0][0x190], RZ ;  /* 0x0000640016167a24 */ /* 0x000fe400078e02ff */
[----:B------:R-:W-:Y:S01]  /*1bf0*/  IMAD R18, R18, c[0x0][0x190], RZ ;  /* 0x0000640012127a24 */ /* 0x000fe200078e02ff */
[----:B0-----:R-:W-:Y:S01]  /*1c00*/  LEA R27, P0, R7, R2, 0x1 ;  /* 0x00000002071b7211 */ /* 0x001fe200078008ff */
[----:B------:R-:W-:Y:S02]  /*1c10*/  IMAD R17, R17, c[0x0][0x190], RZ ;  /* 0x0000640011117a24 */ /* 0x000fe400078e02ff */
[----:B------:R-:W-:Y:S02]  /*1c20*/  IMAD R16, R16, c[0x0][0x190], RZ ;  /* 0x0000640010107a24 */ /* 0x000fe400078e02ff */
[----:B------:R-:W-:Y:S01]  /*1c30*/  IMAD R15, R15, c[0x0][0x190], RZ ;  /* 0x000064000f0f7a24 */ /* 0x000fe200078e02ff */
[----:B------:R-:W-:Y:S01]  /*1c40*/  LEA.HI.X.SX32 R7, R7, R0, 0x1, P0 ;  /* 0x0000000007077211 */ /* 0x000fe200000f0eff */
[----:B------:R-:W-:-:S02]  /*1c50*/  IMAD R14, R14, c[0x0][0x190], RZ ;  /* 0x000064000e0e7a24 */ /* 0x000fc400078e02ff */
[----:B------:R-:W-:Y:S02]  /*1c60*/  IMAD R3, R3, c[0x0][0x190], RZ ;  /* 0x0000640003037a24 */ /* 0x000fe400078e02ff */
[----:B------:R-:W-:Y:S02]  /*1c70*/  IMAD R9, R9, c[0x0][0x190], RZ ;  /* 0x0000640009097a24 */ /* 0x000fe400078e02ff */
[----:B------:R-:W-:Y:S02]  /*1c80*/  IMAD R6, R6, c[0x0][0x190], RZ ;  /* 0x0000640006067a24 */ /* 0x000fe400078e02ff */
[----:B------:R-:W-:Y:S02]  /*1c90*/  IMAD R26, R26, c[0x0][0x190], RZ ;  /* 0x000064001a1a7a24 */ /* 0x000fe400078e02ff */
[----:B------:R-:W-:Y:S02]  /*1ca0*/  IMAD R19, R19, c[0x0][0x190], RZ ;  /* 0x0000640013137a24 */ /* 0x000fe400078e02ff */
[----:B------:R-:W-:-:S05]  /*1cb0*/  IMAD.SHL.U32 R29, R28, 0x200, RZ ;  /* 0x000002001c1d7824 */ /* 0x000fca00078e00ff */
[----:B------:R-:W-:-:S05]  /*1cc0*/  LOP3.LUT R29, R29, 0x2000, RZ, 0xc0, !PT ;  /* 0x000020001d1d7812 */ /* 0x000fca00078ec0ff */
[----:B------:R-:W-:Y:S02]  /*1cd0*/  IMAD.IADD R29, R29, 0x1, R23 ;  /* 0x000000011d1d7824 */ /* 0x000fe400078e0217 */
[----:B------:R-:W-:-:S04]  /*1ce0*/  IMAD.MOV.U32 R23, RZ, RZ, c[0x0][0x188] ;  /* 0x00006200ff177624 */ /* 0x000fc800078e00ff */
[----:B------:R-:W-:Y:S02]  /*1cf0*/  IMAD R21, R23, 0x3f, RZ ;  /* 0x0000003f17157824 */ /* 0x000fe400078e02ff */
[----:B---3--:R-:W-:Y:S02]  /*1d00*/  IMAD R20, R12, c[0x0][0x184], RZ ;  /* 0x000061000c147a24 */ /* 0x008fe400078e02ff */
[----:B------:R-:W-:Y:S02]  /*1d10*/  IMAD R12, R11, c[0x0][0x184], RZ ;  /* 0x000061000b0c7a24 */ /* 0x000fe400078e02ff */
[----:B----4-:R-:W-:Y:S01]  /*1d20*/  IMAD R11, R25, c[0x0][0x184], RZ ;  /* 0x00006100190b7a24 */ /* 0x010fe200078e02ff */
[----:B------:R-:W-:-:S05]  /*1d30*/  LEA R25, P2, R4, R2, 0x1 ;  /* 0x0000000204197211 */ /* 0x000fca00078408ff */
[----:B------:R0:W-:Y:S04]  /*1d40*/  STL [R1+0xe1c], R25 ;  /* 0x000e1c1901007387 */ /* 0x0001e80000100800 */
[----:B------:R1:W-:Y:S01]  /*1d50*/  STL [R1+0xe20], R27 ;  /* 0x000e201b01007387 */ /* 0x0003e20000100800 */
[-C--:B0-----:R-:W-:Y:S02]  /*1d60*/  LEA R25, P1, R8, R2.reuse, 0x1 ;  /* 0x0000000208197211 */ /* 0x081fe400078208ff */
[----:B-1----:R-:W-:-:S03]  /*1d70*/  LEA R27, P4, R10, R2, 0x1 ;  /* 0x000000020a1b7211 */ /* 0x002fc600078808ff */
[----:B------:R0:W-:Y:S04]  /*1d80*/  STL [R1+0xe24], R25 ;  /* 0x000e241901007387 */ /* 0x0001e80000100800 */
[----:B------:R1:W-:Y:S01]  /*1d90*/  STL [R1+0xe28], R27 ;  /* 0x000e281b01007387 */ /* 0x0003e20000100800 */
[-C--:B0-----:R-:W-:Y:S02]  /*1da0*/  LEA R25, P3, R22, R2.reuse, 0x1 ;  /* 0x0000000216197211 */ /* 0x081fe400078608ff */
[----:B-1----:R-:W-:-:S03]  /*1db0*/  LEA R27, P6, R18, R2, 0x1 ;  /* 0x00000002121b7211 */ /* 0x002fc600078c08ff */
[----:B------:R0:W-:Y:S04]  /*1dc0*/  STL [R1+0xe2c], R25 ;  /* 0x000e2c1901007387 */ /* 0x0001e80000100800 */
[----:B------:R1:W-:Y:S01]  /*1dd0*/  STL [R1+0xe30], R27 ;  /* 0x000e301b01007387 */ /* 0x0003e20000100800 */
[----:B0-----:R-:W-:Y:S02]  /*1de0*/  LEA.HI.X.SX32 R25, R5, R0, 0x1, P5 ;  /* 0x0000000005197211 */ /* 0x001fe400028f0eff */
[----:B-1----:R-:W-:-:S03]  /*1df0*/  LEA R27, P5, R17, R2, 0x1 ;  /* 0x00000002111b7211 */ /* 0x002fc600078a08ff */
[----:B------:R0:W-:Y:S04]  /*1e00*/  STL [R1+0xe10], R25 ;  /* 0x000e101901007387 */ /* 0x0001e80000100800 */
[----:B------:R-:W-:Y:S01]  /*1e10*/  STL [R1+0xe14], R27 ;  /* 0x000e141b01007387 */ /* 0x000fe20000100800 */
[----:B0-----:R-:W-:Y:S02]  /*1e20*/  LEA.HI.X.SX32 R25, R4, R0, 0x1, P2 ;  /* 0x0000000004197211 */ /* 0x001fe400010f0eff */
[----:B------:R-:W-:-:S03]  /*1e30*/  LEA R4, P2, R16, R2, 0x1 ;  /* 0x0000000210047211 */ /* 0x000fc600078408ff */
[----:B------:R0:W-:Y:S04]  /*1e40*/  STL [R1+0xe08], R25 ;  /* 0x000e081901007387 */ /* 0x0001e80000100800 */
[----:B------:R1:W-:Y:S04]  /*1e50*/  STL [R1+0xe0c], R4 ;  /* 0x000e0c0401007387 */ /* 0x0003e80000100800 */
[----:B------:R3:W-:Y:S01]  /*1e60*/  STL [R1+0xe00], R7 ;  /* 0x000e000701007387 */ /* 0x0007e20000100800 */
[----:B0-----:R-:W-:Y:S02]  /*1e70*/  LEA R25, P0, R15, R2, 0x1 ;  /* 0x000000020f197211 */ /* 0x001fe400078008ff */
[----:B-1----:R-:W-:-:S03]  /*1e80*/  LEA.HI.X.SX32 R4, R8, R0, 0x1, P1 ;  /* 0x0000000008047211 */ /* 0x002fc600008f0eff */
[----:B------:R-:W-:Y:S01]  /*1e90*/  STL [R1+0xe04], R25 ;  /* 0x000e041901007387 */ /* 0x000fe20000100800 */
[----:B---3--:R-:W-:-:S03]  /*1ea0*/  LEA R7, P1, R14, R2, 0x1 ;  /* 0x000000020e077211 */ /* 0x008fc600078208ff */
[----:B------:R0:W-:Y:S01]  /*1eb0*/  STL [R1+0xdf8], R4 ;  /* 0x000df80401007387 */ /* 0x0001e20000100800 */
[----:B------:R-:W-:-:S03]  /*1ec0*/  LEA.HI.X.SX32 R8, R10, R0, 0x1, P4 ;  /* 0x000000000a087211 */ /* 0x000fc600020f0eff */
[----:B------:R1:W-:Y:S01]  /*1ed0*/  STL [R1+0xdfc], R7 ;  /* 0x000dfc0701007387 */ /* 0x0003e20000100800 */
[----:B0-----:R-:W-:-:S03]  /*1ee0*/  LEA R4, P4, R3, R2, 0x1 ;  /* 0x0000000203047211 */ /* 0x001fc600078808ff */
[----:B------:R0:W-:Y:S01]  /*1ef0*/  STL [R1+0xdf0], R8 ;  /* 0x000df00801007387 */ /* 0x0001e20000100800 */
[----:B-1----:R-:W-:-:S03]  /*1f00*/  LEA.HI.X.SX32 R7, R22, R0, 0x1, P3 ;  /* 0x0000000016077211 */ /* 0x002fc600018f0eff */
[----:B------:R1:W-:Y:S04]  /*1f10*/  STL [R1+0xdf4], R4 ;  /* 0x000df40401007387 */ /* 0x0003e80000100800 */
[----:B------:R3:W-:Y:S01]  /*1f20*/  STL [R1+0xde8], R7 ;  /* 0x000de80701007387 */ /* 0x0007e20000100800 */
[----:B0-----:R-:W-:Y:S02]  /*1f30*/  LEA R8, P3, R9, R2, 0x1 ;  /* 0x0000000209087211 */ /* 0x001fe400078608ff */
[----:B-1----:R-:W-:-:S03]  /*1f40*/  LEA.HI.X.SX32 R4, R18, R0, 0x1, P6 ;  /* 0x0000000012047211 */ /* 0x002fc600030f0eff */
[----:B------:R0:W-:Y:S01]  /*1f50*/  STL [R1+0xdec], R8 ;  /* 0x000dec0801007387 */ /* 0x0001e20000100800 */
[----:B---3--:R-:W-:-:S03]  /*1f60*/  LEA R7, P6, R6, R2, 0x1 ;  /* 0x0000000206077211 */ /* 0x008fc600078c08ff */
[----:B------:R1:W-:Y:S04]  /*1f70*/  STL [R1+0xde0], R4 ;  /* 0x000de00401007387 */ /* 0x0003e80000100800 */
[----:B------:R3:W-:Y:S01]  /*1f80*/  STL [R1+0xde4], R7 ;  /* 0x000de40701007387 */ /* 0x0007e20000100800 */
[----:B0-----:R-:W-:Y:S02]  /*1f90*/  LEA.HI.X.SX32 R8, R17, R0, 0x1, P5 ;  /* 0x0000000011087211 */ /* 0x001fe400028f0eff */
[----:B-1----:R-:W-:-:S03]  /*1fa0*/  LEA R4, P5, R26, R2, 0x1 ;  /* 0x000000021a047211 */ /* 0x002fc600078a08ff */
[----:B------:R-:W-:Y:S01]  /*1fb0*/  STL [R1+0x5d4], R8 ;  /* 0x0005d40801007387 */ /* 0x000fe20000100800 */
[----:B---3--:R-:W-:-:S03]  /*1fc0*/  LEA.HI.X.SX32 R7, R16, R0, 0x1, P2 ;  /* 0x0000000010077211 */ /* 0x008fc600010f0eff */
[----:B------:R0:W-:Y:S01]  /*1fd0*/  STL [R1+0xdd0], R4 ;  /* 0x000dd00401007387 */ /* 0x0001e20000100800 */
[----:B------:R-:W-:-:S03]  /*1fe0*/  LEA R16, P2, R11, c[0x0][0x160], 0x1 ;  /* 0x000058000b107a11 */ /* 0x000fc600078408ff */
[----:B------:R1:W-:Y:S01]  /*1ff0*/  STL [R1+0x5d8], R7 ;  /* 0x0005d80701007387 */ /* 0x0003e20000100800 */
[----:B0-----:R-:W-:Y:S02]  /*2000*/  LEA.HI.X.SX32 R4, R15, R0, 0x1, P0 ;  /* 0x000000000f047211 */ /* 0x001fe400000f0eff */
[----:B-1----:R-:W-:Y:S02]  /*2010*/  LEA R7, P0, R19, R2, 0x1 ;  /* 0x0000000213077211 */ /* 0x002fe400078008ff */
[-C--:B------:R-:W-:Y:S01]  /*2020*/  LEA.HI.X.SX32 R2, R14, R0.reuse, 0x1, P1 ;  /* 0x000000000e027211 */ /* 0x080fe200008f0eff */
[----:B------:R0:W-:Y:S01]  /*2030*/  STL [R1+0x5dc], R4 ;  /* 0x0005dc0401007387 */ /* 0x0001e20000100800 */
[----:B------:R-:W-:Y:S02]  /*2040*/  LEA.HI.X.SX32 R3, R3, R0, 0x1, P4 ;  /* 0x0000000003037211 */ /* 0x000fe400020f0eff */
[----:B------:R-:W-:Y:S01]  /*2050*/  LEA.HI.X.SX32 R17, R11, c[0x0][0x164], 0x1, P2 ;  /* 0x000059000b117a11 */ /* 0x000fe200010f0eff */
[----:B------:R-:W-:Y:S04]  /*2060*/  STL [R1+0xdd8], R7 ;  /* 0x000dd80701007387 */ /* 0x000fe80000100800 */
[----:B------:R1:W-:Y:S01]  /*2070*/  STL [R1+0x5e0], R2 ;  /* 0x0005e00201007387 */ /* 0x0003e20000100800 */
[----:B0-----:R-:W-:-:S05]  /*2080*/  LEA R4, P1, R12, c[0x0][0x160], 0x1 ;  /* 0x000058000c047a11 */ /* 0x001fca00078208ff */
[----:B------:R-:W-:Y:S01]  /*2090*/  STL [R1+0x350], R4 ;  /* 0x0003500401007387 */ /* 0x000fe20000100800 */
[----:B-1----:R-:W-:-:S03]  /*20a0*/  LEA.HI.X.SX32 R2, R9, R0, 0x1, P3 ;  /* 0x0000000009027211 */ /* 0x002fc600018f0eff */
[----:B------:R-:W-:Y:S04]  /*20b0*/  STL [R1+0xdb8], R3 ;  /* 0x000db80301007387 */ /* 0x000fe80000100800 */
[----:B------:R-:W-:Y:S01]  /*20c0*/  STL.64 [R1+0x348], R16 ;  /* 0x0003481001007387 */ /* 0x000fe20000100a00 */
[----:B--2---:R-:W-:-:S03]  /*20d0*/  IMAD R13, R13, c[0x0][0x184], RZ ;  /* 0x000061000d0d7a24 */ /* 0x004fc600078e02ff */
[----:B------:R0:W-:Y:S01]  /*20e0*/  STL [R1+0xdbc], R2 ;  /* 0x000dbc0201007387 */ /* 0x0001e20000100800 */
[----:B------:R-:W-:Y:S01]  /*20f0*/  IMAD.MOV.U32 R18, RZ, RZ, R16 ;  /* 0x000000ffff127224 */ /* 0x000fe200078e0010 */
[-C--:B0-----:R-:W-:Y:S02]  /*2100*/  LEA.HI.X.SX32 R2, R6, R0.reuse, 0x1, P6 ;  /* 0x0000000006027211 */ /* 0x081fe400030f0eff */
[----:B------:R-:W-:-:S03]  /*2110*/  LEA.HI.X.SX32 R6, R26, R0, 0x1, P5 ;  /* 0x000000001a067211 */ /* 0x000fc600028f0eff */
[----:B------:R0:W-:Y:S01]  /*2120*/  STL [R1+0xdc8], R2 ;  /* 0x000dc80201007387 */ /* 0x0001e20000100800 */
[----:B------:R-:W-:Y:S01]  /*2130*/  LEA.HI.X.SX32 R0, R19, R0, 0x1, P0 ;  /* 0x0000000013007211 */ /* 0x000fe200000f0eff */
[----:B------:R-:W-:Y:S01]  /*2140*/  IMAD.MOV.U32 R27, RZ, RZ, R5 ;  /* 0x000000ffff1b7224 */ /* 0x000fe200078e0005 */
[----:B------:R-:W-:Y:S01]  /*2150*/  LEA R14, P0, R20, c[0x0][0x160], 0x1 ;  /* 0x00005800140e7a11 */ /* 0x000fe200078008ff */
[----:B------:R-:W-:Y:S01]  /*2160*/  IMAD.MOV.U32 R26, RZ, RZ, R4 ;  /* 0x000000ffff1a7224 */ /* 0x000fe200078e0004 */
[----:B------:R-:W-:Y:S01]  /*2170*/  LEA.HI.X.SX32 R27, R12, c[0x0][0x164], 0x1, P1 ;  /* 0x000059000c1b7a11 */ /* 0x000fe200008f0eff */
[--C-:B------:R-:W-:Y:S02]  /*2180*/  IMAD.MOV.U32 R19, RZ, RZ, R17.reuse ;  /* 0x000000ffff137224 */ /* 0x100fe400078e0011 */
[----:B0-----:R-:W-:Y:S01]  /*2190*/  IMAD.WIDE R2, R21, 0x2, R16 ;  /* 0x0000000215027825 */ /* 0x001fe200078e0210 */
[C---:B------:R-:W-:Y:S01]  /*21a0*/  LEA R16, P2, R13.reuse, c[0x0][0x160], 0x1 ;  /* 0x000058000d107a11 */ /* 0x040fe200078408ff */
[----:B------:R0:W-:Y:S02]  /*21b0*/  STL [R1+0xdcc], R6 ;  /* 0x000dcc0601007387 */ /* 0x0001e40000100800 */
[----:B------:R-:W-:Y:S01]  /*21c0*/  IMAD.MOV.U32 R26, RZ, RZ, R4 ;  /* 0x000000ffff1a7224 */ /* 0x000fe200078e0004 */
[----:B------:R-:W-:Y:S01]  /*21d0*/  LEA.HI.X.SX32 R17, R13, c[0x0][0x164], 0x1, P2 ;  /* 0x000059000d117a11 */ /* 0x000fe200010f0eff */
[----:B------:R1:W-:Y:S01]  /*21e0*/  STL [R1+0xdd4], R0 ;  /* 0x000dd40001007387 */ /* 0x0003e20000100800 */
[----:B------:R-:W-:Y:S01]  /*21f0*/  LEA.HI.X.SX32 R15, R20, c[0x0][0x164], 0x1, P0 ;  /* 0x00005900140f7a11 */ /* 0x000fe200000f0eff */
[----:B------:R-:W-:-:S02]  /*2200*/  IMAD.WIDE R4, R21, 0x2, R26 ;  /* 0x0000000215047825 */ /* 0x000fc400078e021a */
[----:B------:R-:W-:Y:S02]  /*2210*/  STL [R1+0xddc], R2 ;  /* 0x000ddc0201007387 */ /* 0x000fe40000100800 */
[----:B0-----:R-:W-:Y:S02]  /*2220*/  IMAD.WIDE R6, R21, 0x2, R16 ;  /* 0x0000000215067825 */ /* 0x001fe400078e0210 */
[----:B------:R0:W-:Y:S02]  /*2230*/  STL [R1+0xdc0], R3 ;  /* 0x000dc00301007387 */ /* 0x0001e40000100800 */
[----:B-1----:R-:W-:Y:S02]  /*2240*/  IMAD R0, R23, 0x3e, RZ ;  /* 0x0000003e17007824 */ /* 0x002fe400078e02ff */
[----:B------:R-:W-:Y:S04]  /*2250*/  STL [R1+0x354], R27 ;  /* 0x0003541b01007387 */ /* 0x000fe80000100800 */
[----:B------:R-:W-:Y:S01]  /*2260*/  STL.64 [R1+0x360], R14 ;  /* 0x0003600e01007387 */ /* 0x000fe20000100a00 */
[----:B0-----:R-:W-:-:S03]  /*2270*/  IMAD.WIDE R2, R21, 0x2, R14 ;  /* 0x0000000215027825 */ /* 0x001fc600078e020e */
[----:B------:R-:W-:Y:S04]  /*2280*/  STL.64 [R1+0x358], R16 ;  /* 0x0003581001007387 */ /* 0x000fe80000100a00 */
[----:B------:R-:W-:Y:S04]  /*2290*/  STL [R1+0xdc4], R4 ;  /* 0x000dc40401007387 */ /* 0x000fe80000100800 */
[----:B------:R0:W-:Y:S04]  /*22a0*/  STL [R1+0xdb0], R5 ;  /* 0x000db00501007387 */ /* 0x0001e80000100800 */
[----:B------:R-:W-:Y:S04]  /*22b0*/  STL [R1+0xdb4], R6 ;  /* 0x000db40601007387 */ /* 0x000fe80000100800 */
[----:B------:R1:W-:Y:S01]  /*22c0*/  STL [R1+0xd98], R7 ;  /* 0x000d980701007387 */ /* 0x0003e20000100800 */
[----:B0-----:R-:W-:-:S03]  /*22d0*/  IMAD.WIDE R4, R0, 0x2, R18 ;  /* 0x0000000200047825 */ /* 0x001fc600078e0212 */
[----:B------:R-:W-:Y:S04]  /*22e0*/  STL [R1+0xdac], R2 ;  /* 0x000dac0201007387 */ /* 0x000fe80000100800 */
[----:B------:R0:W-:Y:S01]  /*22f0*/  STL [R1+0xda4], R3 ;  /* 0x000da40301007387 */ /* 0x0001e20000100800 */
[----:B-1----:R-:W-:-:S03]  /*2300*/  IMAD.WIDE R6, R0, 0x2, R16 ;  /* 0x0000000200067825 */ /* 0x002fc600078e0210 */
[----:B------:R-:W-:Y:S01]  /*2310*/  STL [R1+0xda8], R4 ;  /* 0x000da80401007387 */ /* 0x000fe20000100800 */
[----:B------:R-:W-:Y:S02]  /*2320*/  IMAD R8, R23, 0x3d, RZ ;  /* 0x0000003d17087824 */ /* 0x000fe400078e02ff */
[C---:B0-----:R-:W-:Y:S01]  /*2330*/  IMAD.WIDE R2, R0.reuse, 0x2, R26 ;  /* 0x0000000200027825 */ /* 0x041fe200078e021a */
[----:B------:R0:W-:Y:S04]  /*2340*/  STL [R1+0xd9c], R5 ;  /* 0x000d9c0501007387 */ /* 0x0001e80000100800 */
[----:B------:R-:W-:Y:S04]  /*2350*/  STL [R1+0xda0], R2 ;  /* 0x000da00201007387 */ /* 0x000fe80000100800 */
[----:B------:R1:W-:Y:S01]  /*2360*/  STL [R1+0xd90], R3 ;  /* 0x000d900301007387 */ /* 0x0003e20000100800 */
[----:B0-----:R-:W-:-:S03]  /*2370*/  IMAD.WIDE R4, R0, 0x2, R14 ;  /* 0x0000000200047825 */ /* 0x001fc600078e020e */
[----:B------:R-:W-:Y:S04]  /*2380*/  STL [R1+0xd94], R6 ;  /* 0x000d940601007387 */ /* 0x000fe80000100800 */
[----:B------:R0:W-:Y:S01]  /*2390*/  STL [R1+0xd78], R7 ;  /* 0x000d780701007387 */ /* 0x0001e20000100800 */
[----:B-1----:R-:W-:-:S03]  /*23a0*/  IMAD.WIDE R2, R8, 0x2, R18 ;  /* 0x0000000208027825 */ /* 0x002fc600078e0212 */
[----:B------:R-:W-:Y:S04]  /*23b0*/  STL [R1+0xd8c], R4 ;  /* 0x000d8c0401007387 */ /* 0x000fe80000100800 */
[----:B------:R1:W-:Y:S01]  /*23c0*/  STL [R1+0xd84], R5 ;  /* 0x000d840501007387 */ /* 0x0003e20000100800 */
[----:B0-----:R-:W-:-:S03]  /*23d0*/  IMAD.WIDE R6, R8, 0x2, R16 ;  /* 0x0000000208067825 */ /* 0x001fc600078e0210 */
[----:B------:R-:W-:Y:S01]  /*23e0*/  STL [R1+0xd88], R2 ;  /* 0x000d880201007387 */ /* 0x000fe20000100800 */
[----:B------:R-:W-:Y:S02]  /*23f0*/  IMAD R0, R23, 0x3c, RZ ;  /* 0x0000003c17007824 */ /* 0x000fe400078e02ff */
[C---:B-1----:R-:W-:Y:S01]  /*2400*/  IMAD.WIDE R4, R8.reuse, 0x2, R26 ;  /* 0x0000000208047825 */ /* 0x042fe200078e021a */
        /* <DEDUP_REMOVED lines=89> */
[----:B-1----:R-:W-:-:S03]  /*29a0*/  IMAD.WIDE R2, R0, 0x2, R26 ;  /* 0x0000000200027825 */ /* 0x002fc600078e021a */
[----:B------:R0:W-:Y:S01]  /*29b0*/  STL [R1+0xc9c], R5 ;  /* 0x000c9c0501007387 */ /* 0x0001e20000100800 */
[----:B------:R-:W-:-:S03]  /*29c0*/  IMAD R8, R23, 0x35, RZ ;  /* 0x0000003517087824 */ /* 0x000fc600078e02ff */
        /* <DEDUP_REMOVED lines=8> */
[----:B------:R-:W-:Y:S02]  /*2a50*/  IMAD R0, R23, 0x34, RZ ;  /* 0x0000003417007824 */ /* 0x000fe400078e02ff */
[C---:B0-----:R-:W-:Y:S01]  /*2a60*/  IMAD.WIDE R6, R8.reuse, 0x2, R16 ;  /* 0x0000000208067825 */ /* 0x041fe200078e0210 */
[----:B------:R-:W-:Y:S03]  /*2a70*/  STL [R1+0xc88], R2 ;  /* 0x000c880201007387 */ /* 0x000fe60000100800 */
        /* <DEDUP_REMOVED lines=10> */
[----:B------:R-:W-:-:S03]  /*2b20*/  IMAD R10, R23, 0x33, RZ ;  /* 0x00000033170a7824 */ /* 0x000fc600078e02ff */
[----:B------:R-:W-:Y:S01]  /*2b30*/  STL [R1+0xc68], R4 ;  /* 0x000c680401007387 */ /* 0x000fe20000100800 */
[----:B0-----:R-:W-:-:S03]  /*2b40*/  IMAD.WIDE R6, R0, 0x2, R14 ;  /* 0x0000000200067825 */ /* 0x001fc600078e020e */
[----:B------:R0:W-:Y:S01]  /*2b50*/  STL [R1+0x5e8], R5 ;  /* 0x0005e80501007387 */ /* 0x0001e20000100800 */
[----:B-1----:R-:W-:-:S04]  /*2b60*/  IMAD.WIDE R2, R0, 0x2, R26 ;  /* 0x0000000200027825 */ /* 0x002fc800078e021a */
[----:B------:R-:W-:Y:S01]  /*2b70*/  IMAD.WIDE R8, R10, 0x2, R18 ;  /* 0x000000020a087825 */ /* 0x000fe200078e0212 */
[----:B------:R-:W-:Y:S03]  /*2b80*/  STL [R1+0xc60], R2 ;  /* 0x000c600201007387 */ /* 0x000fe60000100800 */
[----:B0-----:R-:W-:Y:S01]  /*2b90*/  IMAD.WIDE R4, R0, 0x2, R16 ;  /* 0x0000000200047825 */ /* 0x001fe200078e0210 */
[----:B------:R0:W-:Y:S04]  /*2ba0*/  STL [R1+0x5ec], R3 ;  /* 0x0005ec0301007387 */ /* 0x0001e80000100800 */
[----:B------:R-:W-:Y:S01]  /*2bb0*/  STL [R1+0x5f4], R4 ;  /* 0x0005f40401007387 */ /* 0x000fe20000100800 */
[----:B------:R-:W-:-:S03]  /*2bc0*/  IMAD R0, R23, 0x32, RZ ;  /* 0x0000003217007824 */ /* 0x000fc600078e02ff */
        /* <DEDUP_REMOVED lines=8> */
[----:B------:R-:W-:Y:S04]  /*2c50*/  STL [R1+0x60c], R2 ;  /* 0x00060c0201007387 */ /* 0x000fe80000100800 */
[----:B------:R0:W-:Y:S01]  /*2c60*/  STL [R1+0x608], R3 ;  /* 0x0006080301007387 */ /* 0x0001e20000100800 */
[----:B-1----:R-:W-:-:S03]  /*2c70*/  IMAD.WIDE R8, R0, 0x2, R18 ;  /* 0x0000000200087825 */ /* 0x002fc600078e0212 */
        /* <DEDUP_REMOVED lines=222> */
[----:B------:R-:W-:-:S03]  /*3a60*/  IMAD.SHL.U32 R0, R23, 0x20, RZ ;  /* 0x0000002017007824 */ /* 0x000fc600078e00ff */
        /* <DEDUP_REMOVED lines=394> */
[----:B------:R1:W-:Y:S04]  /*5310*/  STL [R1+0xc04], R8 ;  /* 0x000c040801007387 */ /* 0x0003e80000100800 */
[----:B------:R-:W-:Y:S01]  /*5320*/  STL [R1+0xc00], R9 ;  /* 0x000c000901007387 */ /* 0x000fe20000100800 */
[----:B0-----:R-:W-:-:S03]  /*5330*/  IMAD.WIDE R6, R10, 0x2, R14 ;  /* 0x000000020a067825 */ /* 0x001fc600078e020e */
[----:B------:R-:W-:Y:S01]  /*5340*/  STL [R1+0xc0c], R2 ;  /* 0x000c0c0201007387 */ /* 0x000fe20000100800 */
[----:B-1----:R-:W-:-:S03]  /*5350*/  IMAD.SHL.U32 R8, R23, 0x2, RZ ;  /* 0x0000000217087824 */ /* 0x002fc600078e00ff */
        /* <DEDUP_REMOVED lines=11> */
[----:B------:R-:W-:-:S03]  /*5410*/  IMAD.WIDE R8, R8, 0x2, R14 ;  /* 0x0000000208087825 */ /* 0x000fc600078e020e */
[----:B------:R0:W-:Y:S01]  /*5420*/  STL [R1+0xc28], R5 ;  /* 0x000c280501007387 */ /* 0x0001e20000100800 */
[----:B-1----:R-:W-:-:S03]  /*5430*/  IMAD.WIDE R2, R23, 0x2, R18 ;  /* 0x0000000217027825 */ /* 0x002fc600078e0212 */
[----:B------:R-:W-:Y:S04]  /*5440*/  STL [R1+0xc34], R6 ;  /* 0x000c340601007387 */ /* 0x000fe80000100800 */
[----:B------:R1:W-:Y:S01]  /*5450*/  STL [R1+0xc30], R7 ;  /* 0x000c300701007387 */ /* 0x0003e20000100800 */
[----:B0-----:R-:W-:-:S03]  /*5460*/  IMAD.WIDE R4, R23, 0x2, R26 ;  /* 0x0000000217047825 */ /* 0x001fc600078e021a */
[----:B------:R-:W-:Y:S04]  /*5470*/  STL [R1+0xc3c], R8 ;  /* 0x000c3c0801007387 */ /* 0x000fe80000100800 */
[----:B------:R-:W-:Y:S01]  /*5480*/  STL [R1+0xc38], R9 ;  /* 0x000c380901007387 */ /* 0x000fe20000100800 */
[----:B-1----:R-:W-:-:S03]  /*5490*/  IMAD.WIDE R6, R23, 0x2, R16 ;  /* 0x0000000217067825 */ /* 0x002fc600078e0210 */
[----:B------:R-:W-:Y:S04]  /*54a0*/  STL [R1+0xc44], R2 ;  /* 0x000c440201007387 */ /* 0x000fe80000100800 */
[----:B------:R0:W-:Y:S04]  /*54b0*/  STL [R1+0xc40], R3 ;  /* 0x000c400301007387 */ /* 0x0001e80000100800 */
[----:B------:R-:W-:Y:S04]  /*54c0*/  STL [R1+0xc4c], R4 ;  /* 0x000c4c0401007387 */ /* 0x000fe80000100800 */
[----:B------:R-:W-:Y:S01]  /*54d0*/  STL [R1+0xc48], R5 ;  /* 0x000c480501007387 */ /* 0x000fe20000100800 */
[----:B0-----:R-:W-:-:S03]  /*54e0*/  IMAD.WIDE R2, R23, 0x2, R14 ;  /* 0x0000000217027825 */ /* 0x001fc600078e020e */
[----:B------:R-:W-:Y:S04]  /*54f0*/  STL [R1+0xc54], R6 ;  /* 0x000c540601007387 */ /* 0x000fe80000100800 */
[----:B------:R-:W-:Y:S04]  /*5500*/  STL [R1+0xc50], R7 ;  /* 0x000c500701007387 */ /* 0x000fe80000100800 */
[----:B------:R-:W-:Y:S04]  /*5510*/  STL [R1+0xc5c], R2 ;  /* 0x000c5c0201007387 */ /* 0x000fe80000100800 */
[----:B------:R0:W-:Y:S04]  /*5520*/  STL [R1+0xc58], R3 ;  /* 0x000c580301007387 */ /* 0x0001e80000100800 */
[----:B------:R-:W-:Y:S04]  /*5530*/  STL [R1+0x5d0], RZ ;  /* 0x0005d0ff01007387 */ /* 0x000fe80000100800 */
        /* <DEDUP_REMOVED lines=72> */
[----:B------:R-:W2:Y:S04]  /*59c0*/  LDL.LU R27, [R1+0xc] ;  /* 0x00000c00011b7983 */ /* 0x000ea80000300800 */
        /* <DEDUP_REMOVED lines=8> */
[----:B------:R-:W3:Y:S04]  /*5a50*/  LDL R25, [R1+0x3d8] ;  /* 0x0003d80001197983 */ /* 0x000ee80000100800 */
        /* <DEDUP_REMOVED lines=16> */
[----:B------:R-:W-:Y:S01]  /*5b60*/  STL [R1+0x220], RZ ;  /* 0x000220ff01007387 */ /* 0x000fe20000100800 */
[----:B------:R-:W-:Y:S01]  /*5b70*/  LOP3.LUT R28, R28, 0x7f, RZ, 0xc0, !PT ;  /* 0x0000007f1c1c7812 */ /* 0x000fe200078ec0ff */
[----:B------:R-:W-:Y:S01]  /*5b80*/  IMAD.SHL.U32 R23, R23, 0x40, RZ ;  /* 0x0000004017177824 */ /* 0x000fe200078e00ff */
[----:B------:R-:W-:-:S03]  /*5b90*/  ULDC UR4, c[0x0][0x18c] ;  /* 0x0000630000047ab9 */ /* 0x000fc60000000800 */
[----:B------:R-:W-:Y:S01]  /*5ba0*/  IMAD.SHL.U32 R28, R28, 0x2, RZ ;  /* 0x000000021c1c7824 */ /* 0x000fe200078e00ff */
[----:B------:R-:W-:Y:S01]  /*5bb0*/  USHF.L.U32 UR4, UR4, 0x6, URZ ;  /* 0x0000000604047899 */ /* 0x000fe2000800063f */
[----:B------:R-:W-:-:S03]  /*5bc0*/  SHF.R.S32.HI R0, RZ, 0x1f, R23 ;  /* 0x0000001fff007819 */ /* 0x000fc60000011417 */
[C---:B0-----:R-:W-:Y:S01]  /*5bd0*/  LOP3.LUT R3, R28.reuse, 0x10, RZ, 0x3c, !PT ;  /* 0x000000101c037812 */ /* 0x041fe200078e3cff */
[----:B------:R-:W-:Y:S01]  /*5be0*/  USHF.R.S32.HI UR5, URZ, 0x1f, UR4 ;  /* 0x0000001f3f057899 */ /* 0x000fe20008011404 */
[C---:B------:R-:W-:Y:S02]  /*5bf0*/  LOP3.LUT R4, R28.reuse, 0x30, RZ, 0x3c, !PT ;  /* 0x000000301c047812 */ /* 0x040fe400078e3cff */
[C---:B------:R-:W-:Y:S02]  /*5c00*/  LOP3.LUT R3, R28.reuse, 0x40, RZ, 0x3c, !PT ;  /* 0x000000401c037812 */ /* 0x040fe400078e3cff */
[C---:B------:R-:W-:Y:S02]  /*5c10*/  LOP3.LUT R4, R28.reuse, 0x60, RZ, 0x3c, !PT ;  /* 0x000000601c047812 */ /* 0x040fe400078e3cff */
[----:B------:R-:W-:Y:S02]  /*5c20*/  LOP3.LUT R3, R28, 0x70, RZ, 0x3c, !PT ;  /* 0x000000701c037812 */ /* 0x000fe400078e3cff */
[----:B------:R-:W-:Y:S01]  /*5c30*/  SHF.L.U64.HI R0, R23, 0x1, R0 ;  /* 0x0000000117007819 */ /* 0x000fe20000010200 */
[----:B------:R-:W-:-:S02]  /*5c40*/  USHF.L.U32 UR8, UR4, 0x1, URZ ;  /* 0x0000000104087899 */ /* 0x000fc4000800063f */
[----:B------:R-:W-:Y:S01]  /*5c50*/  USHF.L.U64.HI UR5, UR4, 0x1, UR5 ;  /* 0x0000000104057899 */ /* 0x000fe20008010205 */
[----:B--2---:R-:W-:-:S05]  /*5c60*/  SHF.R.S32.HI R2, RZ, 0x6, R27 ;  /* 0x00000006ff027819 */ /* 0x004fca000001141b */
[----:B------:R0:W-:Y:S04]  /*5c70*/  STL [R1+0xe64], R2 ;  /* 0x000e640201007387 */ /* 0x0001e80000100800 */
[----:B------:R1:W-:Y:S04]  /*5c80*/  STL [R1+0x224], RZ ;  /* 0x000224ff01007387 */ /* 0x0003e80000100800 */
        /* <DEDUP_REMOVED lines=29> */
[----:B------:R1:W-:Y:S01]  /*5e60*/  STL [R1+0x1cc], RZ ;  /* 0x0001ccff01007387 */ /* 0x0003e20000100800 */
[----:B0-----:R-:W-:-:S02]  /*5e70*/  LOP3.LUT R2, R28, 0x20, RZ, 0x3c, !PT ;  /* 0x000000201c027812 */ /* 0x001fc400078e3cff */
[----:B------:R-:W-:Y:S02]  /*5e80*/  LOP3.LUT R2, R28, 0x50, RZ, 0x3c, !PT ;  /* 0x000000501c027812 */ /* 0x000fe400078e3cff */
[C---:B---3--:R-:W-:Y:S02]  /*5e90*/  LOP3.LUT R2, R25.reuse, 0x20, RZ, 0x3c, !PT ;  /* 0x0000002019027812 */ /* 0x048fe400078e3cff */
[C---:B------:R-:W-:Y:S02]  /*5ea0*/  LOP3.LUT R4, R25.reuse, 0x40, RZ, 0x3c, !PT ;  /* 0x0000004019047812 */ /* 0x040fe400078e3cff */
[----:B------:R-:W-:Y:S02]  /*5eb0*/  LOP3.LUT R3, R25, 0x60, RZ, 0x3c, !PT ;  /* 0x0000006019037812 */ /* 0x000fe400078e3cff */
[----:B-1----:R-:W-:-:S06]  /*5ec0*/  LOP3.LUT R2, R24, 0x40, RZ, 0x3c, !PT ;  /* 0x0000004018027812 */ /* 0x002fcc00078e3cff */
.L_x_2:
[----:B------:R-:W2:Y:S01]  /*5ed0*/  LDL.64 R2, [R1+0x360] ;  /* 0x0003600001027983 */ /* 0x000ea20000100a00 */
[----:B------:R-:W-:-:S03]  /*5ee0*/  IMAD.MOV.U32 R4, RZ, RZ, c[0x0][0x180] ;  /* 0x00006000ff047624 */ /* 0x000fc600078e00ff */
[----:B--2---:R0:W-:Y:S04]  /*5ef0*/  STL [R1+0x1c98], R3 ;  /* 0x001c980301007387 */ /* 0x0041e80000100800 */
[----:B0-----:R-:W2:Y:S04]  /*5f00*/  LDL R3, [R1+0x5d0] ;  /* 0x0005d00001037983 */ /* 0x001ea80000100800 */
[----:B-----5:R-:W-:Y:S04]  /*5f10*/  STL [R1+0x198c], R12 ;  /* 0x00198c0c01007387 */ /* 0x020fe80000100800 */
[----:B------:R-:W-:Y:S04]  /*5f20*/  STL [R1+0x1994], R12 ;  /* 0x0019940c01007387 */ /* 0x000fe80000100800 */
        /* <DEDUP_REMOVED lines=72> */
[----:B------:R-:W-:Y:S01]  /*63b0*/  STL [R1+0x1bdc], R12 ;  /* 0x001bdc0c01007387 */ /* 0x000fe20000100800 */
[----:B--2---:R-:W-:-:S03]  /*63c0*/  IMAD R4, R3, -0x40, R4 ;  /* 0xffffffc003047824 */ /* 0x004fc600078e0204 */
        /* <DEDUP_REMOVED lines=22> */
[----:B------:R0:W-:Y:S04]  /*6530*/  STL [R1+0x1c94], R12 ;  /* 0x001c940c01007387 */ /* 0x0001e80000100800 */
        /* <DEDUP_REMOVED lines=122> */
[----:B------:R-:W2:Y:S01]  /*6ce0*/  LDL.LU R3, [R1+0x1c98] ;  /* 0x001c980001037983 */ /* 0x000ea20000300800 */
[----:B------:R-:W-:-:S02]  /*6cf0*/  ISETP.GT.AND P0, PT, R4, RZ, PT ;  /* 0x000000ff0400720c */ /* 0x000fc40003f04270 */
[----:B0-----:R-:W-:Y:S02]  /*6d00*/  PRMT R12, RZ, 0x7610, R12 ;  /* 0x00007610ff0c7816 */ /* 0x001fe4000000000c */
[----:B-1----:R-:W-:Y:S02]  /*6d10*/  PRMT R27, RZ, 0x7610, R27 ;  /* 0x00007610ff1b7816 */ /* 0x002fe4000000001b */
[----:B------:R-:W-:-:S07]  /*6d20*/  ISETP.GT.AND P1, PT, R4, 0x1, PT ;  /* 0x000000010400780c */ /* 0x000fce0003f24270 */
[----:B--2---:R-:W2:Y:S04]  /*6d30*/  @P0 LDG.E.U16 R12, [R2.64] ;  /* 0x00000006020c0981 */ /* 0x004ea8000c1e1500 */
[----:B--2---:R0:W-:Y:S04]  /*6d40*/  STL [R1+0x5cc], R12 ;  /* 0x0005cc0c01007387 */ /* 0x0041e80000100800 */
[----:B0-----:R-:W2:Y:S04]  /*6d50*/  LDL.LU R12, [R1+0x1c94] ;  /* 0x001c9400010c7983 */ /* 0x001ea80000300800 */
[----:B------:R-:W3:Y:S01]  /*6d60*/  LDL.64 R2, [R1+0x358] ;  /* 0x0003580001027983 */ /* 0x000ee20000100a00 */
[----:B--2---:R-:W-:-:S03]  /*6d70*/  PRMT R12, RZ, 0x7610, R12 ;  /* 0x00007610ff0c7816 */ /* 0x004fc6000000000c */
[----:B---3--:R-:W2:Y:S04]  /*6d80*/  @P0 LDG.E.U16 R27, [R2.64] ;  /* 0x00000006021b0981 */ /* 0x008ea8000c1e1500 */
        /* <DEDUP_REMOVED lines=12> */
[----:B------:R-:W3:Y:S04]  /*6e50*/  LDL R2, [R1+0xc58] ;  /* 0x000c580001027983 */ /* 0x000ee80000100800 */
[----:B------:R-:W3:Y:S01]  /*6e60*/  LDL R3, [R1+0xc5c] ;  /* 0x000c5c0001037983 */ /* 0x000ee20000100800 */
[----:B------:R-:W-:-:S02]  /*6e70*/  ISETP.GT.AND P0, PT, R4, 0x2, PT ;  /* 0x000000020400780c */ /* 0x000fc40003f04270 */
[----:B--2---:R-:W-:Y:S02]  /*6e80*/  PRMT R27, RZ, 0x7610, R27 ;  /* 0x00007610ff1b7816 */ /* 0x004fe4000000001b */
[----:B---3--:R-:W-:-:S04]  /*6e90*/  @P1 LOP3.LUT R3, R3, R2, RZ, 0x3c, !PT ;  /* 0x0000000203031212 */ /* 0x008fc800078e3cff */
[----:B------:R-:W-:-:S04]  /*6ea0*/  @P1 LOP3.LUT R2, R3, R2, RZ, 0x3c, !PT ;  /* 0x0000000203021212 */ /* 0x000fc800078e3cff */
[----:B------:R-:W-:-:S05]  /*6eb0*/  @P1 LOP3.LUT R3, R3, R2, RZ, 0x3c, !PT ;  /* 0x0000000203031212 */ /* 0x000fca00078e3cff */
[----:B------:R-:W2:Y:S04]  /*6ec0*/  @P1 LDG.E.U16 R12, [R2.64] ;  /* 0x00000006020c1981 */ /* 0x000ea8000c1e1500 */
[----:B--2---:R0:W-:Y:S04]  /*6ed0*/  STL [R1+0x5bc], R12 ;  /* 0x0005bc0c01007387 */ /* 0x0041e80000100800 */
[----:B0-----:R-:W2:Y:S04]  /*6ee0*/  LDL.LU R12, [R1+0x1c84] ;  /* 0x001c8400010c7983 */ /* 0x001ea80000300800 */
[----:B------:R-:W3:Y:S04]  /*6ef0*/  LDL R2, [R1+0xc50] ;  /* 0x000c500001027983 */ /* 0x000ee80000100800 */
[----:B------:R-:W3:Y:S01]  /*6f00*/  LDL R3, [R1+0xc54] ;  /* 0x000c540001037983 */ /* 0x000ee20000100800 */
[----:B--2---:R-:W-:-:S02]  /*6f10*/  PRMT R12, RZ, 0x7610, R12 ;  /* 0x00007610ff0c7816 */ /* 0x004fc4000000000c */
        /* <DEDUP_REMOVED lines=1402> */
[----:B0-----:R-:W2:Y:S01]  /*c6c0*/  LDL.LU R12, [R1+0x1a24] ;  /* 0x001a2400010c7983 */ /* 0x001ea20000300800 */
[----:B------:R-:W3:Y:S02]  /*c6d0*/  LDL R2, [R1+0x790] ;  /* 0x0007900001027983 */ /* 0x000ee40000100800 */
[----:B------:R-:W3:Y:S01]  /*c6e0*/  LDL R3, [R1+0x794] ;  /* 0x0007940001037983 */ /* 0x000ee20000100800 */
[----:B--2---:R-:W-:-:S02]  /*c6f0*/  PRMT R12, RZ, 0x7610, R12 ;  /* 0x00007610ff0c7816 */ /* 0x004fc4000000000c */
        /* <DEDUP_REMOVED lines=350> */
[----:B------:R-:W-:-:S02]  /*dce0*/  PRMT R28, RZ, 0x7610, R28 ;  /* 0x00007610ff1c7816 */ /* 0x000fc4000000001c */
[----:B------:R-:W-:Y:S02]  /*dcf0*/  PRMT R24, RZ, 0x7610, R24 ;  /* 0x00007610ff187816 */ /* 0x000fe40000000018 */
[----:B------:R-:W-:Y:S02]  /*dd00*/  PRMT R23, RZ, 0x7610, R23 ;  /* 0x00007610ff177816 */ /* 0x000fe40000000017 */
[----:B------:R-:W-:Y:S02]  /*dd10*/  ISETP.GT.AND P1, PT, R4, 0x32, PT ;  /* 0x000000320400780c */ /* 0x000fe40003f24270 */
[----:B---3--:R-:W-:-:S04]  /*dd20*/  @P2 LOP3.LUT R3, R3, R2, RZ, 0x3c, !PT ;  /* 0x0000000203032212 */ /* 0x008fc800078e3cff */
[----:B------:R-:W-:-:S04]  /*dd30*/  @P2 LOP3.LUT R2, R3, R2, RZ, 0x3c, !PT ;  /* 0x0000000203022212 */ /* 0x000fc800078e3cff */
[----:B------:R-:W-:-:S05]  /*dd40*/  @P2 LOP3.LUT R3, R3, R2, RZ, 0x3c, !PT ;  /* 0x0000000203032212 */ /* 0x000fca00078e3cff */
[----:B------:R-:W3:Y:S04]  /*dd50*/  @P2 LDG.E.U16 R27, [R2.64] ;  /* 0x00000006021b2981 */ /* 0x000ee8000c1e1500 */
[----:B---3--:R0:W-:Y:S04]  /*dd60*/  STL [R1+0xa4], R27 ;  /* 0x0000a41b01007387 */ /* 0x0081e80000100800 */
[----:B0-----:R-:W3:Y:S01]  /*dd70*/  LDL.LU R27, [R1+0x1988] ;  /* 0x00198800011b7983 */ /* 0x001ee20000300800 */
[----:B------:R-:W4:Y:S02]  /*dd80*/  LDL R2, [R1+0x650] ;  /* 0x0006500001027983 */ /* 0x000f240000100800 */
[----:B------:R-:W4:Y:S02]  /*dd90*/  LDL R3, [R1+0x654] ;  /* 0x0006540001037983 */ /* 0x000f240000100800 */
[----:B----4-:R-:W-:-:S04]  /*dda0*/  @P2 LOP3.LUT R3, R3, R2, RZ, 0x3c, !PT ;  /* 0x0000000203032212 */ /* 0x010fc800078e3cff */
[----:B------:R-:W-:-:S04]  /*ddb0*/  @P2 LOP3.LUT R2, R3, R2, RZ, 0x3c, !PT ;  /* 0x0000000203022212 */ /* 0x000fc800078e3cff */
[----:B------:R-:W-:-:S05]  /*ddc0*/  @P2 LOP3.LUT R3, R3, R2, RZ, 0x3c, !PT ;  /* 0x0000000203032212 */ /* 0x000fca00078e3cff */
[----:B------:R-:W4:Y:S04]  /*ddd0*/  @P2 LDG.E.U16 R28, [R2.64] ;  /* 0x00000006021c2981 */ /* 0x000f28000c1e1500 */
[----:B----4-:R0:W-:Y:S04]  /*dde0*/  STL [R1+0xa0], R28 ;  /* 0x0000a01c01007387 */ /* 0x0101e80000100800 */
[----:B0-----:R-:W4:Y:S01]  /*ddf0*/  LDL.LU R28, [R1+0x1984] ;  /* 0x00198400011c7983 */ /* 0x001f220000300800 */
[----:B------:R-:W2:Y:S02]  /*de00*/  LDL R2, [R1+0x648] ;  /* 0x0006480001027983 */ /* 0x000ea40000100800 */
[----:B------:R-:W2:Y:S02]  /*de10*/  LDL R3, [R1+0x64c] ;  /* 0x00064c0001037983 */ /* 0x000ea40000100800 */
[----:B--2---:R-:W-:-:S04]  /*de20*/  @P2 LOP3.LUT R3, R3, R2, RZ, 0x3c, !PT ;  /* 0x0000000203032212 */ /* 0x004fc800078e3cff */
[----:B------:R-:W-:-:S04]  /*de30*/  @P2 LOP3.LUT R2, R3, R2, RZ, 0x3c, !PT ;  /* 0x0000000203022212 */ /* 0x000fc800078e3cff */
[----:B------:R-:W-:-:S05]  /*de40*/  @P2 LOP3.LUT R3, R3, R2, RZ, 0x3c, !PT ;  /* 0x0000000203032212 */ /* 0x000fca00078e3cff */
[----:B------:R-:W2:Y:S04]  /*de50*/  @P2 LDG.E.U16 R24, [R2.64] ;  /* 0x0000000602182981 */ /* 0x000ea8000c1e1500 */
[----:B--2---:R0:W-:Y:S04]  /*de60*/  STL [R1+0x8c], R24 ;  /* 0x00008c1801007387 */ /* 0x0041e80000100800 */
[----:B0-----:R-:W2:Y:S01]  /*de70*/  LDL.LU R24, [R1+0x1980] ;  /* 0x0019800001187983 */ /* 0x001ea20000300800 */
[----:B------:R-:W2:Y:S02]  /*de80*/  LDL R2, [R1+0x640] ;  /* 0x0006400001027983 */ /* 0x000ea40000100800 */
[----:B------:R-:W2:Y:S01]  /*de90*/  LDL R3, [R1+0x644] ;  /* 0x0006440001037983 */ /* 0x000ea20000100800 */
[----:B------:R-:W-:-:S02]  /*dea0*/  PRMT R22, RZ, 0x7610, R22 ;  /* 0x00007610ff167816 */ /* 0x000fc40000000016 */
        /* <DEDUP_REMOVED lines=9> */
[----:B------:R-:W-:Y:S02]  /*df40*/  PRMT R19, RZ, 0x7610, R19 ;  /* 0x00007610ff137816 */ /* 0x000fe40000000013 */
[----:B------:R-:W-:Y:S02]  /*df50*/  PRMT R17, RZ, 0x7610, R17 ;  /* 0x00007610ff117816 */ /* 0x000fe40000000011 */
[----:B------:R-:W-:Y:S02]  /*df60*/  ISETP.GT.AND P2, PT, R4, 0x33, PT ;  /* 0x000000330400780c */ /* 0x000fe40003f44270 */
[----:B--2---:R-:W-:-:S04]  /*df70*/  @P1 LOP3.LUT R3, R3, R2, RZ, 0x3c, !PT ;  /* 0x0000000203031212 */ /* 0x004fc800078e3cff */
[----:B------:R-:W-:-:S04]  /*df80*/  @P1 LOP3.LUT R2, R3, R2, RZ, 0x3c, !PT ;  /* 0x0000000203021212 */ /* 0x000fc800078e3cff */
[----:B------:R-:W-:-:S05]  /*df90*/  @P1 LOP3.LUT R3, R3, R2, RZ, 0x3c, !PT ;  /* 0x0000000203031212 */ /* 0x000fca00078e3cff */
[----:B------:R-:W2:Y:S04]  /*dfa0*/  @P1 LDG.E.U16 R22, [R2.64] ;  /* 0x0000000602161981 */ /* 0x000ea8000c1e1500 */
[----:B--2---:R0:W-:Y:S04]  /*dfb0*/  STL [R1+0x84], R22 ;  /* 0x0000841601007387 */ /* 0x0041e80000100800 */
[----:B0-----:R-:W2:Y:S01]  /*dfc0*/  LDL.LU R22, [R1+0x1978] ;  /* 0x0019780001167983 */ /* 0x001ea20000300800 */
        /* <DEDUP_REMOVED lines=142> */
[----:B------:R0:W2:Y:S04]  /*e8b0*/  @P1 LDG.E.U16 R12, [R2.64] ;  /* 0x00000006020c1981 */ /* 0x0000a8000c1e1500 */
[----:B0-----:R-:W3:Y:S04]  /*e8c0*/  LDL R2, [R1+0xce4] ;  /* 0x000ce40001027983 */ /* 0x001ee80000100800 */
[----:B------:R-:W3:Y:S01]  /*e8d0*/  LDL R3, [R1+0xcec] ;  /* 0x000cec0001037983 */ /* 0x000ee20000100800 */
[----:B------:R-:W-:-:S03]  /*e8e0*/  PRMT R25, RZ, 0x7610, R25 ;  /* 0x00007610ff197816 */ /* 0x000fc60000000019 */
[----:B--2---:R0:W-:Y:S04]  /*e8f0*/  STL [R1+0x3c], R12 ;  /* 0x00003c0c01007387 */ /* 0x0041e80000100800 */
[----:B0-----:R-:W2:Y:S01]  /*e900*/  LDL R12, [R1+0xc74] ;  /* 0x000c7400010c7983 */ /* 0x001ea20000100800 */
[----:B---3--:R-:W-:-:S04]  /*e910*/  @P2 LOP3.LUT R3, R3, R2, RZ, 0x3c, !PT ;  /* 0x0000000203032212 */ /* 0x008fc800078e3cff */
[----:B------:R-:W-:-:S04]  /*e920*/  @P2 LOP3.LUT R2, R3, R2, RZ, 0x3c, !PT ;  /* 0x0000000203022212 */ /* 0x000fc800078e3cff */
[----:B------:R-:W-:-:S05]  /*e930*/  @P2 LOP3.LUT R3, R3, R2, RZ, 0x3c, !PT ;  /* 0x0000000203032212 */ /* 0x000fca00078e3cff */
[----:B------:R-:W3:Y:S04]  /*e940*/  @P2 LDG.E.U16 R25, [R2.64] ;  /* 0x0000000602192981 */ /* 0x000ee8000c1e1500 */
[----:B---3--:R0:W-:Y:S04]  /*e950*/  STL [R1+0xc], R25 ;  /* 0x00000c1901007387 */ /* 0x0081e80000100800 */
[----:B0-----:R-:W3:Y:S01]  /*e960*/  LDL.LU R25, [R1+0x1938] ;  /* 0x0019380001197983 */ /* 0x001ee20000300800 */
        /* <DEDUP_REMOVED lines=24> */
[----:B------:R0:W2:Y:S04]  /*eaf0*/  @P2 LDG.E.U16 R27, [R2.64] ;  /* 0x00000006021b2981 */ /* 0x0000a8000c1e1500 */
[----:B0-----:R-:W3:Y:S01]  /*eb00*/  LDL R3, [R1+0x5e4] ;  /* 0x0005e40001037983 */ /* 0x001ee20000100800 */
[----:B----4-:R-:W-:Y:S01]  /*eb10*/  PRMT R28, RZ, 0x7610, R28 ;  /* 0x00007610ff1c7816 */ /* 0x010fe2000000001c */
[----:B------:R-:W-:Y:S02]  /*eb20*/  @P1 IMAD.MOV.U32 R2, RZ, RZ, R12 ;  /* 0x000000ffff021224 */ /* 0x000fe400078e000c */
[----:B--2---:R0:W-:Y:S01]  /*eb30*/  STL [R1+0x191c], R27 ;  /* 0x00191c1b01007387 */ /* 0x0041e20000100800 */
[----:B------:R-:W2:Y:S03]  /*eb40*/  LDL R12, [R1+0xd28] ;  /* 0x000d2800010c7983 */ /* 0x000ea60000100800 */
[----:B---3--:R-:W3:Y:S04]  /*eb50*/  @P1 LDG.E.U16 R28, [R2.64] ;  /* 0x00000006021c1981 */ /* 0x008ee8000c1e1500 */
[----:B0-----:R-:W4:Y:S01]  /*eb60*/  LDL R27, [R1+0xd20] ;  /* 0x000d2000011b7983 */ /* 0x001f220000100800 */
[----:B------:R-:W-:-:S03]  /*eb70*/  ISETP.GT.AND P2, PT, R4, 0x3a, PT ;  /* 0x0000003a0400780c */ /* 0x000fc60003f44270 */
[----:B---3--:R-:W-:Y:S01]  /*eb80*/  STL [R1+0x1c], R28 ;  /* 0x00001c1c01007387 */ /* 0x008fe20000100800 */
[----:B------:R-:W3:Y:S02]  /*eb90*/  LDL R2, [R1+0xd04] ;  /* 0x000d040001027983 */ /* 0x000ee40000100800 */
[----:B------:R-:W3:Y:S01]  /*eba0*/  LDL R3, [R1+0xd0c] ;  /* 0x000d0c0001037983 */ /* 0x000ee20000100800 */
[----:B------:R-:W-:-:S06]  /*ebb0*/  PRMT R24, RZ, 0x7610, R24 ;  /* 0x00007610ff187816 */ /* 0x000fcc0000000018 */
[----:B---3--:R-:W-:-:S04]  /*ebc0*/  @P2 LOP3.LUT R3, R3, R2, RZ, 0x3c, !PT ;  /* 0x0000000203032212 */ /* 0x008fc800078e3cff */
[----:B------:R-:W-:-:S04]  /*ebd0*/  @P2 LOP3.LUT R2, R3, R2, RZ, 0x3c, !PT ;  /* 0x0000000203022212 */ /* 0x000fc800078e3cff */
[----:B------:R-:W-:-:S05]  /*ebe0*/  @P2 LOP3.LUT R3, R3, R2, RZ, 0x3c, !PT ;  /* 0x0000000203032212 */ /* 0x000fca00078e3cff */
[----:B------:R0:W3:Y:S04]  /*ebf0*/  @P2 LDG.E.U16 R24, [R2.64] ;  /* 0x0000000602182981 */ /* 0x0000e8000c1e1500 */
[----:B0-----:R-:W2:Y:S04]  /*ec00*/  LDL R2, [R1+0xcf8] ;  /* 0x000cf80001027983 */ /* 0x001ea80000100800 */
[----:B------:R-:W2:Y:S01]  /*ec10*/  LDL R3, [R1+0xd14] ;  /* 0x000d140001037983 */ /* 0x000ea20000100800 */
[----:B------:R-:W-:Y:S02]  /*ec20*/  PRMT R23, RZ, 0x7610, R23 ;  /* 0x00007610ff177816 */ /* 0x000fe40000000017 */
[----:B--2---:R-:W-:-:S04]  /*ec30*/  @P2 LOP3.LUT R3, R3, R2, RZ, 0x3c, !PT ;  /* 0x0000000203032212 */ /* 0x004fc800078e3cff */
[----:B------:R-:W-:-:S04]  /*ec40*/  @P2 LOP3.LUT R2, R3, R2, RZ, 0x3c, !PT ;  /* 0x0000000203022212 */ /* 0x000fc800078e3cff */
[----:B------:R-:W-:Y:S01]  /*ec50*/  @P2 LOP3.LUT R3, R3, R2, RZ, 0x3c, !PT ;  /* 0x0000000203032212 */ /* 0x000fe200078e3cff */
[----:B---3--:R0:W-:Y:S04]  /*ec60*/  STL [R1+0x1908], R24 ;  /* 0x0019081801007387 */ /* 0x0081e80000100800 */
[----:B------:R4:W2:Y:S04]  /*ec70*/  @P2 LDG.E.U16 R23, [R2.64] ;  /* 0x0000000602172981 */ /* 0x0008a8000c1e1500 */
[----:B0-----:R-:W3:Y:S01]  /*ec80*/  LDL R24, [R1+0xd10] ;  /* 0x000d100001187983 */ /* 0x001ee20000100800 */
[----:B------:R-:W-:Y:S01]  /*ec90*/  PRMT R22, RZ, 0x7610, R22 ;  /* 0x00007610ff167816 */ /* 0x000fe20000000016 */
[----:B----4-:R-:W-:-:S02]  /*eca0*/  @P2 IMAD.MOV.U32 R2, RZ, RZ, R27 ;  /* 0x000000ffff022224 */ /* 0x010fc400078e001b */
[----:B--2---:R0:W-:Y:S01]  /*ecb0*/  STL [R1+0x190c], R23 ;  /* 0x00190c1701007387 */ /* 0x0041e20000100800 */
[----:B------:R-:W-:Y:S01]  /*ecc0*/  PRMT R20, RZ, 0x7610, R20 ;  /* 0x00007610ff147816 */ /* 0x000fe20000000014 */
[----:B------:R-:W2:Y:S02]  /*ecd0*/  LDL R27, [R1+0xd18] ;  /* 0x000d1800011b7983 */ /* 0x000ea40000100800 */
[----:B---3--:R-:W-:Y:S02]  /*ece0*/  @P2 IMAD.MOV.U32 R3, RZ, RZ, R24 ;  /* 0x000000ffff032224 */ /* 0x008fe400078e0018 */
[----:B------:R-:W3:Y:S04]  /*ecf0*/  LDL R24, [R1+0xd34] ;  /* 0x000d340001187983 */ /* 0x000ee80000100800 */
[----:B0-----:R-:W4:Y:S04]  /*ed00*/  LDL R23, [R1+0xd1c] ;  /* 0x000d1c0001177983 */ /* 0x001f280000100800 */
[----:B------:R0:W2:Y:S02]  /*ed10*/  @P2 LDG.E.U16 R22, [R2.64] ;  /* 0x0000000602162981 */ /* 0x0000a4000c1e1500 */
[----:B0-----:R-:W-:-:S02]  /*ed20*/  @P2 IMAD.MOV.U32 R2, RZ, RZ, R12 ;  /* 0x000000ffff022224 */ /* 0x001fc400078e000c */
[----:B----4-:R-:W-:Y:S01]  /*ed30*/  @P2 IMAD.MOV.U32 R3, RZ, RZ, R23 ;  /* 0x000000ffff032224 */ /* 0x010fe200078e0017 */
[----:B--2---:R0:W-:Y:S01]  /*ed40*/  STL [R1+0x1910], R22 ;  /* 0x0019101601007387 */ /* 0x0041e20000100800 */
[----:B------:R-:W2:Y:S02]  /*ed50*/  LDL R23, [R1+0xd30] ;  /* 0x000d300001177983 */ /* 0x000ea40000100800 */
[----:B------:R-:W4:Y:S01]  /*ed60*/  LDL R12, [R1+0xd40] ;  /* 0x000d4000010c7983 */ /* 0x000f220000100800 */
[----:B------:R1:W2:Y:S04]  /*ed70*/  @P2 LDG.E.U16 R20, [R2.64] ;  /* 0x0000000602142981 */ /* 0x0002a8000c1e1500 */
[----:B-1----:R-:W2:Y:S04]  /*ed80*/  LDL R2, [R1+0xc70] ;  /* 0x000c700001027983 */ /* 0x002ea80000100800 */
[----:B------:R-:W2:Y:S01]  /*ed90*/  LDL R3, [R1+0xc80] ;  /* 0x000c800001037983 */ /* 0x000ea20000100800 */
[----:B0-----:R-:W-:-:S02]  /*eda0*/  PRMT R22, RZ, 0x7610, R22 ;  /* 0x00007610ff167816 */ /* 0x001fc40000000016 */
[----:B--2---:R-:W-:-:S04]  /*edb0*/  @P1 LOP3.LUT R3, R3, R2, RZ, 0x3c, !PT ;  /* 0x0000000203031212 */ /* 0x004fc800078e3cff */
[----:B------:R-:W-:-:S04]  /*edc0*/  @P1 LOP3.LUT R2, R3, R2, RZ, 0x3c, !PT ;  /* 0x0000000203021212 */ /* 0x000fc800078e3cff */
[----:B------:R-:W-:Y:S01]  /*edd0*/  @P1 LOP3.LUT R3, R3, R2, RZ, 0x3c, !PT ;  /* 0x0000000203031212 */ /* 0x000fe200078e3cff */
[----:B------:R0:W-:Y:S04]  /*ede0*/  STL [R1+0x1914], R20 ;  /* 0x0019141401007387 */ /* 0x0001e80000100800 */
[----:B------:R1:W2:Y:S04]  /*edf0*/  @P1 LDG.E.U16 R22, [R2.64] ;  /* 0x0000000602161981 */ /* 0x0002a8000c1e1500 */
[----:B-1----:R-:W2:Y:S04]  /*ee00*/  LDL R2, [R1+0xd24] ;  /* 0x000d240001027983 */ /* 0x002ea80000100800 */
[----:B------:R-:W2:Y:S01]  /*ee10*/  LDL R3, [R1+0xd2c] ;  /* 0x000d2c0001037983 */ /* 0x000ea20000100800 */
[----:B------:R-:W-:-:S02]  /*ee20*/  ISETP.GT.AND P2, PT, R4, 0x3b, PT ;  /* 0x0000003b0400780c */ /* 0x000fc40003f44270 */
[----:B------:R-:W-:Y:S02]  /*ee30*/  PRMT R19, RZ, 0x7610, R19 ;  /* 0x00007610ff137816 */ /* 0x000fe40000000013 */
[----:B------:R-:W-:Y:S02]  /*ee40*/  PRMT R17, RZ, 0x7610, R17 ;  /* 0x00007610ff117816 */ /* 0x000fe40000000011 */
[----:B------:R-:W-:-:S07]  /*ee50*/  PRMT R16, RZ, 0x7610, R16 ;  /* 0x00007610ff107816 */ /* 0x000fce0000000010 */
[----:B--2---:R-:W-:-:S04]  /*ee60*/  @P2 LOP3.LUT R3, R3, R2, RZ, 0x3c, !PT ;  /* 0x0000000203032212 */ /* 0x004fc800078e3cff */
[----:B------:R-:W-:-:S04]  /*ee70*/  @P2 LOP3.LUT R2, R3, R2, RZ, 0x3c, !PT ;  /* 0x0000000203022212 */ /* 0x000fc800078e3cff */
[----:B------:R-:W-:-:S05]  /*ee80*/  @P2 LOP3.LUT R3, R3, R2, RZ, 0x3c, !PT ;  /* 0x0000000203032212 */ /* 0x000fca00078e3cff */
[----:B------:R3:W2:Y:S04]  /*ee90*/  @P2 LDG.E.U16 R19, [R2.64] ;  /* 0x0000000602132981 */ /* 0x0006a8000c1e1500 */
[----:B------:R1:W-:Y:S01]  /*eea0*/  STL [R1+0x14], R22 ;  /* 0x0000141601007387 */ /* 0x0003e20000100800 */
[----:B0-----:R-:W2:Y:S02]  /*eeb0*/  LDL R20, [R1+0xd48] ;  /* 0x000d480001147983 */ /* 0x001ea40000100800 */
[----:B---3--:R-:W-:Y:S02]  /*eec0*/  @P2 IMAD.MOV.U32 R2, RZ, RZ, R24 ;  /* 0x000000ffff022224 */ /* 0x008fe400078e0018 */
[----:B------:R-:W-:Y:S01]  /*eed0*/  @P2 IMAD.MOV.U32 R3, RZ, RZ, R27 ;  /* 0x000000ffff032224 */ /* 0x000fe200078e001b */
[----:B-1----:R-:W3:Y:S04]  /*eee0*/  LDL R22, [R1+0xd3c] ;  /* 0x000d3c0001167983 */ /* 0x002ee80000100800 */
[----:B------:R4:W3:Y:S02]  /*eef0*/  @P2 LDG.E.U16 R17, [R2.64] ;  /* 0x0000000602112981 */ /* 0x0008e4000c1e1500 */
[----:B----4-:R-:W-:-:S02]  /*ef00*/  @P2 IMAD.MOV.U32 R2, RZ, RZ, R12 ;  /* 0x000000ffff022224 */ /* 0x010fc400078e000c */
[----:B------:R-:W-:-:S05]  /*ef10*/  @P2 IMAD.MOV.U32 R3, RZ, RZ, R23 ;  /* 0x000000ffff032224 */ /* 0x000fca00078e0017 */
[----:B------:R0:W4:Y:S01]  /*ef20*/  @P2 LDG.E.U16 R16, [R2.64] ;  /* 0x0000000602102981 */ /* 0x000122000c1e1500 */
[----:B------:R-:W-:-:S03]  /*ef30*/  PRMT R15, RZ, 0x7610, R15 ;  /* 0x00007610ff0f7816 */ /* 0x000fc6000000000f */
[----:B--2---:R-:W-:Y:S01]  /*ef40*/  STL [R1+0x18f4], R19 ;  /* 0x0018f41301007387 */ /* 0x004fe20000100800 */
[----:B0-----:R-:W-:Y:S02]  /*ef50*/  @P2 IMAD.MOV.U32 R2, RZ, RZ, R20 ;  /* 0x000000ffff022224 */ /* 0x001fe400078e0014 */
[----:B---3--:R-:W-:Y:S01]  /*ef60*/  @P2 IMAD.MOV.U32 R3, RZ, RZ, R22 ;  /* 0x000000ffff032224 */ /* 0x008fe200078e0016 */
[----:B------:R-:W-:Y:S01]  /*ef70*/  STL [R1+0x18f8], R17 ;  /* 0x0018f81101007387 */ /* 0x000fe20000100800 */
[----:B------:R-:W2:Y:S02]  /*ef80*/  LDL R27, [R1+0xd44] ;  /* 0x000d4400011b7983 */ /* 0x000ea40000100800 */
[----:B------:R-:W3:Y:S02]  /*ef90*/  LDL R12, [R1+0xd4c] ;  /* 0x000d4c00010c7983 */ /* 0x000ee40000100800 */
[----:B------:R-:W2:Y:S01]  /*efa0*/  LDL R24, [R1+0xd38] ;  /* 0x000d380001187983 */ /* 0x000ea20000100800 */
[----:B------:R-:W2:Y:S04]  /*efb0*/  LDL R23, [R1+0xd54] ;  /* 0x000d540001177983 */ /* 0x000ea80000100800 */
[----:B------:R0:W2:Y:S04]  /*efc0*/  @P2 LDG.E.U16 R15, [R2.64] ;  /* 0x00000006020f2981 */ /* 0x0000a8000c1e1500 */
[----:B----4-:R-:W-:Y:S01]  /*efd0*/  STL [R1+0x18fc], R16 ;  /* 0x0018fc1001007387 */ /* 0x010fe20000100800 */
[----:B0-----:R-:W4:Y:S02]  /*efe0*/  LDL R2, [R1+0xc7c] ;  /* 0x000c7c0001027983 */ /* 0x001f240000100800 */
[----:B------:R-:W4:Y:S01]  /*eff0*/  LDL R3, [R1+0xc88] ;  /* 0x000c880001037983 */ /* 0x000f220000100800 */
[----:B------:R-:W-:-:S02]  /*f000*/  ISETP.GT.AND P2, PT, R4, 0x3c, PT ;  /* 0x0000003c0400780c */ /* 0x000fc40003f44270 */
[----:B------:R-:W-:Y:S02]  /*f010*/  PRMT R26, RZ, 0x7610, R26 ;  /* 0x00007610ff1a7816 */ /* 0x000fe4000000001a */
[----:B------:R-:W-:Y:S02]  /*f020*/  PRMT R14, RZ, 0x7610, R14 ;  /* 0x00007610ff0e7816 */ /* 0x000fe4000000000e */
[----:B------:R-:W-:Y:S01]  /*f030*/  PRMT R11, RZ, 0x7610, R11 ;  /* 0x00007610ff0b7816 */ /* 0x000fe2000000000b */
[----:B------:R-:W2:Y:S04]  /*f040*/  LDL R22, [R1+0xd50] ;  /* 0x000d500001167983 */ /* 0x000ea80000100800 */
[----:B------:R-:W2:Y:S01]  /*f050*/  LDL R20, [R1+0xd60] ;  /* 0x000d600001147983 */ /* 0x000ea20000100800 */
[----:B----4-:R-:W-:-:S04]  /*f060*/  @P1 LOP3.LUT R3, R3, R2, RZ, 0x3c, !PT ;  /* 0x0000000203031212 */ /* 0x010fc800078e3cff */
[----:B------:R-:W-:-:S04]  /*f070*/  @P1 LOP3.LUT R2, R3, R2, RZ, 0x3c, !PT ;  /* 0x0000000203021212 */ /* 0x000fc800078e3cff */
[----:B------:R-:W-:-:S05]  /*f080*/  @P1 LOP3.LUT R3, R3, R2, RZ, 0x3c, !PT ;  /* 0x0000000203031212 */ /* 0x000fca00078e3cff */
[----:B------:R3:W4:Y:S02]  /*f090*/  @P1 LDG.E.U16 R26, [R2.64] ;  /* 0x00000006021a1981 */ /* 0x000724000c1e1500 */
[----:B---3--:R-:W-:Y:S02]  /*f0a0*/  @P2 IMAD.MOV.U32 R2, RZ, RZ, R12 ;  /* 0x000000ffff022224 */ /* 0x008fe400078e000c */
[----:B--2---:R-:W-:-:S05]  /*f0b0*/  @P2 IMAD.MOV.U32 R3, RZ, RZ, R27 ;  /* 0x000000ffff032224 */ /* 0x004fca00078e001b */
[----:B------:R0:W2:Y:S02]  /*f0c0*/  @P2 LDG.E.U16 R14, [R2.64] ;  /* 0x00000006020e2981 */ /* 0x0000a4000c1e1500 */
[----:B0-----:R-:W-:Y:S02]  /*f0d0*/  @P2 IMAD.MOV.U32 R2, RZ, RZ, R23 ;  /* 0x000000ffff022224 */ /* 0x001fe400078e0017 */
[----:B------:R-:W-:-:S05]  /*f0e0*/  @P2 IMAD.MOV.U32 R3, RZ, RZ, R24 ;  /* 0x000000ffff032224 */ /* 0x000fca00078e0018 */
[----:B------:R0:W3:Y:S04]  /*f0f0*/  @P2 LDG.E.U16 R11, [R2.64] ;  /* 0x00000006020b2981 */ /* 0x0000e8000c1e1500 */
[----:B------:R-:W-:Y:S01]  /*f100*/  STL [R1+0x1900], R15 ;  /* 0x0019000f01007387 */ /* 0x000fe20000100800 */
[----:B0-----:R-:W-:Y:S02]  /*f110*/  @P2 IMAD.MOV.U32 R2, RZ, RZ, R20 ;  /* 0x000000ffff022224 */ /* 0x001fe400078e0014 */
[----:B------:R-:W-:Y:S01]  /*f120*/  @P2 IMAD.MOV.U32 R3, RZ, RZ, R22 ;  /* 0x000000ffff032224 */ /* 0x000fe200078e0016 */
[----:B----4-:R0:W-:Y:S01]  /*f130*/  STL [R1+0x18b8], R26 ;  /* 0x0018b81a01007387 */ /* 0x0101e20000100800 */
[----:B------:R-:W4:Y:S03]  /*f140*/  LDL R12, [R1+0xd68] ;  /* 0x000d6800010c7983 */ /* 0x000f260000100800 */
[----:B--2---:R-:W-:Y:S01]  /*f150*/  STL [R1+0x18dc], R14 ;  /* 0x0018dc0e01007387 */ /* 0x004fe20000100800 */
[----:B------:R-:W2:Y:S02]  /*f160*/  LDL R27, [R1+0xd64] ;  /* 0x000d6400011b7983 */ /* 0x000ea40000100800 */
[----:B0-----:R-:W2:Y:S01]  /*f170*/  LDL R26, [R1+0xd6c] ;  /* 0x000d6c00011a7983 */ /* 0x001ea20000100800 */
[----:B---3--:R0:W-:Y:S01]  /*f180*/  STL [R1+0x18e0], R11 ;  /* 0x0018e00b01007387 */ /* 0x0081e20000100800 */
[----:B------:R-:W3:Y:S02]  /*f190*/  LDL R24, [R1+0xd58] ;  /* 0x000d580001187983 */ /* 0x000ee40000100800 */
[----:B------:R-:W2:Y:S02]  /*f1a0*/  LDL R23, [R1+0xd74] ;  /* 0x000d740001177983 */ /* 0x000ea40000100800 */
[----:B------:R-:W2:Y:S01]  /*f1b0*/  LDL R22, [R1+0xd70] ;  /* 0x000d700001167983 */ /* 0x000ea20000100800 */
[----:B------:R-:W2:Y:S04]  /*f1c0*/  LDL R20, [R1+0xd80] ;  /* 0x000d800001147983 */ /* 0x000ea80000100800 */
[----:B0-----:R-:W2:Y:S01]  /*f1d0*/  LDL R11, [R1+0xd5c] ;  /* 0x000d5c00010b7983 */ /* 0x001ea20000100800 */
[----:B------:R-:W-:-:S02]  /*f1e0*/  PRMT R10, RZ, 0x7610, R10 ;  /* 0x00007610ff0a7816 */ /* 0x000fc4000000000a */
[----:B------:R-:W-:Y:S02]  /*f1f0*/  ISETP.GT.AND P1, PT, R4, 0x3d, PT ;  /* 0x0000003d0400780c */ /* 0x000fe40003f24270 */
[----:B------:R-:W-:Y:S02]  /*f200*/  PRMT R9, RZ, 0x7610, R9 ;  /* 0x00007610ff097816 */ /* 0x000fe40000000009 */
[----:B------:R4:W3:Y:S01]  /*f210*/  @P2 LDG.E.U16 R10, [R2.64] ;  /* 0x00000006020a2981 */ /* 0x0008e2000c1e1500 */
[----:B------:R-:W-:Y:S02]  /*f220*/  PRMT R8, RZ, 0x7610, R8 ;  /* 0x00007610ff087816 */ /* 0x000fe40000000008 */
[----:B------:R-:W-:Y:S02]  /*f230*/  PRMT R7, RZ, 0x7610, R7 ;  /* 0x00007610ff077816 */ /* 0x000fe40000000007 */
[----:B------:R-:W-:Y:S01]  /*f240*/  PRMT R6, RZ, 0x7610, R6 ;  /* 0x00007610ff067816 */ /* 0x000fe20000000006 */
[----:B----4-:R-:W-:-:S02]  /*f250*/  @P2 IMAD.MOV.U32 R2, RZ, RZ, R12 ;  /* 0x000000ffff022224 */ /* 0x010fc400078e000c */
[----:B--2---:R-:W-:-:S05]  /*f260*/  @P2 IMAD.MOV.U32 R3, RZ, RZ, R11 ;  /* 0x000000ffff032224 */ /* 0x004fca00078e000b */
[----:B------:R0:W2:Y:S02]  /*f270*/  @P2 LDG.E.U16 R9, [R2.64] ;  /* 0x0000000602092981 */ /* 0x0000a4000c1e1500 */
[----:B0-----:R-:W-:Y:S02]  /*f280*/  @P1 IMAD.MOV.U32 R2, RZ, RZ, R26 ;  /* 0x000000ffff021224 */ /* 0x001fe400078e001a */
[----:B------:R-:W-:-:S05]  /*f290*/  @P1 IMAD.MOV.U32 R3, RZ, RZ, R27 ;  /* 0x000000ffff031224 */ /* 0x000fca00078e001b */
[----:B------:R0:W4:Y:S02]  /*f2a0*/  @P1 LDG.E.U16 R8, [R2.64] ;  /* 0x0000000602081981 */ /* 0x000124000c1e1500 */
[----:B0-----:R-:W-:Y:S02]  /*f2b0*/  @P1 IMAD.MOV.U32 R2, RZ, RZ, R23 ;  /* 0x000000ffff021224 */ /* 0x001fe400078e0017 */
[----:B---3--:R-:W-:-:S05]  /*f2c0*/  @P1 IMAD.MOV.U32 R3, RZ, RZ, R24 ;  /* 0x000000ffff031224 */ /* 0x008fca00078e0018 */
[----:B------:R0:W3:Y:S02]  /*f2d0*/  @P1 LDG.E.U16 R7, [R2.64] ;  /* 0x0000000602071981 */ /* 0x0000e4000c1e1500 */
[----:B0-----:R-:W-:Y:S02]  /*f2e0*/  @P1 IMAD.MOV.U32 R2, RZ, RZ, R20 ;  /* 0x000000ffff021224 */ /* 0x001fe400078e0014 */
[----:B------:R-:W-:-:S05]  /*f2f0*/  @P1 IMAD.MOV.U32 R3, RZ, RZ, R22 ;  /* 0x000000ffff031224 */ /* 0x000fca00078e0016 */
[----:B------:R-:W3:Y:S04]  /*f300*/  @P1 LDG.E.U16 R6, [R2.64] ;  /* 0x0000000602061981 */ /* 0x000ee8000c1e1500 */
[----:B------:R-:W-:Y:S01]  /*f310*/  STL [R1+0x18e4], R10 ;  /* 0x0018e40a01007387 */ /* 0x000fe20000100800 */
[----:B------:R-:W3:Y:S02]  /*f320*/  LDL R12, [R1+0xd7c] ;  /* 0x000d7c00010c7983 */ /* 0x000ee40000100800 */
[----:B------:R-:W3:Y:S01]  /*f330*/  LDL R11, [R1+0xd88] ;  /* 0x000d8800010b7983 */ /* 0x000ee20000100800 */
[----:B--2---:R0:W-:Y:S04]  /*f340*/  STL [R1+0x18e8], R9 ;  /* 0x0018e80901007387 */ /* 0x0041e80000100800 */
[----:B----4-:R-:W-:Y:S01]  /*f350*/  STL [R1+0x18bc], R8 ;  /* 0x0018bc0801007387 */ /* 0x010fe20000100800 */
[----:B------:R-:W2:Y:S02]  /*f360*/  LDL R24, [R1+0x680] ;  /* 0x0006800001187983 */ /* 0x000ea40000100800 */
[----:B------:R-:W4:Y:S01]  /*f370*/  LDL R23, [R1+0x684] ;  /* 0x0006840001177983 */ /* 0x000f220000100800 */
[----:B---3--:R1:W-:Y:S01]  /*f380*/  STL [R1+0x18c0], R7 ;  /* 0x0018c00701007387 */ /* 0x0083e20000100800 */
[----:B------:R-:W3:Y:S02]  /*f390*/  LDL R22, [R1+0xc84] ;  /* 0x000c840001167983 */ /* 0x000ee40000100800 */
[----:B0-----:R-:W3:Y:S01]  /*f3a0*/  LDL R9, [R1+0xc8c] ;  /* 0x000c8c0001097983 */ /* 0x001ee20000100800 */
[----:B------:R0:W-:Y:S01]  /*f3b0*/  STL [R1+0x18c4], R6 ;  /* 0x0018c40601007387 */ /* 0x0001e20000100800 */
[----:B------:R-:W3:Y:S03]  /*f3c0*/  LDL R20, [R1+0xc78] ;  /* 0x000c780001147983 */ /* 0x000ee60000100800 */
[----:B-1----:R-:W3:Y:S01]  /*f3d0*/  LDL R7, [R1+0xc94] ;  /* 0x000c940001077983 */ /* 0x002ee20000100800 */
[----:B------:R-:W-:Y:S01]  /*f3e0*/  PRMT R5, RZ, 0x7610, R5 ;  /* 0x00007610ff057816 */ /* 0x000fe20000000005 */
[----:B------:R-:W-:-:S02]  /*f3f0*/  @P1 IMAD.MOV.U32 R2, RZ, RZ, R11 ;  /* 0x000000ffff021224 */ /* 0x000fc400078e000b */
[----:B------:R-:W-:Y:S01]  /*f400*/  @P1 IMAD.MOV.U32 R3, RZ, RZ, R12 ;  /* 0x000000ffff031224 */ /* 0x000fe200078e000c */
[----:B------:R-:W-:Y:S02]  /*f410*/  PRMT R10, RZ, 0x7610, R10 ;  /* 0x00007610ff0a7816 */ /* 0x000fe4000000000a */
[----:B------:R-:W-:Y:S01]  /*f420*/  PRMT R8, RZ, 0x7610, R8 ;  /* 0x00007610ff087816 */ /* 0x000fe20000000008 */
[----:B------:R-:W3:Y:S04]  /*f430*/  LDL R12, [R1+0xc90] ;  /* 0x000c9000010c7983 */ /* 0x000ee80000100800 */
[----:B------:R2:W3:Y:S01]  /*f440*/  @P1 LDG.E.U16 R5, [R2.64] ;  /* 0x0000000602051981 */ /* 0x0004e2000c1e1500 */
[----:B------:R-:W-:Y:S02]  /*f450*/  ISETP.GT.AND P1, PT, R4, 0x36, PT ;  /* 0x000000360400780c */ /* 0x000fe40003f24270 */
[----:B0-----:R-:W-:Y:S01]  /*f460*/  PRMT R6, RZ, 0x7610, R6 ;  /* 0x00007610ff067816 */ /* 0x001fe20000000006 */
[----:B------:R-:W3:Y:S01]  /*f470*/  LDL R11, [R1+0xca0] ;  /* 0x000ca000010b7983 */ /* 0x000ee20000100800 */
[----:B--2---:R-:W-:-:S02]  /*f480*/  @P0 IMAD.MOV.U32 R3, RZ, RZ, R24 ;  /* 0x000000ffff030224 */ /* 0x004fc400078e0018 */
[----:B----4-:R-:W-:-:S05]  /*f490*/  @P0 IMAD.MOV.U32 R2, RZ, RZ, R23 ;  /* 0x000000ffff020224 */ /* 0x010fca00078e0017 */
[----:B------:R3:W2:Y:S02]  /*f4a0*/  @P0 LDG.E.U16 R10, [R2.64] ;  /* 0x00000006020a0981 */ /* 0x0006a4000c1e1500 */
[----:B---3--:R-:W-:Y:S02]  /*f4b0*/  @P1 IMAD.MOV.U32 R3, RZ, RZ, R22 ;  /* 0x000000ffff031224 */ /* 0x008fe400078e0016 */
[----:B------:R-:W-:-:S05]  /*f4c0*/  @P1 IMAD.MOV.U32 R2, RZ, RZ, R9 ;  /* 0x000000ffff021224 */ /* 0x000fca00078e0009 */
[----:B------:R0:W3:Y:S02]  /*f4d0*/  @P1 LDG.E.U16 R6, [R2.64] ;  /* 0x0000000602061981 */ /* 0x0000e4000c1e1500 */
[----:B0-----:R-:W-:Y:S02]  /*f4e0*/  @P1 IMAD.MOV.U32 R3, RZ, RZ, R20 ;  /* 0x000000ffff031224 */ /* 0x001fe400078e0014 */
[----:B------:R-:W-:-:S05]  /*f4f0*/  @P1 IMAD.MOV.U32 R2, RZ, RZ, R7 ;  /* 0x000000ffff021224 */ /* 0x000fca00078e0007 */
[----:B------:R0:W4:Y:S04]  /*f500*/  @P1 LDG.E.U16 R8, [R2.64] ;  /* 0x0000000602081981 */ /* 0x000128000c1e1500 */
[----:B------:R1:W-:Y:S01]  /*f510*/  STL [R1+0x18c8], R5 ;  /* 0x0018c80501007387 */ /* 0x0003e20000100800 */
[----:B0-----:R-:W-:Y:S02]  /*f520*/  @P1 IMAD.MOV.U32 R2, RZ, RZ, R11 ;  /* 0x000000ffff021224 */ /* 0x001fe400078e000b */
[----:B------:R-:W-:Y:S01]  /*f530*/  @P1 IMAD.MOV.U32 R3, RZ, RZ, R12 ;  /* 0x000000ffff031224 */ /* 0x000fe200078e000c */
[----:B--2---:R0:W-:Y:S01]  /*f540*/  STL [R1+0x48], R10 ;  /* 0x0000480a01007387 */ /* 0x0041e20000100800 */
[----:B-1----:R-:W2:Y:S02]  /*f550*/  LDL R5, [R1+0xca8] ;  /* 0x000ca80001057983 */ /* 0x002ea40000100800 */
[----:B------:R-:W2:Y:S01]  /*f560*/  LDL R9, [R1+0xca4] ;  /* 0x000ca40001097983 */ /* 0x000ea20000100800 */
[----:B0-----:R-:W2:Y:S04]  /*f570*/  LDL R10, [R1+0xc9c] ;  /* 0x000c9c00010a7983 */ /* 0x001ea80000100800 */
[----:B---3--:R0:W-:Y:S01]  /*f580*/  STL [R1+0x44], R6 ;  /* 0x0000440601007387 */ /* 0x0081e20000100800 */
[----:B------:R-:W3:Y:S03]  /*f590*/  LDL R7, [R1+0xcb4] ;  /* 0x000cb40001077983 */ /* 0x000ee60000100800 */
[----:B0-----:R-:W3:Y:S04]  /*f5a0*/  LDL R6, [R1+0xcac] ;  /* 0x000cac0001067983 */ /* 0x001ee80000100800 */
[----:B----4-:R0:W-:Y:S01]  /*f5b0*/  STL [R1+0x40], R8 ;  /* 0x0000400801007387 */ /* 0x0101e20000100800 */
[----:B------:R-:W4:Y:S02]  /*f5c0*/  LDL R12, [R1+0xcb0] ;  /* 0x000cb000010c7983 */ /* 0x000f240000100800 */
[----:B------:R-:W4:Y:S01]  /*f5d0*/  LDL R11, [R1+0xcc0] ;  /* 0x000cc000010b7983 */ /* 0x000f220000100800 */
[----:B0-----:R-:W4:Y:S01]  /*f5e0*/  LDL R8, [R1+0xc98] ;  /* 0x000c980001087983 */ /* 0x001f220000100800 */
[----:B------:R-:W-:-:S02]  /*f5f0*/  PRMT R19, RZ, 0x7610, R19 ;  /* 0x00007610ff137816 */ /* 0x000fc40000000013 */
[----:B------:R-:W-:Y:S02]  /*f600*/  ISETP.GT.AND P0, PT, R4, 0x37, PT ;  /* 0x000000370400780c */ /* 0x000fe40003f04270 */
[----:B------:R-:W-:Y:S02]  /*f610*/  PRMT R17, RZ, 0x7610, R17 ;  /* 0x00007610ff117816 */ /* 0x000fe40000000011 */
[----:B------:R2:W4:Y:S01]  /*f620*/  @P1 LDG.E.U16 R19, [R2.64] ;  /* 0x0000000602131981 */ /* 0x000522000c1e1500 */
[----:B------:R-:W-:Y:S02]  /*f630*/  PRMT R16, RZ, 0x7610, R16 ;  /* 0x00007610ff107816 */ /* 0x000fe40000000010 */
[----:B------:R-:W-:Y:S02]  /*f640*/  PRMT R14, RZ, 0x7610, R14 ;  /* 0x00007610ff0e7816 */ /* 0x000fe4000000000e */
[----:B------:R-:W-:Y:S01]  /*f650*/  PRMT R29, RZ, 0x7610, R29 ;  /* 0x00007610ff1d7816 */ /* 0x000fe2000000001d */
[----:B--2---:R-:W-:-:S02]  /*f660*/  @P1 IMAD.MOV.U32 R2, RZ, RZ, R5 ;  /* 0x000000ffff021224 */ /* 0x004fc400078e0005 */
[----:B------:R-:W2:Y:S01]  /*f670*/  LDL R5, [R1+0xcc8] ;  /* 0x000cc80001057983 */ /* 0x000ea20000100800 */
[----:B------:R-:W-:-:S03]  /*f680*/  @P1 IMAD.MOV.U32 R3, RZ, RZ, R10 ;  /* 0x000000ffff031224 */ /* 0x000fc600078e000a */
[----:B------:R-:W2:Y:S04]  /*f690*/  LDL R10, [R1+0xcbc] ;  /* 0x000cbc00010a7983 */ /* 0x000ea80000100800 */
[----:B------:R0:W2:Y:S02]  /*f6a0*/  @P1 LDG.E.U16 R17, [R2.64] ;  /* 0x0000000602111981 */ /* 0x0000a4000c1e1500 */
[----:B0-----:R-:W-:Y:S02]  /*f6b0*/  @P0 IMAD.MOV.U32 R3, RZ, RZ, R9 ;  /* 0x000000ffff030224 */ /* 0x001fe400078e0009 */
[----:B------:R-:W2:Y:S01]  /*f6c0*/  LDL R9, [R1+0xd84] ;  /* 0x000d840001097983 */ /* 0x000ea20000100800 */
[----:B---3--:R-:W-:-:S03]  /*f6d0*/  @P0 IMAD.MOV.U32 R2, RZ, RZ, R6 ;  /* 0x000000ffff020224 */ /* 0x008fc600078e0006 */
[----:B------:R-:W3:Y:S04]  /*f6e0*/  LDL R6, [R1+0xd8c] ;  /* 0x000d8c0001067983 */ /* 0x000ee80000100800 */
[----:B------:R0:W3:Y:S02]  /*f6f0*/  @P0 LDG.E.U16 R16, [R2.64] ;  /* 0x0000000602100981 */ /* 0x0000e4000c1e1500 */
[----:B0-----:R-:W-:Y:S02]  /*f700*/  @P0 IMAD.MOV.U32 R2, RZ, RZ, R7 ;  /* 0x000000ffff020224 */ /* 0x001fe400078e0007 */
[----:B----4-:R-:W-:Y:S01]  /*f710*/  @P0 IMAD.MOV.U32 R3, RZ, RZ, R8 ;  /* 0x000000ffff030224 */ /* 0x010fe200078e0008 */
[----:B------:R-:W-:Y:S02]  /*f720*/  ISETP.GT.AND P1, PT, R4, 0x3e, PT ;  /* 0x0000003e0400780c */ /* 0x000fe40003f24270 */
[----:B------:R-:W-:Y:S01]  /*f730*/  PRMT R0, RZ, 0x7610, R0 ;  /* 0x00007610ff007816 */ /* 0x000fe20000000000 */
[----:B------:R-:W4:Y:S04]  /*f740*/  LDL R8, [R1+0xd78] ;  /* 0x000d780001087983 */ /* 0x000f280000100800 */
[----:B------:R0:W4:Y:S04]  /*f750*/  @P0 LDG.E.U16 R14, [R2.64] ;  /* 0x00000006020e0981 */ /* 0x000128000c1e1500 */
[----:B------:R-:W4:Y:S01]  /*f760*/  LDL R7, [R1+0xd94] ;  /* 0x000d940001077983 */ /* 0x000f220000100800 */
[----:B0-----:R-:W-:-:S02]  /*f770*/  @P0 IMAD.MOV.U32 R2, RZ, RZ, R11 ;  /* 0x000000ffff020224 */ /* 0x001fc400078e000b */
[----:B------:R-:W-:-:S05]  /*f780*/  @P0 IMAD.MOV.U32 R3, RZ, RZ, R12 ;  /* 0x000000ffff030224 */ /* 0x000fca00078e000c */
[----:B------:R2:W4:Y:S02]  /*f790*/  @P0 LDG.E.U16 R29, [R2.64] ;  /* 0x00000006021d0981 */ /* 0x000524000c1e1500 */
[----:B--2---:R-:W-:Y:S02]  /*f7a0*/  @P0 IMAD.MOV.U32 R2, RZ, RZ, R5 ;  /* 0x000000ffff020224 */ /* 0x004fe400078e0005 */
[----:B------:R-:W-:-:S05]  /*f7b0*/  @P0 IMAD.MOV.U32 R3, RZ, RZ, R10 ;  /* 0x000000ffff030224 */ /* 0x000fca00078e000a */
[----:B------:R3:W2:Y:S02]  /*f7c0*/  @P0 LDG.E.U16 R0, [R2.64] ;  /* 0x0000000602000981 */ /* 0x0006a4000c1e1500 */
[----:B---3--:R-:W-:Y:S02]  /*f7d0*/  @P1 IMAD.MOV.U32 R2, RZ, RZ, R6 ;  /* 0x000000ffff021224 */ /* 0x008fe400078e0006 */
[----:B------:R-:W-:Y:S01]  /*f7e0*/  @P1 IMAD.MOV.U32 R3, RZ, RZ, R9 ;  /* 0x000000ffff031224 */ /* 0x000fe200078e0009 */
[----:B----4-:R0:W-:Y:S02]  /*f7f0*/  STL [R1+0x185c], R29 ;  /* 0x00185c1d01007387 */ /* 0x0101e40000100800 */
[----:B0-----:R-:W-:-:S06]  /*f800*/  PRMT R29, RZ, 0x7610, R29 ;  /* 0x00007610ff1d7816 */ /* 0x001fcc000000001d */
[----:B------:R0:W3:Y:S04]  /*f810*/  @P1 LDG.E.U16 R29, [R2.64] ;  /* 0x00000006021d1981 */ /* 0x0000e8000c1e1500 */
[----:B------:R1:W-:Y:S01]  /*f820*/  STL [R1+0x28], R14 ;  /* 0x0000280e01007387 */ /* 0x0003e20000100800 */
[----:B------:R-:W4:Y:S03]  /*f830*/  LDL R5, [R1+0xda0] ;  /* 0x000da00001057983 */ /* 0x000f260000100800 */
[----:B-1----:R-:W4:Y:S01]  /*f840*/  LDL R14, [R1+0xd90] ;  /* 0x000d9000010e7983 */ /* 0x002f220000100800 */
[----:B0-----:R-:W-:-:S03]  /*f850*/  @P1 IMAD.MOV.U32 R3, RZ, RZ, R8 ;  /* 0x000000ffff031224 */ /* 0x001fc600078e0008 */
[----:B--2---:R0:W-:Y:S01]  /*f860*/  STL [R1+0x1860], R0 ;  /* 0x0018600001007387 */ /* 0x0041e20000100800 */
[----:B------:R-:W2:Y:S02]  /*f870*/  LDL R12, [R1+0xd9c] ;  /* 0x000d9c00010c7983 */ /* 0x000ea40000100800 */
[----:B------:R-:W-:Y:S02]  /*f880*/  STL [R1+0x38], R19 ;  /* 0x0000381301007387 */ /* 0x000fe40000100800 */
[----:B------:R-:W2:Y:S01]  /*f890*/  LDL R6, [R1+0xda8] ;  /* 0x000da80001067983 */ /* 0x000ea20000100800 */
[----:B---3--:R-:W-:Y:S01]  /*f8a0*/  STL [R1+0x18cc], R29 ;  /* 0x0018cc1d01007387 */ /* 0x008fe20000100800 */
[----:B------:R-:W3:Y:S02]  /*f8b0*/  LDL R11, [R1+0xda4] ;  /* 0x000da400010b7983 */ /* 0x000ee40000100800 */
[----:B------:R-:W-:Y:S02]  /*f8c0*/  STL [R1+0x34], R17 ;  /* 0x0000341101007387 */ /* 0x000fe40000100800 */
[----:B------:R-:W3:Y:S01]  /*f8d0*/  LDL R10, [R1+0xdac] ;  /* 0x000dac00010a7983 */ /* 0x000ee20000100800 */
[----:B------:R-:W3:Y:S04]  /*f8e0*/  LDL R9, [R1+0xd98] ;  /* 0x000d980001097983 */ /* 0x000ee80000100800 */
[----:B------:R-:W3:Y:S01]  /*f8f0*/  LDL R8, [R1+0xdb4] ;  /* 0x000db40001087983 */ /* 0x000ee20000100800 */
[----:B------:R-:W-:Y:S01]  /*f900*/  PRMT R15, RZ, 0x7610, R15 ;  /* 0x00007610ff0f7816 */ /* 0x000fe2000000000f */
[----:B------:R-:W-:Y:S01]  /*f910*/  @P1 IMAD.MOV.U32 R2, RZ, RZ, R7 ;  /* 0x000000ffff021224 */ /* 0x000fe200078e0007 */
[----:B------:R-:W-:-:S02]  /*f920*/  PRMT R13, RZ, 0x7610, R13 ;  /* 0x00007610ff0d7816 */ /* 0x000fc4000000000d */
[----:B------:R-:W-:Y:S02]  /*f930*/  ISETP.GT.AND P0, PT, R4, 0x3f, PT ;  /* 0x0000003f0400780c */ /* 0x000fe40003f04270 */
[----:B------:R-:W-:Y:S02]  /*f940*/  PRMT R25, RZ, 0x7610, R25 ;  /* 0x00007610ff197816 */ /* 0x000fe40000000019 */
[----:B------:R-:W-:Y:S01]  /*f950*/  PRMT R21, RZ, 0x7610, R21 ;  /* 0x00007610ff157816 */ /* 0x000fe20000000015 */
[----:B------:R4:W3:Y:S01]  /*f960*/  @P1 LDG.E.U16 R15, [R2.64] ;  /* 0x00000006020f1981 */ /* 0x0008e2000c1e1500 */
[----:B------:R-:W-:-:S03]  /*f970*/  PRMT R18, RZ, 0x7610, R18 ;  /* 0x00007610ff127816 */ /* 0x000fc60000000012 */
[----:B------:R-:W3:Y:S04]  /*f980*/  LDL R7, [R1+0xdb0] ;  /* 0x000db00001077983 */ /* 0x000ee80000100800 */
[----:B0-----:R-:W3:Y:S01]  /*f990*/  LDL R0, [R1+0xdc4] ;  /* 0x000dc40001007983 */ /* 0x001ee20000100800 */
[----:B----4-:R-:W-:Y:S02]  /*f9a0*/  @P1 IMAD.MOV.U32 R2, RZ, RZ, R5 ;  /* 0x000000ffff021224 */ /* 0x010fe400078e0005 */
[----:B------:R-:W-:-:S05]  /*f9b0*/  @P1 IMAD.MOV.U32 R3, RZ, RZ, R14 ;  /* 0x000000ffff031224 */ /* 0x000fca00078e000e */
[----:B------:R2:W4:Y:S04]  /*f9c0*/  @P1 LDG.E.U16 R13, [R2.64] ;  /* 0x00000006020d1981 */ /* 0x000528000c1e1500 */
[----:B------:R-:W-:Y:S01]  /*f9d0*/  STL [R1+0x2c], R16 ;  /* 0x00002c1001007387 */ /* 0x000fe20000100800 */
[----:B------:R-:W4:Y:S02]  /*f9e0*/  LDL R5, [R1+0xddc] ;  /* 0x000ddc0001057983 */ /* 0x000f240000100800 */
[----:B--2---:R-:W-:Y:S02]  /*f9f0*/  @P1 IMAD.MOV.U32 R3, RZ, RZ, R12 ;  /* 0x000000ffff031224 */ /* 0x004fe400078e000c */
[----:B------:R-:W-:Y:S02]  /*fa00*/  @P1 IMAD.MOV.U32 R2, RZ, RZ, R6 ;  /* 0x000000ffff021224 */ /* 0x000fe400078e0006 */
[----:B------:R-:W2:Y:S04]  /*fa10*/  LDL R6, [R1+0xdc0] ;  /* 0x000dc00001067983 */ /* 0x000ea80000100800 */
[----:B------:R3:W2:Y:S02]  /*fa20*/  @P1 LDG.E.U16 R25, [R2.64] ;  /* 0x0000000602191981 */ /* 0x0006a4000c1e1500 */
[----:B---3--:R-:W-:-:S02]  /*fa30*/  @P0 IMAD.MOV.U32 R3, RZ, RZ, R11 ;  /* 0x000000ffff030224 */ /* 0x008fc400078e000b */
[----:B------:R-:W-:-:S05]  /*fa40*/  @P0 IMAD.MOV.U32 R2, RZ, RZ, R10 ;  /* 0x000000ffff020224 */ /* 0x000fca00078e000a */
[----:B------:R0:W3:Y:S02]  /*fa50*/  @P0 LDG.E.U16 R21, [R2.64] ;  /* 0x0000000602150981 */ /* 0x0000e4000c1e1500 */
[----:B0-----:R-:W-:Y:S02]  /*fa60*/  @P0 IMAD.MOV.U32 R2, RZ, RZ, R8 ;  /* 0x000000ffff020224 */ /* 0x001fe400078e0008 */
[----:B------:R-:W-:-:S05]  /*fa70*/  @P0 IMAD.MOV.U32 R3, RZ, RZ, R9 ;  /* 0x000000ffff030224 */ /* 0x000fca00078e0009 */
[----:B------:R0:W4:Y:S01]  /*fa80*/  @P0 LDG.E.U16 R18, [R2.64] ;  /* 0x0000000602120981 */ /* 0x000122000c1e1500 */
[----:B------:R-:W-:Y:S01]  /*fa90*/  @P0 IMAD.MOV.U32 R12, RZ, RZ, R0 ;  /* 0x000000ffff0c0224 */ /* 0x000fe200078e0000 */
[----:B0-----:R-:W-:Y:S02]  /*faa0*/  PRMT R2, RZ, 0x7610, R2 ;  /* 0x00007610ff027816 */ /* 0x001fe40000000002 */
[----:B------:R-:W-:Y:S01]  /*fab0*/  PRMT R3, RZ, 0x7610, R3 ;  /* 0x00007610ff037816 */ /* 0x000fe20000000003 */
[----:B--2---:R-:W-:Y:S04]  /*fac0*/  STL [R1+0x18b0], R25 ;  /* 0x0018b01901007387 */ /* 0x004fe80000100800 */
[----:B---3--:R-:W-:Y:S04]  /*fad0*/  STL [R1+0x1864], R21 ;  /* 0x0018641501007387 */ /* 0x008fe80000100800 */
[----:B----4-:R-:W-:Y:S01]  /*fae0*/  STL [R1+0x1868], R18 ;  /* 0x0018681201007387 */ /* 0x010fe20000100800 */
[----:B------:R0:W-:Y:S02]  /*faf0*/  STL [R1], R13 ;  /* 0x0000000d01007387 */ /* 0x0001e40000100800 */
[----:B0-----:R-:W-:-:S05]  /*fb00*/  @P0 IMAD.MOV.U32 R13, RZ, RZ, R7 ;  /* 0x000000ffff0d0224 */ /* 0x001fca00078e0007 */
[----:B------:R0:W2:Y:S02]  /*fb10*/  @P0 LDG.E.U16 R2, [R12.64] ;  /* 0x000000060c020981 */ /* 0x0000a4000c1e1500 */
[----:B0-----:R-:W-:Y:S02]  /*fb20*/  @P0 IMAD.MOV.U32 R12, RZ, RZ, R5 ;  /* 0x000000ffff0c0224 */ /* 0x001fe400078e0005 */
[----:B------:R-:W-:-:S05]  /*fb30*/  @P0 IMAD.MOV.U32 R13, RZ, RZ, R6 ;  /* 0x000000ffff0d0224 */ /* 0x000fca00078e0006 */
[----:B------:R-:W3:Y:S04]  /*fb40*/  @P0 LDG.E.U16 R3, [R12.64] ;  /* 0x000000060c030981 */ /* 0x000ee8000c1e1500 */
[----:B------:R-:W0:Y:S04]  /*fb50*/  S2R R27, SR_TID.X ;  /* 0x00000000001b7919 */ /* 0x000e280000002100 */
[----:B------:R-:W1:Y:S01]  /*fb60*/  S2R R28, SR_TID.X ;  /* 0x00000000001c7919 */ /* 0x000e620000002100 */
[----:B------:R-:W-:Y:S06]  /*fb70*/  BAR.SYNC.DEFER_BLOCKING 0x0 ;  /* 0x0000000000007b1d */ /* 0x000fec0000010000 */
[----:B--2---:R-:W-:Y:S04]  /*fb80*/  STL [R1+0x186c], R2 ;  /* 0x00186c0201007387 */ /* 0x004fe80000100800 */
[----:B---3--:R2:W-:Y:S04]  /*fb90*/  STL [R1+0x1870], R3 ;  /* 0x0018700301007387 */ /* 0x0085e80000100800 */
[----:B--2---:R-:W2:Y:S01]  /*fba0*/  LDL.LU R3, [R1+0x5c0] ;  /* 0x0005c00001037983 */ /* 0x004ea20000300800 */
[----:B------:R-:W-:Y:S03]  /*fbb0*/  STL [R1+0x10], R15 ;  /* 0x0000100f01007387 */ /* 0x000fe60000100800 */
[----:B--2---:R2:W-:Y:S04]  /*fbc0*/  STL [R1+0x1928], R3 ;  /* 0x0019280301007387 */ /* 0x0045e80000100800 */
[----:B--2---:R-:W2:Y:S01]  /*fbd0*/  LDL.LU R3, [R1+0x5c8] ;  /* 0x0005c80001037983 */ /* 0x004ea20000300800 */
[----:B0-----:R-:W-:-:S04]  /*fbe0*/  LOP3.LUT R0, R27, 0x3f, RZ, 0xc0, !PT ;  /* 0x0000003f1b007812 */ /* 0x001fc800078ec0ff */
[----:B------:R-:W-:Y:S02]  /*fbf0*/  ISETP.GE.AND P0, PT, R0, R4, PT ;  /* 0x000000040000720c */ /* 0x000fe40003f06270 */
[----:B-1----:R-:W-:Y:S01]  /*fc00*/  LOP3.LUT R28, R28, 0x7f, RZ, 0xc0, !PT ;  /* 0x0000007f1c1c7812 */ /* 0x002fe200078ec0ff */
[----:B--2---:R0:W-:Y:S04]  /*fc10*/  STL [R1+0x192c], R3 ;  /* 0x00192c0301007387 */ /* 0x0041e80000100800 */
[----:B0-----:R-:W2:Y:S01]  /*fc20*/  LDL.LU R3, [R1+0x5cc] ;  /* 0x0005cc0001037983 */ /* 0x001ea20000300800 */
[----:B------:R-:W3:Y:S02]  /*fc30*/  LDL.LU R12, [R1+0x548] ;  /* 0x00054800010c7983 */ /* 0x000ee40000300800 */
[----:B------:R-:W4:Y:S02]  /*fc40*/  LDL.LU R13, [R1+0x544] ;  /* 0x00054400010d7983 */ /* 0x000f240000300800 */
[----:B------:R-:W3:Y:S01]  /*fc50*/  LDL.LU R2, [R1+0x540] ;  /* 0x0005400001027983 */ /* 0x000ee20000300800 */
[----:B------:R-:W3:Y:S01]  /*fc60*/  LDL.LU R18, [R1+0x53c] ;  /* 0x00053c0001127983 */ /* 0x000ee20000300800 */
[----:B------:R-:W3:Y:S02]  /*fc70*/  LDL.LU R21, [R1+0x4c8] ;  /* 0x0004c80001157983 */ /* 0x000ee40000300800 */
[----:B------:R-:W3:Y:S02]  /*fc80*/  LDL.LU R25, [R1+0x4c0] ;  /* 0x0004c00001197983 */ /* 0x000ee40000300800 */
        /* <DEDUP_REMOVED lines=16> */
[----:B------:R-:W-:Y:S01]  /*fd90*/  IMAD.SHL.U32 R28, R28, 0x2, RZ ;  /* 0x000000021c1c7824 */ /* 0x000fe200078e00ff */
[----:B------:R-:W3:Y:S01]  /*fda0*/  LDL.LU R22, [R1+0xac] ;  /* 0x0000ac0001167983 */ /* 0x000ee20000300800 */
[----:B------:R-:W3:Y:S02]  /*fdb0*/  LDL.LU R27, [R1+0xa8] ;  /* 0x0000a800011b7983 */ /* 0x000ee40000300800 */
[----:B------:R-:W4:Y:S02]  /*fdc0*/  LDL.LU R23, [R1+0x54] ;  /* 0x0000540001177983 */ /* 0x000f240000300800 */
[----:B------:R-:W4:Y:S01]  /*fdd0*/  LDL.LU R24, [R1+0x50] ;  /* 0x0000500001187983 */ /* 0x000f220000300800 */
[----:B------:R0:W-:Y:S04]  /*fde0*/  STL [R1+0x18d0], R4 ;  /* 0x0018d00401007387 */ /* 0x0001e80000100800 */
[----:B0-----:R-:W4:Y:S04]  /*fdf0*/  LDL.LU R4, [R1+0x5c4] ;  /* 0x0005c40001047983 */ /* 0x001f280000300800 */
[----:B--2---:R0:W-:Y:S04]  /*fe00*/  STS.U16 [R28], R3 ;  /* 0x000000031c007388 */ /* 0x0041e80000000400 */
[----:B0-----:R-:W2:Y:S04]  /*fe10*/  LDL.LU R3, [R1+0x192c] ;  /* 0x00192c0001037983 */ /* 0x001ea80000300800 */
[----:B---3--:R-:W-:Y:S04]  /*fe20*/  STS.U16 [R28+0xc300], R27 ;  /* 0x00c3001b1c007388 */ /* 0x008fe80000000400 */
[----:B----4-:R-:W-:Y:S04]  /*fe30*/  STS.U16 [R28+0x200], R4 ;  /* 0x000200041c007388 */ /* 0x010fe80000000400 */
[----:B--2---:R0:W-:Y:S04]  /*fe40*/  STS.U16 [R28+0x100], R3 ;  /* 0x000100031c007388 */ /* 0x0041e80000000400 */
[----:B0-----:R-:W2:Y:S01]  /*fe50*/  LDL.LU R3, [R1+0x1928] ;  /* 0x0019280001037983 */ /* 0x001ea20000300800 */
[----:B------:R-:W3:Y:S02]  /*fe60*/  LDL.LU R27, [R1+0x4c] ;  /* 0x00004c00011b7983 */ /* 0x000ee40000300800 */
[----:B------:R-:W4:Y:S02]  /*fe70*/  LDL.LU R4, [R1+0x5ac] ;  /* 0x0005ac0001047983 */ /* 0x000f240000300800 */
[----:B----4-:R0:W-:Y:S04]  /*fe80*/  STL [R1+0x1920], R4 ;  /* 0x0019200401007387 */ /* 0x0101e80000100800 */
[----:B0-----:R-:W4:Y:S04]  /*fe90*/  LDL.LU R4, [R1+0x5bc] ;  /* 0x0005bc0001047983 */ /* 0x001f280000300800 */
[----:B--2---:R-:W-:Y:S04]  /*fea0*/  STS.U16 [R28+0x300], R3 ;  /* 0x000300031c007388 */ /* 0x004fe80000000400 */
[----:B------:R-:W-:Y:S04]  /*feb0*/  STS.U16 [R28+0x2000], R12 ;  /* 0x0020000c1c007388 */ /* 0x000fe80000000400 */
        /* <DEDUP_REMOVED lines=11> */
[----:B----4-:R0:W-:Y:S04]  /*ff70*/  STL [R1+0x1924], R4 ;  /* 0x0019240401007387 */ /* 0x0101e80000100800 */
[----:B0-----:R-:W2:Y:S01]  /*ff80*/  LDL.LU R4, [R1+0x30] ;  /* 0x0000300001047983 */ /* 0x001ea20000300800 */
[----:B------:R-:W4:Y:S02]  /*ff90*/  LDL.LU R3, [R1+0x5a0] ;  /* 0x0005a00001037983 */ /* 0x000f240000300800 */
[----:B------:R-:W4:Y:S02]  /*ffa0*/  LDL.LU R12, [R1+0x538] ;  /* 0x00053800010c7983 */ /* 0x000f240000300800 */
[----:B------:R-:W4:Y:S01]  /*ffb0*/  LDL.LU R13, [R1+0x530] ;  /* 0x00053000010d7983 */ /* 0x000f220000300800 */
[----:B------:R-:W4:Y:S01]  /*ffc0*/  LDL.LU R2, [R1+0x528] ;  /* 0x0005280001027983 */ /* 0x000f220000300800 */
[----:B------:R-:W4:Y:S02]  /*ffd0*/  LDL.LU R18, [R1+0x520] ;  /* 0x0005200001127983 */ /* 0x000f240000300800 */
[----:B------:R-:W4:Y:S02]  /*ffe0*/  LDL.LU R21, [R1+0x4a8] ;  /* 0x0004a80001157983 */ /* 0x000f240000300800 */
[----:B------:R-:W4:Y:S01]  /*fff0*/  LDL.LU R25, [R1+0x4a0] ;  /* 0x0004a00001197983 */ /* 0x000f220000300800 */
[----:B------:R-:W4:Y:S01]  /*10000*/  LDL.LU R29, [R1+0x498] ;  /* 0x00049800011d7983 */ /* 0x000f220000300800 */
[----:B------:R-:W4:Y:S02]  /*10010*/  LDL.LU R5, [R1+0x490] ;  /* 0x0004900001057983 */ /* 0x000f240000300800 */
[----:B------:R-:W4:Y:S02]  /*10020*/  LDL.LU R6, [R1+0x428] ;  /* 0x0004280001067983 */ /* 0x000f240000300800 */
[----:B------:R-:W4:Y:S01]  /*10030*/  LDL.LU R7, [R1+0x420] ;  /* 0x0004200001077983 */ /* 0x000f220000300800 */
[----:B------:R-:W4:Y:S04]  /*10040*/  LDL.LU R8, [R1+0x418] ;  /* 0x0004180001087983 */ /* 0x000f280000300800 */
[----:B------:R0:W-:Y:S01]  /*10050*/  STS.U16 [R28+0x8100], R10 ;  /* 0x0081000a1c007388 */ /* 0x0001e20000000400 */
[----:B------:R-:W4:Y:S03]  /*10060*/  LDL.LU R9, [R1+0x410] ;  /* 0x0004100001097983 */ /* 0x000f260000300800 */
[----:B------:R1:W-:Y:S04]  /*10070*/  STS.U16 [R28+0x8200], R11 ;  /* 0x0082000b1c007388 */ /* 0x0003e80000000400 */
[----:B------:R1:W-:Y:S04]  /*10080*/  STS.U16 [R28+0x8300], R14 ;  /* 0x0083000e1c007388 */ /* 0x0003e80000000400 */
[----:B------:R3:W-:Y:S04]  /*10090*/  STS.U16 [R28+0xa000], R26 ;  /* 0x00a0001a1c007388 */ /* 0x0007e80000000400 */
[----:B------:R3:W-:Y:S04]  /*100a0*/  STS.U16 [R28+0xa100], R15 ;  /* 0x00a1000f1c007388 */ /* 0x0007e80000000400 */
[----:B------:R3:W-:Y:S04]  /*100b0*/  STS.U16 [R28+0xa200], R16 ;  /* 0x00a200101c007388 */ /* 0x0007e80000000400 */
[----:B0-----:R-:W4:Y:S01]  /*100c0*/  LDL.LU R10, [R1+0x3a4] ;  /* 0x0003a400010a7983 */ /* 0x001f220000300800 */
[----:B-1----:R-:W4:Y:S02]  /*100d0*/  LDL.LU R11, [R1+0x39c] ;  /* 0x00039c00010b7983 */ /* 0x002f240000300800 */
[----:B------:R-:W4:Y:S01]  /*100e0*/  LDL.LU R14, [R1+0x394] ;  /* 0x00039400010e7983 */ /* 0x000f220000300800 */
[----:B---3--:R-:W3:Y:S01]  /*100f0*/  LDL.LU R26, [R1+0x36c] ;  /* 0x00036c00011a7983 */ /* 0x008ee20000300800 */
[----:B------:R-:W3:Y:S03]  /*10100*/  LDL.LU R15, [R1+0x110] ;  /* 0x00011000010f7983 */ /* 0x000ee60000300800 */
[----:B------:R0:W-:Y:S01]  /*10110*/  STS.U16 [R28+0xa300], R17 ;  /* 0x00a300111c007388 */ /* 0x0001e20000000400 */
[----:B------:R-:W3:Y:S03]  /*10120*/  LDL.LU R16, [R1+0x108] ;  /* 0x0001080001107983 */ /* 0x000ee60000300800 */
[----:B------:R1:W-:Y:S04]  /*10130*/  STS.U16 [R28+0xc000], R19 ;  /* 0x00c000131c007388 */ /* 0x0003e80000000400 */
[----:B------:R1:W-:Y:S04]  /*10140*/  STS.U16 [R28+0xe100], R24 ;  /* 0x00e100181c007388 */ /* 0x0003e80000000400 */
[----:B------:R1:W-:Y:S04]  /*10150*/  STS.U16 [R28+0xc100], R20 ;  /* 0x00c100141c007388 */ /* 0x0003e80000000400 */
[----:B------:R1:W-:Y:S04]  /*10160*/  STS.U16 [R28+0xc200], R22 ;  /* 0x00c200161c007388 */ /* 0x0003e80000000400 */
[----:B------:R1:W-:Y:S04]  /*10170*/  STS.U16 [R28+0xe000], R23 ;  /* 0x00e000171c007388 */ /* 0x0003e80000000400 */
[----:B0-----:R-:W3:Y:S01]  /*10180*/  LDL.LU R17, [R1+0x100] ;  /* 0x0001000001117983 */ /* 0x001ee20000300800 */
[----:B-1----:R-:W3:Y:S02]  /*10190*/  LDL.LU R19, [R1+0xf8] ;  /* 0x0000f80001137983 */ /* 0x002ee40000300800 */
[----:B------:R-:W3:Y:S01]  /*101a0*/  LDL.LU R24, [R1+0xa4] ;  /* 0x0000a40001187983 */ /* 0x000ee20000300800 */
[----:B------:R-:W3:Y:S01]  /*101b0*/  LDL.LU R20, [R1+0xa0] ;  /* 0x0000a00001147983 */ /* 0x000ee20000300800 */
[----:B------:R-:W3:Y:S03]  /*101c0*/  LDL.LU R22, [R1+0x8c] ;  /* 0x00008c0001167983 */ /* 0x000ee60000300800 */
[----:B------:R0:W-:Y:S01]  /*101d0*/  STS.U16 [R28+0xe200], R27 ;  /* 0x00e2001b1c007388 */ /* 0x0001e20000000400 */
[----:B------:R-:W3:Y:S03]  /*101e0*/  LDL.LU R23, [R1+0x88] ;  /* 0x0000880001177983 */ /* 0x000ee60000300800 */
[----:B0-----:R-:W3:Y:S04]  /*101f0*/  LDL.LU R27, [R1+0xc] ;  /* 0x00000c00011b7983 */ /* 0x001ee80000300800 */
[----:B--2---:R0:W-:Y:S04]  /*10200*/  STS.U16 [R28+0xe300], R4 ;  /* 0x00e300041c007388 */ /* 0x0041e80000000400 */
[----:B0-----:R-:W2:Y:S04]  /*10210*/  LDL.LU R4, [R1+0x1924] ;  /* 0x0019240001047983 */ /* 0x001ea80000300800 */
[----:B------:R0:W-:Y:S02]  /*10220*/  STS.U16 [R28+0x4300], R0 ;  /* 0x004300001c007388 */ /* 0x0001e40000000400 */
[----:B0-----:R-:W-:-:S02]  /*10230*/  LOP3.LUT R0, R28, 0x10, RZ, 0x3c, !PT ;  /* 0x000000101c007812 */ /* 0x001fc400078e3cff */
[----:B------:R-:W3:Y:S04]  /*10240*/  LDL.LU R28, [R1+0x5b4] ;  /* 0x0005b400011c7983 */ /* 0x000ee80000300800 */
[----:B--2---:R0:W-:Y:S04]  /*10250*/  STS.U16 [R0+0x400], R4 ;  /* 0x0004000400007388 */ /* 0x0041e80000000400 */
[----:B0-----:R-:W2:Y:S04]  /*10260*/  LDL.LU R4, [R1+0x1920] ;  /* 0x0019200001047983 */ /* 0x001ea80000300800 */
[----:B---3--:R-:W-:Y:S04]  /*10270*/  STS.U16 [R0+0x500], R28 ;  /* 0x0005001c00007388 */ /* 0x008fe80000000400 */
[----:B--2---:R-:W-:Y:S01]  /*10280*/  STS.U16 [R0+0x600], R4 ;  /* 0x0006000400007388 */ /* 0x004fe20000000400 */
[----:B----4-:R-:W-:Y:S02]  /*10290*/  STS.U16 [R0+0x700], R3 ;  /* 0x0007000300007388 */ /* 0x010fe40000000400 */
[----:B------:R-:W-:Y:S02]  /*102a0*/  STS.U16 [R0+0x2400], R12 ;  /* 0x0024000c00007388 */ /* 0x000fe40000000400 */
[----:B------:R-:W-:Y:S01]  /*102b0*/  STS.U16 [R0+0x2500], R13 ;  /* 0x0025000d00007388 */ /* 0x000fe20000000400 */
[----:B------:R-:W-:Y:S01]  /*102c0*/  STS.U16 [R0+0x2600], R2 ;  /* 0x0026000200007388 */ /* 0x000fe20000000400 */
[----:B------:R-:W-:Y:S02]  /*102d0*/  STS.U16 [R0+0x2700], R18 ;  /* 0x0027001200007388 */ /* 0x000fe40000000400 */
        /* <DEDUP_REMOVED lines=14> */
[----:B------:R0:W-:Y:S01]  /*103c0*/  STS.U16 [R0+0xa600], R17 ;  /* 0x00a6001100007388 */ /* 0x0001e20000000400 */
[----:B------:R-:W-:Y:S02]  /*103d0*/  STS.U16 [R0+0xa700], R19 ;  /* 0x00a7001300007388 */ /* 0x000fe40000000400 */
[----:B------:R-:W-:Y:S02]  /*103e0*/  STS.U16 [R0+0xc400], R24 ;  /* 0x00c4001800007388 */ /* 0x000fe40000000400 */
[----:B------:R-:W-:Y:S01]  /*103f0*/  STS.U16 [R0+0xc500], R20 ;  /* 0x00c5001400007388 */ /* 0x000fe20000000400 */
[----:B------:R-:W-:Y:S01]  /*10400*/  STS.U16 [R0+0xc600], R22 ;  /* 0x00c6001600007388 */ /* 0x000fe20000000400 */
[----:B------:R-:W-:Y:S02]  /*10410*/  STS.U16 [R0+0xc700], R23 ;  /* 0x00c7001700007388 */ /* 0x000fe40000000400 */
[----:B------:R1:W-:Y:S01]  /*10420*/  STS.U16 [R0+0xe400], R27 ;  /* 0x00e4001b00007388 */ /* 0x0003e20000000400 */
[----:B0-----:R-:W2:Y:S04]  /*10430*/  LDL.LU R17, [R1+0x8] ;  /* 0x0000080001117983 */ /* 0x001ea80000300800 */
[----:B-1----:R-:W3:Y:S01]  /*10440*/  LDL.LU R27, [R1+0x4] ;  /* 0x00000400011b7983 */ /* 0x002ee20000300800 */
[----:B------:R-:W4:Y:S03]  /*10450*/  LDL.LU R20, [R1+0x598] ;  /* 0x0005980001147983 */ /* 0x000f260000300800 */
[----:B------:R-:W0:Y:S02]  /*10460*/  S2R R24, SR_TID.X ;  /* 0x0000000000187919 */ /* 0x000e240000002100 */
[----:B0-----:R-:W-:-:S05]  /*10470*/  LOP3.LUT R19, R24, 0x7f, RZ, 0xc0, !PT ;  /* 0x0000007f18137812 */ /* 0x001fca00078ec0ff */
[C---:B------:R-:W-:Y:S01]  /*10480*/  IMAD.SHL.U32 R14, R19.reuse, 0x2, RZ ;  /* 0x00000002130e7824 */ /* 0x040fe200078e00ff */
[----:B----4-:R0:W-:Y:S01]  /*10490*/  STL [R1+0x1918], R20 ;  /* 0x0019181401007387 */ /* 0x0101e20000100800 */
        /* <DEDUP_REMOVED lines=14> */
[----:B------:R-:W4:Y:S02]  /*10580*/  LDL.LU R5, [R1+0x344] ;  /* 0x0003440001057983 */ /* 0x000f240000300800 */
[----:B0-----:R-:W-:Y:S01]  /*10590*/  IMAD.SHL.U32 R20, R19, 0x2, RZ ;  /* 0x0000000213147824 */ /* 0x001fe200078e00ff */
[----:B------:R-:W4:Y:S01]  /*105a0*/  LDL.LU R6, [R1+0x16c] ;  /* 0x00016c0001067983 */ /* 0x000f220000300800 */
[----:B------:R-:W4:Y:S02]  /*105b0*/  LDL.LU R7, [R1+0x168] ;  /* 0x0001680001077983 */ /* 0x000f240000300800 */
[----:B------:R-:W4:Y:S02]  /*105c0*/  LDL.LU R8, [R1+0x164] ;  /* 0x0001640001087983 */ /* 0x000f240000300800 */
[----:B------:R-:W4:Y:S01]  /*105d0*/  LDL.LU R9, [R1+0xf4] ;  /* 0x0000f40001097983 */ /* 0x000f220000300800 */
[----:B------:R-:W4:Y:S01]  /*105e0*/  LDL.LU R10, [R1+0xf0] ;  /* 0x0000f000010a7983 */ /* 0x000f220000300800 */
[----:B------:R-:W-:Y:S01]  /*105f0*/  LOP3.LUT R20, R20, 0x10, RZ, 0x3c, !PT ;  /* 0x0000001014147812 */ /* 0x000fe200078e3cff */
[----:B------:R-:W4:Y:S02]  /*10600*/  LDL.LU R11, [R1+0xec] ;  /* 0x0000ec00010b7983 */ /* 0x000f240000300800 */
[----:B------:R-:W4:Y:S01]  /*10610*/  LDL.LU R26, [R1+0xe8] ;  /* 0x0000e800011a7983 */ /* 0x000f220000300800 */
[----:B------:R-:W4:Y:S01]  /*10620*/  LDL.LU R15, [R1+0x84] ;  /* 0x00008400010f7983 */ /* 0x000f220000300800 */
[----:B------:R-:W4:Y:S03]  /*10630*/  LDL.LU R19, [R1+0x80] ;  /* 0x0000800001137983 */ /* 0x000f260000300800 */
[----:B--2---:R0:W-:Y:S01]  /*10640*/  STS.U16 [R20+0xe500], R17 ;  /* 0x00e5001114007388 */ /* 0x0041e20000000400 */
[----:B------:R-:W2:Y:S02]  /*10650*/  LDL.LU R16, [R1+0x7c] ;  /* 0x00007c0001107983 */ /* 0x000ea40000300800 */
[----:B---3--:R1:W-:Y:S01]  /*10660*/  STS.U16 [R20+0xe600], R27 ;  /* 0x00e6001b14007388 */ /* 0x0083e20000000400 */
[----:B0-----:R-:W3:Y:S01]  /*10670*/  LDL.LU R17, [R1+0x78] ;  /* 0x0000780001117983 */ /* 0x001ee20000300800 */
[----:B-1----:R-:W2:Y:S01]  /*10680*/  LDL.LU R27, [R1+0x191c] ;  /* 0x00191c00011b7983 */ /* 0x002ea20000300800 */
[----:B------:R-:W-:-:S02]  /*10690*/  LOP3.LUT R14, R14, 0x20, RZ, 0x3c, !PT ;  /* 0x000000200e0e7812 */ /* 0x000fc400078e3cff */
[----:B--2---:R0:W-:Y:S04]  /*106a0*/  STS.U16 [R20+0xe700], R27 ;  /* 0x00e7001b14007388 */ /* 0x0041e80000000400 */
[----:B0-----:R-:W2:Y:S01]  /*106b0*/  LDL.LU R20, [R1+0x1918] ;  /* 0x0019180001147983 */ /* 0x001ea20000300800 */
[----:B------:R-:W3:Y:S03]  /*106c0*/  LDL.LU R27, [R1+0x518] ;  /* 0x00051800011b7983 */ /* 0x000ee60000300800 */
[----:B--2---:R0:W-:Y:S01]  /*106d0*/  STS.U16 [R14+0x800], R20 ;  /* 0x000800140e007388 */ /* 0x0041e20000000400 */
[----:B----4-:R1:W-:Y:S02]  /*106e0*/  STS.U16 [R14+0x900], R22 ;  /* 0x000900160e007388 */ /* 0x0103e40000000400 */
[----:B------:R2:W-:Y:S02]  /*106f0*/  STS.U16 [R14+0xa00], R23 ;  /* 0x000a00170e007388 */ /* 0x0005e40000000400 */
[----:B------:R4:W-:Y:S01]  /*10700*/  STS.U16 [R14+0xb00], R24 ;  /* 0x000b00180e007388 */ /* 0x0009e20000000400 */
[----:B---3--:R-:W-:Y:S01]  /*10710*/  STS.U16 [R14+0x2800], R27 ;  /* 0x0028001b0e007388 */ /* 0x008fe20000000400 */
        /* <DEDUP_REMOVED lines=15> */
[----:B------:R-:W-:Y:S04]  /*10810*/  STS.U16 [R14+0xa800], R9 ;  /* 0x00a800090e007388 */ /* 0x000fe80000000400 */
[----:B0-----:R-:W3:Y:S01]  /*10820*/  LDL.LU R20, [R1+0x1914] ;  /* 0x0019140001147983 */ /* 0x001ee20000300800 */
[----:B------:R-:W-:Y:S02]  /*10830*/  STS.U16 [R14+0xa900], R10 ;  /* 0x00a9000a0e007388 */ /* 0x000fe40000000400 */
[----:B-1----:R-:W3:Y:S02]  /*10840*/  LDL.LU R22, [R1+0x1910] ;  /* 0x0019100001167983 */ /* 0x002ee40000300800 */
[----:B------:R-:W-:Y:S01]  /*10850*/  STS.U16 [R14+0xaa00], R11 ;  /* 0x00aa000b0e007388 */ /* 0x000fe20000000400 */
[----:B--2---:R-:W2:Y:S04]  /*10860*/  LDL.LU R23, [R1+0x190c] ;  /* 0x00190c0001177983 */ /* 0x004ea80000300800 */
[----:B------:R-:W-:Y:S01]  /*10870*/  STS.U16 [R14+0xab00], R26 ;  /* 0x00ab001a0e007388 */ /* 0x000fe20000000400 */
[----:B----4-:R-:W4:Y:S02]  /*10880*/  LDL.LU R24, [R1+0x1908] ;  /* 0x0019080001187983 */ /* 0x010f240000300800 */
[----:B------:R0:W-:Y:S02]  /*10890*/  STS.U16 [R14+0xc800], R15 ;  /* 0x00c8000f0e007388 */ /* 0x0001e40000000400 */
[----:B0-----:R-:W2:Y:S01]  /*108a0*/  LDL.LU R15, [R1+0x584] ;  /* 0x00058400010f7983 */ /* 0x001ea20000300800 */
[----:B------:R0:W-:Y:S03]  /*108b0*/  STS.U16 [R14+0xc900], R19 ;  /* 0x00c900130e007388 */ /* 0x0001e60000000400 */
[----:B0-----:R-:W0:Y:S01]  /*108c0*/  S2R R19, SR_TID.X ;  /* 0x0000000000137919 */ /* 0x001e220000002100 */
[----:B------:R-:W-:Y:S02]  /*108d0*/  STS.U16 [R14+0xca00], R16 ;  /* 0x00ca00100e007388 */ /* 0x000fe40000000400 */
[----:B------:R-:W-:Y:S01]  /*108e0*/  STS.U16 [R14+0xcb00], R17 ;  /* 0x00cb00110e007388 */ /* 0x000fe20000000400 */
[----:B--2---:R1:W-:Y:S04]  /*108f0*/  STL [R1+0x1904], R15 ;  /* 0x0019040f01007387 */ /* 0x0043e80000100800 */
[----:B-1----:R-:W2:Y:S01]  /*10900*/  LDL.LU R15, [R1+0x588] ;  /* 0x00058800010f7983 */ /* 0x002ea20000300800 */
[----:B------:R-:W2:Y:S01]  /*10910*/  LDL.LU R16, [R1+0x580] ;  /* 0x0005800001107983 */ /* 0x000ea20000300800 */
[----:B0-----:R-:W-:Y:S01]  /*10920*/  LOP3.LUT R26, R19, 0x7f, RZ, 0xc0, !PT ;  /* 0x0000007f131a7812 */ /* 0x001fe200078ec0ff */
[----:B------:R-:W2:Y:S01]  /*10930*/  LDL.LU R17, [R1+0x57c] ;  /* 0x00057c0001117983 */ /* 0x000ea20000300800 */
[----:B----4-:R0:W-:Y:S04]  /*10940*/  STS.U16 [R14+0xe800], R24 ;  /* 0x00e800180e007388 */ /* 0x0101e80000000400 */
[----:B------:R-:W4:Y:S04]  /*10950*/  LDL.LU R19, [R1+0x508] ;  /* 0x0005080001137983 */ /* 0x000f280000300800 */
[----:B0-----:R-:W4:Y:S01]  /*10960*/  LDL.LU R24, [R1+0x478] ;  /* 0x0004780001187983 */ /* 0x001f220000300800 */
        /* <DEDUP_REMOVED lines=15> */
[----:B------:R-:W-:Y:S01]  /*10a60*/  IMAD.SHL.U32 R2, R26, 0x2, RZ ;  /* 0x000000021a027824 */ /* 0x000fe200078e00ff */
[----:B------:R-:W4:Y:S01]  /*10a70*/  LDL.LU R9, [R1+0x74] ;  /* 0x0000740001097983 */ /* 0x000f220000300800 */
[----:B------:R-:W4:Y:S02]  /*10a80*/  LDL.LU R10, [R1+0x70] ;  /* 0x00007000010a7983 */ /* 0x000f240000300800 */
[----:B------:R-:W4:Y:S01]  /*10a90*/  LDL.LU R11, [R1+0x6c] ;  /* 0x00006c00010b7983 */ /* 0x000f220000300800 */
[----:B------:R-:W-:Y:S01]  /*10aa0*/  STS.U16 [R14+0xe900], R23 ;  /* 0x00e900170e007388 */ /* 0x000fe20000000400 */
[----:B------:R0:W-:Y:S01]  /*10ab0*/  STL [R1+0x18d4], R23 ;  /* 0x0018d41701007387 */ /* 0x0001e20000100800 */
[----:B------:R-:W-:Y:S01]  /*10ac0*/  LOP3.LUT R2, R2, 0x30, RZ, 0x3c, !PT ;  /* 0x0000003002027812 */ /* 0x000fe200078e3cff */
[----:B---3--:R-:W-:Y:S01]  /*10ad0*/  STS.U16 [R14+0xea00], R22 ;  /* 0x00ea00160e007388 */ /* 0x008fe20000000400 */
[----:B------:R-:W-:Y:S04]  /*10ae0*/  STS.U16 [R14+0xeb00], R20 ;  /* 0x00eb00140e007388 */ /* 0x000fe80000000400 */
[----:B0-----:R-:W2:Y:S01]  /*10af0*/  LDL.LU R23, [R1+0x4fc] ;  /* 0x0004fc0001177983 */ /* 0x001ea20000300800 */
[----:B------:R0:W-:Y:S03]  /*10b00*/  STL [R1+0x18d8], R22 ;  /* 0x0018d81601007387 */ /* 0x0001e60000100800 */
[----:B0-----:R-:W2:Y:S01]  /*10b10*/  LDL.LU R22, [R1+0x500] ;  /* 0x0005000001167983 */ /* 0x001ea20000300800 */
[----:B------:R-:W2:Y:S02]  /*10b20*/  LDL.LU R14, [R1+0x68] ;  /* 0x00006800010e7983 */ /* 0x000ea40000300800 */
[----:B------:R0:W-:Y:S02]  /*10b30*/  STL [R1+0x18ec], R20 ;  /* 0x0018ec1401007387 */ /* 0x0001e40000100800 */
[----:B0-----:R-:W2:Y:S04]  /*10b40*/  LDL.LU R20, [R1+0x504] ;  /* 0x0005040001147983 */ /* 0x001ea80000300800 */
[----:B--2---:R0:W-:Y:S04]  /*10b50*/  STS.U16 [R2+0xc00], R15 ;  /* 0x000c000f02007388 */ /* 0x0041e80000000400 */
[----:B0-----:R-:W2:Y:S04]  /*10b60*/  LDL.LU R15, [R1+0x1904] ;  /* 0x00190400010f7983 */ /* 0x001ea80000300800 */
[----:B--2---:R0:W-:Y:S01]  /*10b70*/  STS.U16 [R2+0xd00], R15 ;  /* 0x000d000f02007388 */ /* 0x0041e20000000400 */
[----:B------:R1:W-:Y:S02]  /*10b80*/  STS.U16 [R2+0xe00], R16 ;  /* 0x000e001002007388 */ /* 0x0003e40000000400 */
[----:B------:R2:W-:Y:S02]  /*10b90*/  STS.U16 [R2+0xf00], R17 ;  /* 0x000f001102007388 */ /* 0x0005e40000000400 */
[----:B----4-:R4:W-:Y:S01]  /*10ba0*/  STS.U16 [R2+0x2c00], R19 ;  /* 0x002c001302007388 */ /* 0x0109e20000000400 */
[----:B0-----:R-:W3:Y:S01]  /*10bb0*/  LDL.LU R15, [R1+0x1900] ;  /* 0x00190000010f7983 */ /* 0x001ee20000300800 */
[----:B-1----:R-:W3:Y:S02]  /*10bc0*/  LDL.LU R16, [R1+0x18fc] ;  /* 0x0018fc0001107983 */ /* 0x002ee40000300800 */
[----:B--2---:R-:W2:Y:S02]  /*10bd0*/  LDL.LU R17, [R1+0x18f8] ;  /* 0x0018f80001117983 */ /* 0x004ea40000300800 */
[----:B----4-:R-:W4:Y:S01]  /*10be0*/  LDL.LU R19, [R1+0x18f4] ;  /* 0x0018f40001137983 */ /* 0x010f220000300800 */
        /* <DEDUP_REMOVED lines=14> */
[----:B------:R0:W-:Y:S02]  /*10cd0*/  STS.U16 [R2+0x8f00], R0 ;  /* 0x008f000002007388 */ /* 0x0001e40000000400 */
[----:B------:R1:W-:Y:S01]  /*10ce0*/  STS.U16 [R2+0xac00], R5 ;  /* 0x00ac000502007388 */ /* 0x0003e20000000400 */
[----:B------:R-:W-:Y:S01]  /*10cf0*/  STS.U16 [R2+0xad00], R6 ;  /* 0x00ad000602007388 */ /* 0x000fe20000000400 */
[----:B------:R-:W-:Y:S02]  /*10d00*/  STS.U16 [R2+0xae00], R7 ;  /* 0x00ae000702007388 */ /* 0x000fe40000000400 */
[----:B------:R-:W-:Y:S02]  /*10d10*/  STS.U16 [R2+0xaf00], R8 ;  /* 0x00af000802007388 */ /* 0x000fe40000000400 */
[----:B------:R-:W-:Y:S01]  /*10d20*/  STS.U16 [R2+0xcc00], R9 ;  /* 0x00cc000902007388 */ /* 0x000fe20000000400 */
[----:B------:R-:W-:Y:S01]  /*10d30*/  STS.U16 [R2+0xcd00], R10 ;  /* 0x00cd000a02007388 */ /* 0x000fe20000000400 */
[----:B------:R-:W-:Y:S02]  /*10d40*/  STS.U16 [R2+0xce00], R11 ;  /* 0x00ce000b02007388 */ /* 0x000fe40000000400 */
[----:B------:R-:W-:Y:S01]  /*10d50*/  STS.U16 [R2+0xcf00], R14 ;  /* 0x00cf000e02007388 */ /* 0x000fe20000000400 */
[----:B0-----:R-:W3:Y:S01]  /*10d60*/  LDL.LU R0, [R1+0x578] ;  /* 0x0005780001007983 */ /* 0x001ee20000300800 */
[----:B-1----:R-:W3:Y:S02]  /*10d70*/  LDL.LU R5, [R1+0x574] ;  /* 0x0005740001057983 */ /* 0x002ee40000300800 */
[----:B------:R-:W-:Y:S01]  /*10d80*/  IMAD.SHL.U32 R3, R26, 0x2, RZ ;  /* 0x000000021a037824 */ /* 0x000fe200078e00ff */
[----:B----4-:R-:W-:Y:S04]  /*10d90*/  STS.U16 [R2+0xec00], R19 ;  /* 0x00ec001302007388 */ /* 0x010fe80000000400 */
[----:B------:R0:W-:Y:S04]  /*10da0*/  STL [R1+0x18f0], R19 ;  /* 0x0018f01301007387 */ /* 0x0001e80000100800 */
        /* <DEDUP_REMOVED lines=13> */
[----:B--2---:R-:W-:Y:S01]  /*10e80*/  STS.U16 [R2+0xed00], R17 ;  /* 0x00ed001102007388 */ /* 0x004fe20000000400 */
[----:B------:R-:W2:Y:S02]  /*10e90*/  LDL.LU R8, [R1+0x150] ;  /* 0x0001500001087983 */ /* 0x000ea40000300800 */
[----:B---3--:R-:W-:Y:S02]  /*10ea0*/  STS.U16 [R2+0xee00], R16 ;  /* 0x00ee001002007388 */ /* 0x008fe40000000400 */
[----:B------:R-:W2:Y:S01]  /*10eb0*/  LDL.LU R26, [R1+0x14c] ;  /* 0x00014c00011a7983 */ /* 0x000ea20000300800 */
[----:B------:R0:W-:Y:S04]  /*10ec0*/  STS.U16 [R2+0xef00], R15 ;  /* 0x00ef000f02007388 */ /* 0x0001e80000000400 */
[----:B0-----:R-:W2:Y:S01]  /*10ed0*/  LDL.LU R15, [R1+0x468] ;  /* 0x00046800010f7983 */ /* 0x001ea20000300800 */
[----:B------:R-:W2:Y:S02]  /*10ee0*/  LDL.LU R4, [R1+0x148] ;  /* 0x0001480001047983 */ /* 0x000ea40000300800 */
[----:B------:R-:W2:Y:S02]  /*10ef0*/  LDL.LU R12, [R1+0x144] ;  /* 0x00014400010c7983 */ /* 0x000ea40000300800 */
[----:B------:R-:W2:Y:S01]  /*10f00*/  LDL.LU R13, [R1+0xd4] ;  /* 0x0000d400010d7983 */ /* 0x000ea20000300800 */
[----:B------:R-:W2:Y:S01]  /*10f10*/  LDL.LU R2, [R1+0xd0] ;  /* 0x0000d00001027983 */ /* 0x000ea20000300800 */
[----:B------:R-:W2:Y:S01]  /*10f20*/  LDL.LU R29, [R1+0xcc] ;  /* 0x0000cc00011d7983 */ /* 0x000ea20000300800 */
[----:B------:R-:W-:Y:S01]  /*10f30*/  LOP3.LUT R3, R3, 0x40, RZ, 0x3c, !PT ;  /* 0x0000004003037812 */ /* 0x000fe200078e3cff */
[----:B------:R-:W2:Y:S01]  /*10f40*/  LDL.LU R18, [R1+0xc8] ;  /* 0x0000c80001127983 */ /* 0x000ea20000300800 */
[----:B------:R-:W2:Y:S04]  /*10f50*/  LDL.LU R21, [R1+0x64] ;  /* 0x0000640001157983 */ /* 0x000ea80000300800 */
[----:B------:R0:W-:Y:S01]  /*10f60*/  STS.U16 [R3+0x1000], R0 ;  /* 0x0010000003007388 */ /* 0x0001e20000000400 */
[----:B------:R1:W-:Y:S02]  /*10f70*/  STS.U16 [R3+0x1100], R5 ;  /* 0x0011000503007388 */ /* 0x0003e40000000400 */
[----:B------:R-:W2:Y:S01]  /*10f80*/  LDL.LU R25, [R1+0x60] ;  /* 0x0000600001197983 */ /* 0x000ea20000300800 */
[----:B0-----:R-:W2:Y:S01]  /*10f90*/  LDL.LU R0, [R1+0x5c] ;  /* 0x00005c0001007983 */ /* 0x001ea20000300800 */
[----:B-1----:R-:W2:Y:S03]  /*10fa0*/  LDL.LU R5, [R1+0x58] ;  /* 0x0000580001057983 */ /* 0x002ea60000300800 */
[----:B----4-:R0:W-:Y:S01]  /*10fb0*/  STS.U16 [R3+0x1200], R19 ;  /* 0x0012001303007388 */ /* 0x0101e20000000400 */
[----:B------:R1:W-:Y:S02]  /*10fc0*/  STS.U16 [R3+0x1300], R20 ;  /* 0x0013001403007388 */ /* 0x0003e40000000400 */
[----:B------:R4:W-:Y:S02]  /*10fd0*/  STS.U16 [R3+0x3000], R9 ;  /* 0x0030000903007388 */ /* 0x0009e40000000400 */
[----:B------:R4:W-:Y:S01]  /*10fe0*/  STS.U16 [R3+0x3100], R10 ;  /* 0x0031000a03007388 */ /* 0x0009e20000000400 */
[----:B------:R4:W-:Y:S01]  /*10ff0*/  STS.U16 [R3+0x3200], R11 ;  /* 0x0032000b03007388 */ /* 0x0009e20000000400 */
[----:B------:R4:W-:Y:S03]  /*11000*/  STS.U16 [R3+0x3300], R14 ;  /* 0x0033000e03007388 */ /* 0x0009e60000000400 */
[----:B0-----:R-:W3:Y:S01]  /*11010*/  LDL.LU R19, [R1+0x18f0] ;  /* 0x0018f00001137983 */ /* 0x001ee20000300800 */
[----:B-1----:R-:W3:Y:S02]  /*11020*/  LDL.LU R20, [R1+0x18ec] ;  /* 0x0018ec0001147983 */ /* 0x002ee40000300800 */
[----:B----4-:R-:W4:Y:S01]  /*11030*/  LDL.LU R9, [R1+0x18e8] ;  /* 0x0018e80001097983 */ /* 0x010f220000300800 */
[----:B------:R-:W3:Y:S04]  /*11040*/  LDL.LU R10, [R1+0x18e4] ;  /* 0x0018e400010a7983 */ /* 0x000ee80000300800 */
[----:B------:R-:W3:Y:S01]  /*11050*/  LDL.LU R11, [R1+0x18e0] ;  /* 0x0018e000010b7983 */ /* 0x000ee20000300800 */
[----:B------:R-:W3:Y:S03]  /*11060*/  LDL.LU R14, [R1+0x18dc] ;  /* 0x0018dc00010e7983 */ /* 0x000ee60000300800 */
[----:B--2---:R-:W-:Y:S01]  /*11070*/  STS.U16 [R3+0x5000], R15 ;  /* 0x0050000f03007388 */ /* 0x004fe20000000400 */
[----:B------:R-:W-:Y:S02]  /*11080*/  STS.U16 [R3+0x5100], R22 ;  /* 0x0051001603007388 */ /* 0x000fe40000000400 */
[----:B------:R-:W-:Y:S02]  /*11090*/  STS.U16 [R3+0x5200], R23 ;  /* 0x0052001703007388 */ /* 0x000fe40000000400 */
[----:B------:R-:W-:Y:S01]  /*110a0*/  STS.U16 [R3+0x5300], R24 ;  /* 0x0053001803007388 */ /* 0x000fe20000000400 */
[----:B------:R-:W-:Y:S01]  /*110b0*/  STS.U16 [R3+0x7000], R27 ;  /* 0x0070001b03007388 */ /* 0x000fe20000000400 */
[----:B------:R-:W-:Y:S02]  /*110c0*/  STS.U16 [R3+0x7100], R28 ;  /* 0x0071001c03007388 */ /* 0x000fe40000000400 */
[----:B------:R0:W-:Y:S02]  /*110d0*/  STS.U16 [R3+0x7200], R6 ;  /* 0x0072000603007388 */ /* 0x0001e40000000400 */
[----:B------:R1:W-:Y:S01]  /*110e0*/  STS.U16 [R3+0x7300], R7 ;  /* 0x0073000703007388 */ /* 0x0003e20000000400 */
[----:B------:R2:W-:Y:S01]  /*110f0*/  STS.U16 [R3+0x9000], R8 ;  /* 0x0090000803007388 */ /* 0x0005e20000000400 */
[----:B------:R2:W-:Y:S03]  /*11100*/  STS.U16 [R3+0x9100], R26 ;  /* 0x0091001a03007388 */ /* 0x0005e60000000400 */
[----:B0-----:R-:W4:Y:S01]  /*11110*/  LDL.LU R6, [R1+0x568] ;  /* 0x0005680001067983 */ /* 0x001f220000300800 */
[----:B-1----:R-:W4:Y:S02]  /*11120*/  LDL.LU R7, [R1+0x564] ;  /* 0x0005640001077983 */ /* 0x002f240000300800 */
[----:B--2---:R-:W2:Y:S02]  /*11130*/  LDL.LU R8, [R1+0x560] ;  /* 0x0005600001087983 */ /* 0x004ea40000300800 */
[----:B------:R-:W2:Y:S01]  /*11140*/  LDL.LU R26, [R1+0x55c] ;  /* 0x00055c00011a7983 */ /* 0x000ea20000300800 */
[----:B------:R-:W-:Y:S01]  /*11150*/  STS.U16 [R3+0x9200], R4 ;  /* 0x0092000403007388 */ /* 0x000fe20000000400 */
[----:B------:R-:W-:Y:S02]  /*11160*/  STS.U16 [R3+0x9300], R12 ;  /* 0x0093000c03007388 */ /* 0x000fe40000000400 */
[----:B------:R-:W-:Y:S02]  /*11170*/  STS.U16 [R3+0xb000], R13 ;  /* 0x00b0000d03007388 */ /* 0x000fe40000000400 */
[----:B------:R-:W-:Y:S01]  /*11180*/  STS.U16 [R3+0xb100], R2 ;  /* 0x00b1000203007388 */ /* 0x000fe20000000400 */
[----:B------:R0:W-:Y:S04]  /*11190*/  STS.U16 [R3+0xb200], R29 ;  /* 0x00b2001d03007388 */ /* 0x0001e80000000400 */
[----:B------:R-:W2:Y:S01]  /*111a0*/  LDL.LU R22, [R1+0x4e8] ;  /* 0x0004e80001167983 */ /* 0x000ea20000300800 */
[----:B------:R-:W2:Y:S02]  /*111b0*/  LDL.LU R23, [R1+0x4e4] ;  /* 0x0004e40001177983 */ /* 0x000ea40000300800 */
[----:B------:R-:W2:Y:S01]  /*111c0*/  LDL.LU R28, [R1+0x4e0] ;  /* 0x0004e000011c7983 */ /* 0x000ea20000300800 */
[----:B0-----:R-:W0:Y:S04]  /*111d0*/  S2R R29, SR_TID.X ;  /* 0x00000000001d7919 */ /* 0x001e280000002100 */
[----:B------:R-:W2:Y:S01]  /*111e0*/  LDL.LU R12, [R1+0x4dc] ;  /* 0x0004dc00010c7983 */ /* 0x000ea20000300800 */
[----:B------:R1:W-:Y:S02]  /*111f0*/  STS.U16 [R3+0xb300], R18 ;  /* 0x00b3001203007388 */ /* 0x0003e40000000400 */
[----:B------:R-:W2:Y:S02]  /*11200*/  LDL.LU R13, [R1+0x458] ;  /* 0x00045800010d7983 */ /* 0x000ea40000300800 */
[----:B------:R1:W-:Y:S01]  /*11210*/  STS.U16 [R3+0xd000], R21 ;  /* 0x00d0001503007388 */ /* 0x0003e20000000400 */
[----:B------:R-:W2:Y:S04]  /*11220*/  LDL.LU R2, [R1+0x454] ;  /* 0x0004540001027983 */ /* 0x000ea80000300800 */
[----:B------:R-:W-:Y:S01]  /*11230*/  STS.U16 [R3+0xd100], R25 ;  /* 0x00d1001903007388 */ /* 0x000fe20000000400 */
[----:B------:R1:W-:Y:S03]  /*11240*/  STS.U16 [R3+0xd200], R0 ;  /* 0x00d2000003007388 */ /* 0x0003e60000000400 */
[----:B-1----:R-:W2:Y:S01]  /*11250*/  LDL.LU R18, [R1+0x450] ;  /* 0x0004500001127983 */ /* 0x002ea20000300800 */
[----:B------:R-:W2:Y:S03]  /*11260*/  LDL.LU R21, [R1+0x44c] ;  /* 0x00044c0001157983 */ /* 0x000ea60000300800 */
[----:B------:R-:W2:Y:S01]  /*11270*/  LDL.LU R0, [R1+0x3d4] ;  /* 0x0003d40001007983 */ /* 0x000ea20000300800 */
[----:B0-----:R-:W-:-:S03]  /*11280*/  LOP3.LUT R27, R29, 0x7f, RZ, 0xc0, !PT ;  /* 0x0000007f1d1b7812 */ /* 0x001fc600078ec0ff */
[----:B------:R0:W-:Y:S04]  /*11290*/  STS.U16 [R3+0xd300], R5 ;  /* 0x00d3000503007388 */ /* 0x0001e80000000400 */
[----:B------:R-:W2:Y:S01]  /*112a0*/  LDL.LU R25, [R1+0x3d0] ;  /* 0x0003d00001197983 */ /* 0x000ea20000300800 */
[----:B------:R-:W2:Y:S02]  /*112b0*/  LDL.LU R4, [R1+0x3cc] ;  /* 0x0003cc0001047983 */ /* 0x000ea40000300800 */
[----:B------:R-:W2:Y:S02]  /*112c0*/  LDL.LU R29, [R1+0x3c8] ;  /* 0x0003c800011d7983 */ /* 0x000ea40000300800 */
[----:B------:R-:W-:-:S05]  /*112d0*/  IMAD.SHL.U32 R15, R27, 0x2, RZ ;  /* 0x000000021b0f7824 */ /* 0x000fca00078e00ff */
[----:B------:R-:W-:Y:S01]  /*112e0*/  LOP3.LUT R15, R15, 0x50, RZ, 0x3c, !PT ;  /* 0x000000500f0f7812 */ /* 0x000fe200078e3cff */
[----:B0-----:R-:W2:Y:S04]  /*112f0*/  LDL.LU R5, [R1+0x140] ;  /* 0x0001400001057983 */ /* 0x001ea80000300800 */
[----:B---3--:R-:W-:Y:S01]  /*11300*/  STS.U16 [R3+0xf000], R14 ;  /* 0x00f0000e03007388 */ /* 0x008fe20000000400 */
[----:B------:R-:W-:Y:S02]  /*11310*/  STS.U16 [R3+0xf100], R11 ;  /* 0x00f1000b03007388 */ /* 0x000fe40000000400 */
[----:B------:R-:W-:Y:S02]  /*11320*/  STS.U16 [R3+0xf200], R10 ;  /* 0x00f2000a03007388 */ /* 0x000fe40000000400 */
[----:B----4-:R-:W-:Y:S01]  /*11330*/  STS.U16 [R3+0xf300], R9 ;  /* 0x00f3000903007388 */ /* 0x010fe20000000400 */
[----:B------:R0:W-:Y:S01]  /*11340*/  STS.U16 [R15+0x1400], R6 ;  /* 0x001400060f007388 */ /* 0x0001e20000000400 */
[----:B------:R1:W-:Y:S02]  /*11350*/  STS.U16 [R15+0x1500], R7 ;  /* 0x001500070f007388 */ /* 0x0003e40000000400 */
[----:B--2---:R2:W-:Y:S01]  /*11360*/  STS.U16 [R15+0x1600], R8 ;  /* 0x001600080f007388 */ /* 0x0045e20000000400 */
[----:B------:R3:W-:Y:S04]  /*11370*/  STS.U16 [R15+0x1700], R26 ;  /* 0x0017001a0f007388 */ /* 0x0007e80000000400 */
[----:B0-----:R-:W4:Y:S01]  /*11380*/  LDL.LU R6, [R1+0x13c] ;  /* 0x00013c0001067983 */ /* 0x001f220000300800 */
[----:B-1----:R-:W4:Y:S03]  /*11390*/  LDL.LU R7, [R1+0x138] ;  /* 0x0001380001077983 */ /* 0x002f260000300800 */
[----:B--2---:R-:W2:Y:S01]  /*113a0*/  LDL.LU R8, [R1+0x134] ;  /* 0x0001340001087983 */ /* 0x004ea20000300800 */
[----:B---3--:R-:W3:Y:S03]  /*113b0*/  LDL.LU R26, [R1+0xc4] ;  /* 0x0000c400011a7983 */ /* 0x008ee60000300800 */
[----:B------:R0:W-:Y:S04]  /*113c0*/  STS.U16 [R15+0x3400], R22 ;  /* 0x003400160f007388 */ /* 0x0001e80000000400 */
[----:B------:R-:W3:Y:S01]  /*113d0*/  LDL.LU R9, [R1+0xc0] ;  /* 0x0000c00001097983 */ /* 0x000ee20000300800 */
[----:B------:R1:W-:Y:S02]  /*113e0*/  STS.U16 [R15+0x3500], R23 ;  /* 0x003500170f007388 */ /* 0x0003e40000000400 */
[----:B------:R-:W3:Y:S02]  /*113f0*/  LDL.LU R10, [R1+0xbc] ;  /* 0x0000bc00010a7983 */ /* 0x000ee40000300800 */
[----:B------:R-:W-:Y:S01]  /*11400*/  STS.U16 [R15+0x3600], R28 ;  /* 0x0036001c0f007388 */ /* 0x000fe20000000400 */
[----:B------:R-:W3:Y:S04]  /*11410*/  LDL.LU R11, [R1+0xb8] ;  /* 0x0000b800010b7983 */ /* 0x000ee80000300800 */
[----:B------:R-:W-:Y:S01]  /*11420*/  STS.U16 [R15+0x3700], R12 ;  /* 0x0037000c0f007388 */ /* 0x000fe20000000400 */
[----:B------:R-:W3:Y:S02]  /*11430*/  LDL.LU R14, [R1+0x3c] ;  /* 0x00003c00010e7983 */ /* 0x000ee40000300800 */
[----:B------:R-:W-:Y:S02]  /*11440*/  STS.U16 [R15+0x5400], R13 ;  /* 0x0054000d0f007388 */ /* 0x000fe40000000400 */
[----:B------:R-:W3:Y:S01]  /*11450*/  LDL.LU R24, [R1+0x1c] ;  /* 0x00001c0001187983 */ /* 0x000ee20000300800 */
[----:B------:R-:W-:Y:S04]  /*11460*/  STS.U16 [R15+0x5500], R2 ;  /* 0x005500020f007388 */ /* 0x000fe80000000400 */
[----:B------:R-:W3:Y:S01]  /*11470*/  LDL.LU R3, [R1+0x14] ;  /* 0x0000140001037983 */ /* 0x000ee20000300800 */
[----:B0-----:R-:W3:Y:S02]  /*11480*/  LDL.LU R22, [R1+0x18d8] ;  /* 0x0018d80001167983 */ /* 0x001ee40000300800 */
[----:B-1----:R-:W3:Y:S01]  /*11490*/  LDL.LU R23, [R1+0x18d4] ;  /* 0x0018d40001177983 */ /* 0x002ee20000300800 */
[----:B------:R-:W-:Y:S01]  /*114a0*/  STS.U16 [R15+0x5600], R18 ;  /* 0x005600120f007388 */ /* 0x000fe20000000400 */
[----:B------:R-:W-:Y:S03]  /*114b0*/  STS.U16 [R15+0x5700], R21 ;  /* 0x005700150f007388 */ /* 0x000fe60000000400 */
[----:B------:R0:W-:Y:S04]  /*114c0*/  STS.U16 [R15+0x7400], R0 ;  /* 0x007400000f007388 */ /* 0x0001e80000000400 */
[----:B0-----:R-:W3:Y:S01]  /*114d0*/  LDL.LU R0, [R1+0x558] ;  /* 0x0005580001007983 */ /* 0x001ee20000300800 */
[----:B------:R-:W3:Y:S02]  /*114e0*/  LDL.LU R2, [R1+0x554] ;  /* 0x0005540001027983 */ /* 0x000ee40000300800 */
[----:B------:R-:W3:Y:S02]  /*114f0*/  LDL.LU R28, [R1+0x550] ;  /* 0x00055000011c7983 */ /* 0x000ee40000300800 */
[----:B------:R-:W3:Y:S01]  /*11500*/  LDL.LU R12, [R1+0x54c] ;  /* 0x00054c00010c7983 */ /* 0x000ee20000300800 */
[----:B------:R-:W3:Y:S01]  /*11510*/  LDL.LU R13, [R1+0x4d8] ;  /* 0x0004d800010d7983 */ /* 0x000ee20000300800 */
[----:B------:R-:W3:Y:S03]  /*11520*/  LDL.LU R18, [R1+0x4d4] ;  /* 0x0004d40001127983 */ /* 0x000ee60000300800 */
[----:B------:R0:W-:Y:S01]  /*11530*/  STS.U16 [R15+0x7500], R25 ;  /* 0x007500190f007388 */ /* 0x0001e20000000400 */
[----:B------:R-:W3:Y:S02]  /*11540*/  LDL.LU R21, [R1+0x4d0] ;  /* 0x0004d00001157983 */ /* 0x000ee40000300800 */
[----:B------:R1:W-:Y:S02]  /*11550*/  STS.U16 [R15+0x7600], R4 ;  /* 0x007600040f007388 */ /* 0x0003e40000000400 */
[----:B------:R1:W-:Y:S01]  /*11560*/  STS.U16 [R15+0x7700], R29 ;  /* 0x0077001d0f007388 */ /* 0x0003e20000000400 */
[----:B------:R1:W-:Y:S04]  /*11570*/  STS.U16 [R15+0x9400], R5 ;  /* 0x009400050f007388 */ /* 0x0003e80000000400 */
[----:B0-----:R-:W3:Y:S01]  /*11580*/  LDL.LU R25, [R1+0x4cc] ;  /* 0x0004cc0001197983 */ /* 0x001ee20000300800 */
[----:B-1----:R-:W3:Y:S03]  /*11590*/  LDL.LU R4, [R1+0x18d0] ;  /* 0x0018d00001047983 */ /* 0x002ee60000300800 */
[----:B------:R-:W3:Y:S04]  /*115a0*/  LDL.LU R29, [R1+0x18cc] ;  /* 0x0018cc00011d7983 */ /* 0x000ee80000300800 */
[----:B------:R-:W3:Y:S04]  /*115b0*/  LDL.LU R5, [R1+0x18c8] ;  /* 0x0018c80001057983 */ /* 0x000ee80000300800 */
[----:B----4-:R0:W-:Y:S01]  /*115c0*/  STS.U16 [R15+0x9500], R6 ;  /* 0x009500060f007388 */ /* 0x0101e20000000400 */
[----:B------:R1:W-:Y:S03]  /*115d0*/  STS.U16 [R15+0x9600], R7 ;  /* 0x009600070f007388 */ /* 0x0003e60000000400 */
[----:B--2---:R2:W-:Y:S01]  /*115e0*/  STS.U16 [R15+0x9700], R8 ;  /* 0x009700080f007388 */ /* 0x0045e20000000400 */
[----:B---3--:R3:W-:Y:S03]  /*115f0*/  STS.U16 [R15+0xb400], R26 ;  /* 0x00b4001a0f007388 */ /* 0x0087e60000000400 */
[----:B0-----:R-:W4:Y:S01]  /*11600*/  LDL.LU R6, [R1+0x18c4] ;  /* 0x0018c40001067983 */ /* 0x001f220000300800 */
[----:B-1----:R-:W4:Y:S02]  /*11610*/  LDL.LU R7, [R1+0x18c0] ;  /* 0x0018c00001077983 */ /* 0x002f240000300800 */
[----:B--2---:R-:W2:Y:S01]  /*11620*/  LDL.LU R8, [R1+0x18bc] ;  /* 0x0018bc0001087983 */ /* 0x004ea20000300800 */
[----:B---3--:R-:W3:Y:S04]  /*11630*/  LDL.LU R26, [R1+0x18b8] ;  /* 0x0018b800011a7983 */ /* 0x008ee80000300800 */
[----:B------:R0:W-:Y:S01]  /*11640*/  STS.U16 [R15+0xb500], R9 ;  /* 0x00b500090f007388 */ /* 0x0001e20000000400 */
[----:B------:R1:W-:Y:S02]  /*11650*/  STS.U16 [R15+0xb600], R10 ;  /* 0x00b6000a0f007388 */ /* 0x0003e40000000400 */
[----:B------:R-:W-:Y:S02]  /*11660*/  STS.U16 [R15+0xb700], R11 ;  /* 0x00b7000b0f007388 */ /* 0x000fe40000000400 */
[----:B------:R1:W-:Y:S01]  /*11670*/  STS.U16 [R15+0xd400], R14 ;  /* 0x00d4000e0f007388 */ /* 0x0003e20000000400 */
[----:B------:R-:W-:Y:S01]  /*11680*/  STS.U16 [R15+0xd500], R24 ;  /* 0x00d500180f007388 */ /* 0x000fe20000000400 */
[----:B------:R1:W-:Y:S03]  /*11690*/  STS.U16 [R15+0xd600], R3 ;  /* 0x00d600030f007388 */ /* 0x0003e60000000400 */
[----:B0-----:R-:W4:Y:S01]  /*116a0*/  LDL R9, [R1+0xdd4] ;  /* 0x000dd40001097983 */ /* 0x001f220000100800 */
[----:B-1----:R-:W-:-:S03]  /*116b0*/  IMAD.SHL.U32 R10, R27, 0x2, RZ ;  /* 0x000000021b0a7824 */ /* 0x002fc600078e00ff */
[----:B------:R-:W4:Y:S04]  /*116c0*/  LDL R14, [R1+0xdc8] ;  /* 0x000dc800010e7983 */ /* 0x000f280000100800 */
[----:B------:R-:W4:Y:S04]  /*116d0*/  LDL R3, [R1+0xdd8] ;  /* 0x000dd80001037983 */ /* 0x000f280000100800 */
[----:B------:R-:W4:Y:S01]  /*116e0*/  LDL R11, [R1+0xde4] ;  /* 0x000de400010b7983 */ /* 0x000f220000100800 */
[----:B------:R-:W-:-:S03]  /*116f0*/  LOP3.LUT R10, R10, 0x60, RZ, 0x3c, !PT ;  /* 0x000000600a0a7812 */ /* 0x000fc600078e3cff */
[----:B---3--:R-:W-:Y:S01]  /*11700*/  STS.U16 [R15+0xd700], R26 ;  /* 0x00d7001a0f007388 */ /* 0x008fe20000000400 */
[----:B--2---:R-:W-:Y:S02]  /*11710*/  STS.U16 [R15+0xf400], R8 ;  /* 0x00f400080f007388 */ /* 0x004fe40000000400 */
[----:B----4-:R-:W-:Y:S01]  /*11720*/  STS.U16 [R15+0xf500], R7 ;  /* 0x00f500070f007388 */ /* 0x010fe20000000400 */
[----:B------:R-:W-:Y:S04]  /*11730*/  STS.U16 [R15+0xf600], R6 ;  /* 0x00f600060f007388 */ /* 0x000fe80000000400 */
[----:B------:R-:W-:Y:S01]  /*11740*/  STS.U16 [R15+0xf700], R5 ;  /* 0x00f700050f007388 */ /* 0x000fe20000000400 */
[----:B------:R0:W-:Y:S02]  /*11750*/  STS.U16 [R10+0x1800], R0 ;  /* 0x001800000a007388 */ /* 0x0001e40000000400 */
[----:B------:R1:W-:Y:S01]  /*11760*/  STS.U16 [R10+0x1900], R2 ;  /* 0x001900020a007388 */ /* 0x0003e20000000400 */
[----:B0-----:R-:W2:Y:S04]  /*11770*/  LDL R0, [R1+0xdd0] ;  /* 0x000dd00001007983 */ /* 0x001ea80000100800 */
[----:B-1----:R-:W3:Y:S01]  /*11780*/  LDL R2, [R1+0xdcc] ;  /* 0x000dcc0001027983 */ /* 0x002ee20000100800 */
[----:B------:R-:W-:Y:S01]  /*11790*/  PRMT R4, RZ, 0x7610, R4 ;  /* 0x00007610ff047816 */ /* 0x000fe20000000004 */
[----:B------:R-:W-:-:S05]  /*117a0*/  @!P0 IMAD.MOV.U32 R8, RZ, RZ, R3 ;  /* 0x000000ffff088224 */ /* 0x000fca00078e0003 */
[----:B------:R2:W4:Y:S01]  /*117b0*/  @!P0 LDG.E.U16 R4, [R8.64] ;  /* 0x0000000608048981 */ /* 0x000522000c1e1500 */
[----:B------:R-:W-:Y:S01]  /*117c0*/  PRMT R5, RZ, 0x7610, R5 ;  /* 0x00007610ff057816 */ /* 0x000fe20000000005 */
[----:B------:R0:W-:Y:S02]  /*117d0*/  STS.U16 [R10+0x1a00], R28 ;  /* 0x001a001c0a007388 */ /* 0x0001e40000000400 */
[----:B------:R-:W-:Y:S01]  /*117e0*/  STS.U16 [R10+0x1b00], R12 ;  /* 0x001b000c0a007388 */ /* 0x000fe20000000400 */
[----:B------:R-:W-:Y:S01]  /*117f0*/  PRMT R6, RZ, 0x7610, R6 ;  /* 0x00007610ff067816 */ /* 0x000fe20000000006 */
[----:B------:R-:W-:Y:S01]  /*11800*/  STS.U16 [R10+0x3800], R13 ;  /* 0x0038000d0a007388 */ /* 0x000fe20000000400 */
[----:B------:R-:W-:Y:S02]  /*11810*/  STS.U16 [R10+0x3900], R18 ;  /* 0x003900120a007388 */ /* 0x000fe40000000400 */
[----:B------:R-:W-:Y:S02]  /*11820*/  STS.U16 [R10+0x3a00], R21 ;  /* 0x003a00150a007388 */ /* 0x000fe40000000400 */
[----:B------:R1:W-:Y:S01]  /*11830*/  STS.U16 [R10+0x3b00], R25 ;  /* 0x003b00190a007388 */ /* 0x0003e20000000400 */
[----:B0-----:R-:W4:Y:S01]  /*11840*/  LDL.LU R28, [R1+0xe10] ;  /* 0x000e1000011c7983 */ /* 0x001f220000300800 */
[----:B------:R-:W4:Y:S03]  /*11850*/  LDL R3, [R1+0xdec] ;  /* 0x000dec0001037983 */ /* 0x000f260000100800 */
[----:B-1----:R-:W4:Y:S01]  /*11860*/  LDL R10, [R1+0xdbc] ;  /* 0x000dbc00010a7983 */ /* 0x002f220000100800 */
[----:B--2---:R-:W-:-:S02]  /*11870*/  @!P0 IMAD.MOV.U32 R8, RZ, RZ, R0 ;  /* 0x000000ffff088224 */ /* 0x004fc400078e0000 */
[----:B---3--:R-:W-:-:S05]  /*11880*/  @!P0 IMAD.MOV.U32 R9, RZ, RZ, R2 ;  /* 0x000000ffff098224 */ /* 0x008fca00078e0002 */
[----:B------:R0:W2:Y:S02]  /*11890*/  @!P0 LDG.E.U16 R5, [R8.64] ;  /* 0x0000000608058981 */ /* 0x0000a4000c1e1500 */
[----:B0-----:R-:W-:Y:S02]  /*118a0*/  @!P0 IMAD.MOV.U32 R8, RZ, RZ, R11 ;  /* 0x000000ffff088224 */ /* 0x001fe400078e000b */
[----:B------:R-:W-:-:S05]  /*118b0*/  @!P0 IMAD.MOV.U32 R9, RZ, RZ, R14 ;  /* 0x000000ffff098224 */ /* 0x000fca00078e000e */
[----:B------:R-:W3:Y:S04]  /*118c0*/  @!P0 LDG.E.U16 R6, [R8.64] ;  /* 0x0000000608068981 */ /* 0x000ee8000c1e1500 */
[----:B----4-:R-:W-:Y:S01]  /*118d0*/  STL [R1+0x1874], R4 ;  /* 0x0018740401007387 */ /* 0x010fe20000100800 */
[----:B------:R-:W4:Y:S02]  /*118e0*/  LDL R13, [R1+0xdb8] ;  /* 0x000db800010d7983 */ /* 0x000f240000100800 */
[----:B------:R-:W4:Y:S02]  /*118f0*/  LDL R12, [R1+0xdf4] ;  /* 0x000df400010c7983 */ /* 0x000f240000100800 */
[----:B------:R-:W4:Y:S01]  /*11900*/  LDL R2, [R1+0x5e0] ;  /* 0x0005e00001027983 */ /* 0x000f220000100800 */
[----:B------:R-:W4:Y:S01]  /*11910*/  LDL R0, [R1+0xdfc] ;  /* 0x000dfc0001007983 */ /* 0x000f220000100800 */
[----:B------:R-:W-:-:S02]  /*11920*/  @!P0 IMAD.MOV.U32 R11, RZ, RZ, R10 ;  /* 0x000000ffff0b8224 */ /* 0x000fc400078e000a */
[----:B------:R-:W-:Y:S01]  /*11930*/  @!P0 IMAD.MOV.U32 R10, RZ, RZ, R3 ;  /* 0x000000ffff0a8224 */ /* 0x000fe200078e0003 */
[----:B--2---:R0:W-:Y:S01]  /*11940*/  STL [R1+0x1878], R5 ;  /* 0x0018780501007387 */ /* 0x0041e20000100800 */
[----:B------:R-:W2:Y:S03]  /*11950*/  LDL R14, [R1+0x5dc] ;  /* 0x0005dc00010e7983 */ /* 0x000ea60000100800 */
[----:B0-----:R-:W2:Y:S04]  /*11960*/  LDL R5, [R1+0xe04] ;  /* 0x000e040001057983 */ /* 0x001ea80000100800 */
[----:B---3--:R-:W-:Y:S01]  /*11970*/  STL [R1+0x187c], R6 ;  /* 0x00187c0601007387 */ /* 0x008fe20000100800 */
[----:B------:R-:W3:Y:S02]  /*11980*/  LDL R4, [R1+0x5d8] ;  /* 0x0005d80001047983 */ /* 0x000ee40000100800 */
[----:B------:R-:W3:Y:S01]  /*11990*/  LDL R3, [R1+0xe0c] ;  /* 0x000e0c0001037983 */ /* 0x000ee20000100800 */
[----:B------:R-:W-:-:S02]  /*119a0*/  PRMT R7, RZ, 0x7610, R7 ;  /* 0x00007610ff077816 */ /* 0x000fc40000000007 */
[----:B------:R-:W-:-:S04]  /*119b0*/  PRMT R8, RZ, 0x7610, R8 ;  /* 0x00007610ff087816 */ /* 0x000fc80000000008 */
[----:B------:R4:W3:Y:S01]  /*119c0*/  @!P0 LDG.E.U16 R7, [R10.64] ;  /* 0x000000060a078981 */ /* 0x0008e2000c1e1500 */
[----:B------:R-:W-:Y:S01]  /*119d0*/  PRMT R9, RZ, 0x7610, R9 ;  /* 0x00007610ff097816 */ /* 0x000fe20000000009 */
[----:B----4-:R-:W-:Y:S02]  /*119e0*/  @!P0 IMAD.MOV.U32 R10, RZ, RZ, R12 ;  /* 0x000000ffff0a8224 */ /* 0x010fe400078e000c */
[----:B------:R-:W-:Y:S02]  /*119f0*/  @!P0 IMAD.MOV.U32 R11, RZ, RZ, R13 ;  /* 0x000000ffff0b8224 */ /* 0x000fe400078e000d */
[----:B------:R-:W-:Y:S02]  /*11a00*/  @!P0 IMAD.MOV.U32 R12, RZ, RZ, R0 ;  /* 0x000000ffff0c8224 */ /* 0x000fe400078e0000 */
[----:B------:R-:W-:Y:S01]  /*11a10*/  @!P0 IMAD.MOV.U32 R13, RZ, RZ, R2 ;  /* 0x000000ffff0d8224 */ /* 0x000fe200078e0002 */
[----:B------:R0:W4:Y:S04]  /*11a20*/  @!P0 LDG.E.U16 R8, [R10.64] ;  /* 0x000000060a088981 */ /* 0x000128000c1e1500 */
[----:B------:R2:W4:Y:S01]  /*11a30*/  @!P0 LDG.E.U16 R9, [R12.64] ;  /* 0x000000060c098981 */ /* 0x000522000c1e1500 */
[----:B0-----:R-:W-:-:S02]  /*11a40*/  PRMT R10, RZ, 0x7610, R10 ;  /* 0x00007610ff0a7816 */ /* 0x001fc4000000000a */
[----:B------:R-:W-:Y:S01]  /*11a50*/  PRMT R11, RZ, 0x7610, R11 ;  /* 0x00007610ff0b7816 */ /* 0x000fe2000000000b */
[----:B--2---:R-:W-:Y:S02]  /*11a60*/  @!P0 IMAD.MOV.U32 R13, RZ, RZ, R14 ;  /* 0x000000ffff0d8224 */ /* 0x004fe400078e000e */
[----:B------:R-:W-:-:S05]  /*11a70*/  @!P0 IMAD.MOV.U32 R12, RZ, RZ, R5 ;  /* 0x000000ffff0c8224 */ /* 0x000fca00078e0005 */
[----:B------:R-:W2:Y:S01]  /*11a80*/  @!P0 LDG.E.U16 R10, [R12.64] ;  /* 0x000000060c0a8981 */ /* 0x000ea2000c1e1500 */
[----:B---3--:R-:W-:Y:S02]  /*11a90*/  @!P0 IMAD.MOV.U32 R15, RZ, RZ, R4 ;  /* 0x000000ffff0f8224 */ /* 0x008fe400078e0004 */
[----:B------:R-:W-:-:S05]  /*11aa0*/  @!P0 IMAD.MOV.U32 R14, RZ, RZ, R3 ;  /* 0x000000ffff0e8224 */ /* 0x000fca00078e0003 */
[----:B------:R-:W3:Y:S04]  /*11ab0*/  @!P0 LDG.E.U16 R11, [R14.64] ;  /* 0x000000060e0b8981 */ /* 0x000ee8000c1e1500 */
[----:B------:R-:W-:Y:S04]  /*11ac0*/  STL [R1+0x1880], R7 ;  /* 0x0018800701007387 */ /* 0x000fe80000100800 */
[----:B----4-:R-:W-:Y:S01]  /*11ad0*/  STL [R1+0x1884], R8 ;  /* 0x0018840801007387 */ /* 0x010fe20000100800 */
[----:B------:R-:W4:Y:S02]  /*11ae0*/  LDL R2, [R1+0x5d4] ;  /* 0x0005d40001027983 */ /* 0x000f240000100800 */
[----:B------:R-:W4:Y:S02]  /*11af0*/  LDL R0, [R1+0xe14] ;  /* 0x000e140001007983 */ /* 0x000f240000100800 */
[----:B------:R0:W-:Y:S01]  /*11b00*/  STL [R1+0x1888], R9 ;  /* 0x0018880901007387 */ /* 0x0001e20000100800 */
[----:B------:R-:W4:Y:S04]  /*11b10*/  LDL R18, [R1+0xde0] ;  /* 0x000de00001127983 */ /* 0x000f280000100800 */
[----:B0-----:R-:W4:Y:S04]  /*11b20*/  LDL R9, [R1+0xe30] ;  /* 0x000e300001097983 */ /* 0x001f280000100800 */
[----:B--2---:R-:W-:Y:S01]  /*11b30*/  STL [R1+0x188c], R10 ;  /* 0x00188c0a01007387 */ /* 0x004fe20000100800 */
[----:B------:R-:W2:Y:S02]  /*11b40*/  LDL R8, [R1+0xdf8] ;  /* 0x000df80001087983 */ /* 0x000ea40000100800 */
[----:B------:R-:W2:Y:S02]  /*11b50*/  LDL R7, [R1+0xe24] ;  /* 0x000e240001077983 */ /* 0x000ea40000100800 */
[----:B------:R-:W2:Y:S01]  /*11b60*/  LDL R6, [R1+0xde8] ;  /* 0x000de80001067983 */ /* 0x000ea20000100800 */
[----:B------:R-:W2:Y:S04]  /*11b70*/  LDL R5, [R1+0xe2c] ;  /* 0x000e2c0001057983 */ /* 0x000ea80000100800 */
[----:B---3--:R-:W-:Y:S01]  /*11b80*/  STL [R1+0x1890], R11 ;  /* 0x0018900b01007387 */ /* 0x008fe20000100800 */
[----:B------:R-:W3:Y:S02]  /*11b90*/  LDL R4, [R1+0xe00] ;  /* 0x000e000001047983 */ /* 0x000ee40000100800 */
[----:B------:R-:W3:Y:S01]  /*11ba0*/  LDL R3, [R1+0xe20] ;  /* 0x000e200001037983 */ /* 0x000ee20000100800 */
[----:B------:R-:W-:-:S02]  /*11bb0*/  PRMT R12, RZ, 0x7610, R12 ;  /* 0x00007610ff0c7816 */ /* 0x000fc4000000000c */
[----:B------:R-:W-:Y:S02]  /*11bc0*/  PRMT R13, RZ, 0x7610, R13 ;  /* 0x00007610ff0d7816 */ /* 0x000fe4000000000d */
[----:B------:R-:W-:Y:S01]  /*11bd0*/  PRMT R16, RZ, 0x7610, R16 ;  /* 0x00007610ff107816 */ /* 0x000fe20000000010 */
[----:B----4-:R-:W-:Y:S02]  /*11be0*/  @!P0 IMAD.MOV.U32 R15, RZ, RZ, R2 ;  /* 0x000000ffff0f8224 */ /* 0x010fe400078e0002 */
[----:B------:R-:W-:Y:S01]  /*11bf0*/  @!P0 IMAD.MOV.U32 R14, RZ, RZ, R0 ;  /* 0x000000ffff0e8224 */ /* 0x000fe200078e0000 */
[----:B------:R-:W-:Y:S02]  /*11c00*/  PRMT R17, RZ, 0x7610, R17 ;  /* 0x00007610ff117816 */ /* 0x000fe40000000011 */
[----:B------:R-:W-:Y:S01]  /*11c10*/  PRMT R19, RZ, 0x7610, R19 ;  /* 0x00007610ff137816 */ /* 0x000fe20000000013 */
[----:B------:R-:W4:Y:S04]  /*11c20*/  LDL R2, [R1+0xe08] ;  /* 0x000e080001027983 */ /* 0x000f280000100800 */
[----:B------:R0:W3:Y:S04]  /*11c30*/  @!P0 LDG.E.U16 R12, [R14.64] ;  /* 0x000000060e0c8981 */ /* 0x0000e8000c1e1500 */
[----:B------:R-:W3:Y:S01]  /*11c40*/  LDL R0, [R1+0xe1c] ;  /* 0x000e1c0001007983 */ /* 0x000ee20000100800 */
[----:B0-----:R-:W-:-:S02]  /*11c50*/  @!P0 IMAD.MOV.U32 R14, RZ, RZ, R9 ;  /* 0x000000ffff0e8224 */ /* 0x001fc400078e0009 */
[----:B------:R-:W-:-:S05]  /*11c60*/  @!P0 IMAD.MOV.U32 R15, RZ, RZ, R18 ;  /* 0x000000ffff0f8224 */ /* 0x000fca00078e0012 */
[----:B------:R2:W4:Y:S02]  /*11c70*/  @!P0 LDG.E.U16 R13, [R14.64] ;  /* 0x000000060e0d8981 */ /* 0x000524000c1e1500 */
[----:B--2---:R-:W-:Y:S02]  /*11c80*/  @!P0 IMAD.MOV.U32 R15, RZ, RZ, R8 ;  /* 0x000000ffff0f8224 */ /* 0x004fe400078e0008 */
[----:B------:R-:W-:-:S05]  /*11c90*/  @!P0 IMAD.MOV.U32 R14, RZ, RZ, R7 ;  /* 0x000000ffff0e8224 */ /* 0x000fca00078e0007 */
[----:B------:R0:W2:Y:S02]  /*11ca0*/  @!P0 LDG.E.U16 R16, [R14.64] ;  /* 0x000000060e108981 */ /* 0x0000a4000c1e1500 */
[----:B0-----:R-:W-:Y:S02]  /*11cb0*/  @!P0 IMAD.MOV.U32 R14, RZ, RZ, R5 ;  /* 0x000000ffff0e8224 */ /* 0x001fe400078e0005 */
[----:B------:R-:W-:-:S05]  /*11cc0*/  @!P0 IMAD.MOV.U32 R15, RZ, RZ, R6 ;  /* 0x000000ffff0f8224 */ /* 0x000fca00078e0006 */
[----:B------:R3:W2:Y:S02]  /*11cd0*/  @!P0 LDG.E.U16 R17, [R14.64] ;  /* 0x000000060e118981 */ /* 0x0006a4000c1e1500 */
[----:B---3--:R-:W-:Y:S02]  /*11ce0*/  @!P0 IMAD.MOV.U32 R14, RZ, RZ, R3 ;  /* 0x000000ffff0e8224 */ /* 0x008fe400078e0003 */
[----:B------:R-:W-:-:S05]  /*11cf0*/  @!P0 IMAD.MOV.U32 R15, RZ, RZ, R4 ;  /* 0x000000ffff0f8224 */ /* 0x000fca00078e0004 */
[----:B------:R0:W3:Y:S04]  /*11d00*/  @!P0 LDG.E.U16 R19, [R14.64] ;  /* 0x000000060e138981 */ /* 0x0000e8000c1e1500 */
[----:B------:R-:W-:Y:S04]  /*11d10*/  STL [R1+0x1894], R12 ;  /* 0x0018940c01007387 */ /* 0x000fe80000100800 */
[----:B----4-:R-:W-:Y:S01]  /*11d20*/  STL [R1+0x1898], R13 ;  /* 0x0018980d01007387 */ /* 0x010fe20000100800 */
[----:B------:R-:W-:Y:S01]  /*11d30*/  PRMT R20, RZ, 0x7610, R20 ;  /* 0x00007610ff147816 */ /* 0x000fe20000000014 */
[----:B0-----:R-:W-:-:S02]  /*11d40*/  @!P0 IMAD.MOV.U32 R14, RZ, RZ, R0 ;  /* 0x000000ffff0e8224 */ /* 0x001fc400078e0000 */
[----:B------:R-:W-:-:S05]  /*11d50*/  @!P0 IMAD.MOV.U32 R15, RZ, RZ, R2 ;  /* 0x000000ffff0f8224 */ /* 0x000fca00078e0002 */
[----:B------:R0:W4:Y:S04]  /*11d60*/  @!P0 LDG.E.U16 R20, [R14.64] ;  /* 0x000000060e148981 */ /* 0x000128000c1e1500 */
[----:B--2---:R-:W-:Y:S04]  /*11d70*/  STL [R1+0x189c], R16 ;  /* 0x00189c1001007387 */ /* 0x004fe80000100800 */
[----:B------:R-:W-:Y:S04]  /*11d80*/  STL [R1+0x18a0], R17 ;  /* 0x0018a01101007387 */ /* 0x000fe80000100800 */
[----:B---3--:R1:W-:Y:S04]  /*11d90*/  STL [R1+0x18a4], R19 ;  /* 0x0018a41301007387 */ /* 0x0083e80000100800 */
[----:B-1----:R-:W2:Y:S01]  /*11da0*/  LDL R19, [R1+0xe18] ;  /* 0x000e180001137983 */ /* 0x002ea20000100800 */
[----:B------:R-:W3:Y:S02]  /*11db0*/  LDL.LU R17, [R1+0x4c4] ;  /* 0x0004c40001117983 */ /* 0x000ee40000300800 */
[----:B------:R-:W2:Y:S02]  /*11dc0*/  LDL.LU R16, [R1+0x4bc] ;  /* 0x0004bc0001107983 */ /* 0x000ea40000300800 */
[----:B------:R-:W2:Y:S01]  /*11dd0*/  LDL.LU R13, [R1+0x4b4] ;  /* 0x0004b400010d7983 */ /* 0x000ea20000300800 */
[----:B------:R-:W2:Y:S01]  /*11de0*/  LDL.LU R12, [R1+0x4ac] ;  /* 0x0004ac00010c7983 */ /* 0x000ea20000300800 */
[----:B------:R-:W2:Y:S02]  /*11df0*/  LDL.LU R11, [R1+0x444] ;  /* 0x00044400010b7983 */ /* 0x000ea40000300800 */
        /* <DEDUP_REMOVED lines=14> */
[----:B0-----:R-:W2:Y:S04]  /*11ee0*/  LDL R14, [R1+0xdf0] ;  /* 0x000df000010e7983 */ /* 0x001ea80000100800 */
[----:B------:R-:W2:Y:S01]  /*11ef0*/  LDL R15, [R1+0xe28] ;  /* 0x000e2800010f7983 */ /* 0x000ea20000100800 */
[----:B------:R-:W-:-:S02]  /*11f00*/  PRMT R22, RZ, 0x7610, R22 ;  /* 0x00007610ff167816 */ /* 0x000fc40000000016 */
[----:B------:R-:W-:Y:S01]  /*11f10*/  PRMT R23, RZ, 0x7610, R23 ;  /* 0x00007610ff177816 */ /* 0x000fe20000000017 */
[----:B------:R-:W0:Y:S01]  /*11f20*/  S2R R0, SR_TID.X ;  /* 0x0000000000007919 */ /* 0x000e220000002100 */
[----:B--2---:R-:W-:-:S04]  /*11f30*/  @!P0 LOP3.LUT R15, R15, R14, RZ, 0x3c, !PT ;  /* 0x0000000e0f0f8212 */ /* 0x004fc800078e3cff */
[----:B------:R-:W-:-:S04]  /*11f40*/  @!P0 LOP3.LUT R14, R15, R14, RZ, 0x3c, !PT ;  /* 0x0000000e0f0e8212 */ /* 0x000fc800078e3cff */
[----:B------:R-:W-:-:S05]  /*11f50*/  @!P0 LOP3.LUT R15, R15, R14, RZ, 0x3c, !PT ;  /* 0x0000000e0f0f8212 */ /* 0x000fca00078e3cff */
[----:B------:R1:W2:Y:S02]  /*11f60*/  @!P0 LDG.E.U16 R22, [R14.64] ;  /* 0x000000060e168981 */ /* 0x0002a4000c1e1500 */
[----:B-1----:R-:W-:Y:S02]  /*11f70*/  @!P0 IMAD.MOV.U32 R14, RZ, RZ, R19 ;  /* 0x000000ffff0e8224 */ /* 0x002fe400078e0013 */
[----:B------:R-:W-:-:S05]  /*11f80*/  @!P0 IMAD.MOV.U32 R15, RZ, RZ, R28 ;  /* 0x000000ffff0f8224 */ /* 0x000fca00078e001c */
[----:B------:R-:W3:Y:S01]  /*11f90*/  @!P0 LDG.E.U16 R23, [R14.64] ;  /* 0x000000060e178981 */ /* 0x000ee2000c1e1500 */
[----:B0-----:R-:W-:-:S03]  /*11fa0*/  LOP3.LUT R27, R0, 0x7f, RZ, 0xc0, !PT ;  /* 0x0000007f001b7812 */ /* 0x001fc600078ec0ff */
[----:B----4-:R-:W-:Y:S01]  /*11fb0*/  STL [R1+0x18a8], R20 ;  /* 0x0018a81401007387 */ /* 0x010fe20000100800 */
[----:B------:R-:W4:Y:S03]  /*11fc0*/  LDL.LU R0, [R1+0x34] ;  /* 0x0000340001007983 */ /* 0x000f260000300800 */
[----:B--2---:R0:W-:Y:S02]  /*11fd0*/  STL [R1+0x18ac], R22 ;  /* 0x0018ac1601007387 */ /* 0x0041e40000100800 */
[----:B0-----:R-:W-:-:S05]  /*11fe0*/  IMAD.SHL.U32 R22, R27, 0x2, RZ ;  /* 0x000000021b167824 */ /* 0x001fca00078e00ff */
[----:B------:R-:W-:-:S05]  /*11ff0*/  LOP3.LUT R22, R22, 0x60, RZ, 0x3c, !PT ;  /* 0x0000006016167812 */ /* 0x000fca00078e3cff */
        /* <DEDUP_REMOVED lines=16> */
[----:B------:R-:W-:Y:S04]  /*12100*/  STL [R1+0xe78], R28 ;  /* 0x000e781c01007387 */ /* 0x000fe80000100800 */
[----:B------:R-:W-:Y:S01]  /*12110*/  STS.U16 [R22+0xd800], R18 ;  /* 0x00d8001216007388 */ /* 0x000fe20000000400 */
[----:B------:R0:W-:Y:S02]  /*12120*/  STL [R1+0x18b4], R23 ;  /* 0x0018b41701007387 */ /* 0x0001e40000100800 */
[----:B------:R-:W-:Y:S02]  /*12130*/  STS.U16 [R22+0xd900], R21 ;  /* 0x00d9001516007388 */ /* 0x000fe40000000400 */
[----:B------:R1:W-:Y:S01]  /*12140*/  STS.U16 [R22+0xda00], R25 ;  /* 0x00da001916007388 */ /* 0x0003e20000000400 */
[----:B0-----:R-:W2:Y:S01]  /*12150*/  LDL.LU R23, [R1+0x10] ;  /* 0x0000100001177983 */ /* 0x001ea20000300800 */
[----:B-1----:R-:W3:Y:S02]  /*12160*/  LDL.LU R25, [R1] ;  /* 0x0000000001197983 */ /* 0x002ee40000300800 */
        /* <DEDUP_REMOVED lines=16> */
[----:B------:R-:W3:Y:S01]  /*12270*/  LDL.LU R18, [R1+0x3a0] ;  /* 0x0003a00001127983 */ /* 0x000ee20000300800 */
[----:B----4-:R0:W-:Y:S01]  /*12280*/  STS.U16 [R22+0xdb00], R0 ;  /* 0x00db000016007388 */ /* 0x0101e20000000400 */
[----:B------:R-:W2:Y:S02]  /*12290*/  LDL.LU R21, [R1+0x398] ;  /* 0x0003980001157983 */ /* 0x000ea40000300800 */
[----:B------:R1:W-:Y:S02]  /*122a0*/  STS.U16 [R22+0xf800], R29 ;  /* 0x00f8001d16007388 */ /* 0x0003e40000000400 */
[----:B------:R-:W-:Y:S01]  /*122b0*/  IMAD.SHL.U32 R14, R27, 0x2, RZ ;  /* 0x000000021b0e7824 */ /* 0x000fe200078e00ff */
[----:B0-----:R-:W2:Y:S01]  /*122c0*/  LDL.LU R0, [R1+0x390] ;  /* 0x0003900001007983 */ /* 0x001ea20000300800 */
[----:B-1----:R-:W2:Y:S02]  /*122d0*/  LDL.LU R29, [R1+0x368] ;  /* 0x00036800011d7983 */ /* 0x002ea40000300800 */
[----:B------:R-:W2:Y:S02]  /*122e0*/  LDL.LU R15, [R1+0x104] ;  /* 0x00010400010f7983 */ /* 0x000ea40000300800 */
[----:B------:R-:W2:Y:S01]  /*122f0*/  LDL.LU R28, [R1+0xfc] ;  /* 0x0000fc00011c7983 */ /* 0x000ea20000300800 */
[----:B------:R-:W2:Y:S01]  /*12300*/  LDL.LU R26, [R1+0x48] ;  /* 0x00004800011a7983 */ /* 0x000ea20000300800 */
[----:B------:R-:W2:Y:S02]  /*12310*/  LDL.LU R24, [R1+0x2c] ;  /* 0x00002c0001187983 */ /* 0x000ea40000300800 */
[----:B------:R-:W2:Y:S02]  /*12320*/  LDL.LU R27, [R1+0x28] ;  /* 0x00002800011b7983 */ /* 0x000ea40000300800 */
[----:B--2---:R0:W-:Y:S01]  /*12330*/  STS.U16 [R22+0xf900], R23 ;  /* 0x00f9001716007388 */ /* 0x0041e20000000400 */
[----:B---3--:R1:W-:Y:S03]  /*12340*/  STS.U16 [R22+0xfa00], R25 ;  /* 0x00fa001916007388 */ /* 0x0083e60000000400 */
[----:B0-----:R-:W2:Y:S01]  /*12350*/  LDL.LU R23, [R1+0x18b4] ;  /* 0x0018b40001177983 */ /* 0x001ea20000300800 */
[----:B-1----:R-:W3:Y:S01]  /*12360*/  LDL.LU R25, [R1+0x18b0] ;  /* 0x0018b00001197983 */ /* 0x002ee20000300800 */
[----:B------:R-:W-:-:S02]  /*12370*/  LOP3.LUT R14, R14, 0x70, RZ, 0x3c, !PT ;  /* 0x000000700e0e7812 */ /* 0x000fc400078e3cff */
[----:B---3--:R0:W-:Y:S03]  /*12380*/  STS.U16 [R22+0xfb00], R25 ;  /* 0x00fb001916007388 */ /* 0x0081e60000000400 */
[----:B------:R1:W-:Y:S02]  /*12390*/  STS.U16 [R14+0x1c00], R20 ;  /* 0x001c00140e007388 */ /* 0x0003e40000000400 */
[----:B------:R3:W-:Y:S02]  /*123a0*/  STS.U16 [R14+0x1d00], R19 ;  /* 0x001d00130e007388 */ /* 0x0007e40000000400 */
[----:B------:R2:W-:Y:S01]  /*123b0*/  STS.U16 [R14+0x1e00], R17 ;  /* 0x001e00110e007388 */ /* 0x0005e20000000400 */
[----:B------:R2:W-:Y:S01]  /*123c0*/  STS.U16 [R14+0x1f00], R16 ;  /* 0x001f00100e007388 */ /* 0x0005e20000000400 */
[----:B------:R2:W-:Y:S03]  /*123d0*/  STS.U16 [R14+0x3c00], R13 ;  /* 0x003c000d0e007388 */ /* 0x0005e60000000400 */
[----:B0-----:R-:W4:Y:S01]  /*123e0*/  LDL.LU R22, [R1+0x18ac] ;  /* 0x0018ac0001167983 */ /* 0x001f220000300800 */
[----:B------:R-:W4:Y:S02]  /*123f0*/  LDL.LU R25, [R1+0x10c] ;  /* 0x00010c0001197983 */ /* 0x000f240000300800 */
[----:B-1----:R-:W4:Y:S02]  /*12400*/  LDL.LU R20, [R1+0x18a8] ;  /* 0x0018a80001147983 */ /* 0x002f240000300800 */
[----:B---3--:R-:W3:Y:S01]  /*12410*/  LDL.LU R19, [R1+0x18a4] ;  /* 0x0018a40001137983 */ /* 0x008ee20000300800 */
[----:B--2---:R-:W2:Y:S01]  /*12420*/  LDL.LU R17, [R1+0x18a0] ;  /* 0x0018a00001117983 */ /* 0x004ea20000300800 */
[----:B------:R-:W2:Y:S02]  /*12430*/  LDL.LU R16, [R1+0x189c] ;  /* 0x00189c0001107983 */ /* 0x000ea40000300800 */
[----:B------:R-:W2:Y:S01]  /*12440*/  LDL.LU R13, [R1+0x1898] ;  /* 0x00189800010d7983 */ /* 0x000ea20000300800 */
[----:B------:R0:W-:Y:S01]  /*12450*/  STS.U16 [R14+0x3d00], R12 ;  /* 0x003d000c0e007388 */ /* 0x0001e20000000400 */
[----:B------:R1:W-:Y:S02]  /*12460*/  STS.U16 [R14+0x3e00], R11 ;  /* 0x003e000b0e007388 */ /* 0x0003e40000000400 */
[----:B------:R1:W-:Y:S02]  /*12470*/  STS.U16 [R14+0x3f00], R10 ;  /* 0x003f000a0e007388 */ /* 0x0003e40000000400 */
[----:B------:R1:W-:Y:S01]  /*12480*/  STS.U16 [R14+0x5c00], R9 ;  /* 0x005c00090e007388 */ /* 0x0003e20000000400 */
[----:B------:R1:W-:Y:S01]  /*12490*/  STS.U16 [R14+0x5d00], R8 ;  /* 0x005d00080e007388 */ /* 0x0003e20000000400 */
[----:B------:R1:W-:Y:S03]  /*124a0*/  STS.U16 [R14+0x5e00], R7 ;  /* 0x005e00070e007388 */ /* 0x0003e60000000400 */
[----:B0-----:R-:W2:Y:S01]  /*124b0*/  LDL.LU R12, [R1+0x1894] ;  /* 0x00189400010c7983 */ /* 0x001ea20000300800 */
[----:B-1----:R-:W2:Y:S03]  /*124c0*/  LDL.LU R11, [R1+0x1890] ;  /* 0x00189000010b7983 */ /* 0x002ea60000300800 */
[----:B------:R-:W2:Y:S01]  /*124d0*/  LDL.LU R10, [R1+0x188c] ;  /* 0x00188c00010a7983 */ /* 0x000ea20000300800 */
[----:B------:R-:W2:Y:S03]  /*124e0*/  LDL.LU R9, [R1+0x1888] ;  /* 0x0018880001097983 */ /* 0x000ea60000300800 */
[----:B------:R-:W2:Y:S01]  /*124f0*/  LDL.LU R8, [R1+0x1884] ;  /* 0x0018840001087983 */ /* 0x000ea20000300800 */
[----:B------:R-:W2:Y:S03]  /*12500*/  LDL.LU R7, [R1+0x1880] ;  /* 0x0018800001077983 */ /* 0x000ea60000300800 */
        /* <DEDUP_REMOVED lines=14> */
[----:B------:R1:W-:Y:S01]  /*125f0*/  STS.U16 [R14+0x9f00], R29 ;  /* 0x009f001d0e007388 */ /* 0x0003e20000000400 */
[----:B0-----:R-:W2:Y:S01]  /*12600*/  LDL.LU R21, [R1+0x1864] ;  /* 0x0018640001157983 */ /* 0x001ea20000300800 */
[----:B-1----:R-:W2:Y:S02]  /*12610*/  LDL.LU R0, [R1+0x1860] ;  /* 0x0018600001007983 */ /* 0x002ea40000300800 */
[----:B------:R-:W2:Y:S01]  /*12620*/  LDL.LU R29, [R1+0x185c] ;  /* 0x00185c00011d7983 */ /* 0x000ea20000300800 */
[----:B----4-:R-:W-:Y:S01]  /*12630*/  STS.U16 [R14+0xbc00], R25 ;  /* 0x00bc00190e007388 */ /* 0x010fe20000000400 */
[----:B------:R-:W-:Y:S02]  /*12640*/  STS.U16 [R14+0xbd00], R15 ;  /* 0x00bd000f0e007388 */ /* 0x000fe40000000400 */
[----:B------:R-:W-:Y:S02]  /*12650*/  STS.U16 [R14+0xbe00], R28 ;  /* 0x00be001c0e007388 */ /* 0x000fe40000000400 */
[----:B------:R-:W-:Y:S01]  /*12660*/  STS.U16 [R14+0xbf00], R26 ;  /* 0x00bf001a0e007388 */ /* 0x000fe20000000400 */
[----:B------:R-:W-:Y:S01]  /*12670*/  STS.U16 [R14+0xdc00], R24 ;  /* 0x00dc00180e007388 */ /* 0x000fe20000000400 */
[----:B------:R-:W-:Y:S03]  /*12680*/  STS.U16 [R14+0xdd00], R27 ;  /* 0x00dd001b0e007388 */ /* 0x000fe60000000400 */
[----:B--2---:R0:W-:Y:S04]  /*12690*/  STS.U16 [R14+0xde00], R29 ;  /* 0x00de001d0e007388 */ /* 0x0041e80000000400 */
[----:B0-----:R-:W2:Y:S04]  /*126a0*/  LDL.LU R29, [R1+0x1858] ;  /* 0x00185800011d7983 */ /* 0x001ea80000300800 */
[----:B------:R-:W0:Y:S04]  /*126b0*/  S2R R28, SR_TID.X ;  /* 0x00000000001c7919 */ /* 0x000e280000002100 */
[----:B------:R-:W1:Y:S01]  /*126c0*/  S2R R26, SR_TID.X ;  /* 0x00000000001a7919 */ /* 0x000e620000002100 */
[----:B------:R4:W-:Y:S02]  /*126d0*/  STS.U16 [R14+0xdf00], R0 ;  /* 0x00df00000e007388 */ /* 0x0009e40000000400 */
[----:B------:R-:W-:Y:S02]  /*126e0*/  STS.U16 [R14+0xfc00], R21 ;  /* 0x00fc00150e007388 */ /* 0x000fe40000000400 */
[----:B------:R-:W-:Y:S01]  /*126f0*/  STS.U16 [R14+0xfd00], R18 ;  /* 0x00fd00120e007388 */ /* 0x000fe20000000400 */
[----:B------:R-:W-:Y:S01]  /*12700*/  STS.U16 [R14+0xfe00], R2 ;  /* 0x00fe00020e007388 */ /* 0x000fe20000000400 */
[----:B------:R0:W-:Y:S02]  /*12710*/  STS.U16 [R14+0xff00], R3 ;  /* 0x00ff00030e007388 */ /* 0x0001e40000000400 */
[----:B0-----:R-:W-:-:S02]  /*12720*/  LOP3.LUT R27, R28, 0x3f, RZ, 0xc0, !PT ;  /* 0x0000003f1c1b7812 */ /* 0x001fc400078ec0ff */
[----:B------:R-:W-:-:S03]  /*12730*/  SHF.R.S32.HI R24, RZ, 0x6, R28 ;  /* 0x00000006ff187819 */ /* 0x000fc6000001141c */
[C---:B----4-:R-:W-:Y:S01]  /*12740*/  IMAD.SHL.U32 R0, R27.reuse, 0x2, RZ ;  /* 0x000000021b007824 */ /* 0x050fe200078e00ff */
[----:B------:R-:W-:Y:S02]  /*12750*/  SGXT R24, R24, 0x1 ;  /* 0x000000011818781a */ /* 0x000fe40000000200 */
[----:B------:R-:W-:Y:S02]  /*12760*/  SHF.R.S32.HI R15, RZ, 0x6, R28 ;  /* 0x00000006ff0f7819 */ /* 0x000fe4000001141c */
[----:B------:R-:W-:Y:S01]  /*12770*/  LOP3.LUT R0, R0, 0x90, R24, 0x78, !PT ;  /* 0x0000009000007812 */ /* 0x000fe200078e7818 */
[----:B------:R-:W-:Y:S01]  /*12780*/  IMAD.SHL.U32 R14, R27, 0x2, RZ ;  /* 0x000000021b0e7824 */ /* 0x000fe200078e00ff */
[----:B-1----:R-:W-:Y:S02]  /*12790*/  LOP3.LUT R27, R26, 0x3f, RZ, 0xc0, !PT ;  /* 0x0000003f1a1b7812 */ /* 0x002fe400078ec0ff */
[----:B------:R-:W-:Y:S02]  /*127a0*/  SGXT R15, R15, 0x1 ;  /* 0x000000010f0f781a */ /* 0x000fe40000000200 */
[----:B------:R-:W-:Y:S01]  /*127b0*/  SHF.R.S32.HI R24, RZ, 0x6, R26 ;  /* 0x00000006ff187819 */ /* 0x000fe2000001141a */
[----:B------:R-:W-:Y:S01]  /*127c0*/  STS.U16 [R0+0x10000], R4 ;  /* 0x0100000400007388 */ /* 0x000fe20000000400 */
[----:B------:R-:W-:Y:S02]  /*127d0*/  STS.U16 [R0+0x10400], R8 ;  /* 0x0104000800007388 */ /* 0x000fe40000000400 */
[----:B------:R-:W-:Y:S02]  /*127e0*/  STS.U16 [R0+0x10800], R12 ;  /* 0x0108000c00007388 */ /* 0x000fe40000000400 */
[----:B------:R0:W-:Y:S01]  /*127f0*/  STS.U16 [R0+0x10c00], R16 ;  /* 0x010c001000007388 */ /* 0x0001e20000000400 */
[----:B------:R-:W-:-:S02]  /*12800*/  LOP3.LUT R14, R14, 0x90, R15, 0x78, !PT ;  /* 0x000000900e0e7812 */ /* 0x000fc400078e780f */
[----:B------:R-:W-:Y:S02]  /*12810*/  SGXT R24, R24, 0x1 ;  /* 0x000000011818781a */ /* 0x000fe40000000200 */
[----:B------:R-:W-:Y:S01]  /*12820*/  LOP3.LUT R14, R14, 0x20, RZ, 0x3c, !PT ;  /* 0x000000200e0e7812 */ /* 0x000fe200078e3cff */
[----:B0-----:R-:W-:-:S05]  /*12830*/  IMAD.SHL.U32 R0, R27, 0x2, RZ ;  /* 0x000000021b007824 */ /* 0x001fca00078e00ff */
[----:B------:R-:W-:Y:S01]  /*12840*/  LOP3.LUT R0, R0, 0x90, R24, 0x78, !PT ;  /* 0x0000009000007812 */ /* 0x000fe200078e7818 */
[----:B------:R-:W-:Y:S01]  /*12850*/  STS.U16 [R14+0x10100], R5 ;  /* 0x010100050e007388 */ /* 0x000fe20000000400 */
[----:B------:R-:W-:Y:S02]  /*12860*/  STS.U16 [R14+0x10500], R9 ;  /* 0x010500090e007388 */ /* 0x000fe40000000400 */
[----:B------:R-:W-:Y:S02]  /*12870*/  LOP3.LUT R0, R0, 0x40, RZ, 0x3c, !PT ;  /* 0x0000004000007812 */ /* 0x000fe400078e3cff */
[----:B------:R-:W-:Y:S01]  /*12880*/  SHF.R.S32.HI R15, RZ, 0x6, R26 ;  /* 0x00000006ff0f7819 */ /* 0x000fe2000001141a */
[----:B------:R-:W-:Y:S01]  /*12890*/  STS.U16 [R14+0x10900], R13 ;  /* 0x0109000d0e007388 */ /* 0x000fe20000000400 */
[----:B---3--:R0:W-:Y:S02]  /*128a0*/  STS.U16 [R14+0x10d00], R19 ;  /* 0x010d00130e007388 */ /* 0x0081e40000000400 */
[----:B------:R-:W-:Y:S01]  /*128b0*/  STS.U16 [R0+0x10200], R6 ;  /* 0x0102000600007388 */ /* 0x000fe20000000400 */
[----:B------:R-:W-:Y:S01]  /*128c0*/  SGXT R15, R15, 0x1 ;  /* 0x000000010f0f781a */ /* 0x000fe20000000200 */
[----:B------:R-:W-:Y:S01]  /*128d0*/  STS.U16 [R0+0x10600], R10 ;  /* 0x0106000a00007388 */ /* 0x000fe20000000400 */
[----:B------:R-:W-:Y:S02]  /*128e0*/  STS.U16 [R0+0x10a00], R17 ;  /* 0x010a001100007388 */ /* 0x000fe40000000400 */
[----:B------:R1:W-:Y:S02]  /*128f0*/  STS.U16 [R0+0x10e00], R20 ;  /* 0x010e001400007388 */ /* 0x0003e40000000400 */
[----:B0-----:R-:W-:Y:S01]  /*12900*/  IMAD.SHL.U32 R14, R27, 0x2, RZ ;  /* 0x000000021b0e7824 */ /* 0x001fe200078e00ff */
[----:B-1----:R-:W0:Y:S04]  /*12910*/  S2R R0, SR_TID.X ;  /* 0x0000000000007919 */ /* 0x002e280000002100 */
[----:B------:R-:W-:-:S04]  /*12920*/  LOP3.LUT R14, R14, 0x90, R15, 0x78, !PT ;  /* 0x000000900e0e7812 */ /* 0x000fc800078e780f */
[----:B------:R-:W-:-:S05]  /*12930*/  LOP3.LUT R14, R14, 0x60, RZ, 0x3c, !PT ;  /* 0x000000600e0e7812 */ /* 0x000fca00078e3cff */
[----:B------:R-:W-:Y:S01]  /*12940*/  STS.U16 [R14+0x10300], R7 ;  /* 0x010300070e007388 */ /* 0x000fe20000000400 */
[----:B------:R-:W-:Y:S02]  /*12950*/  STS.U16 [R14+0x10700], R11 ;  /* 0x0107000b0e007388 */ /* 0x000fe40000000400 */
[----:B------:R-:W-:Y:S02]  /*12960*/  STS.U16 [R14+0x10b00], R22 ;  /* 0x010b00160e007388 */ /* 0x000fe40000000400 */
[----:B------:R-:W-:Y:S01]  /*12970*/  STS.U16 [R14+0x10f00], R23 ;  /* 0x010f00170e007388 */ /* 0x000fe20000000400 */
[----:B------:R-:W-:Y:S01]  /*12980*/  BAR.SYNC.DEFER_BLOCKING 0x0 ;  /* 0x0000000000007b1d */ /* 0x000fe20000010000 */
[C---:B0-----:R-:W-:Y:S01]  /*12990*/  IMAD.SHL.U32 R2, R0.reuse, 0x2, RZ ;  /* 0x0000000200027824 */ /* 0x041fe200078e00ff */
[----:B------:R-:W-:-:S05]  /*129a0*/  LOP3.LUT R0, R0, 0x7, RZ, 0xc0, !PT ;  /* 0x0000000700007812 */ /* 0x000fca00078ec0ff */
[----:B------:R-:W-:-:S05]  /*129b0*/  IMAD R0, R0, 0x90, RZ ;  /* 0x0000009000007824 */ /* 0x000fca00078e02ff */
[----:B------:R-:W-:-:S05]  /*129c0*/  LOP3.LUT R0, R0, 0x30, R2, 0x78, !PT ;  /* 0x0000003000007812 */ /* 0x000fca00078e7802 */
[----:B------:R-:W-:Y:S04]  /*129d0*/  LDSM.16.M88.4 R8, [R0+0x10000] ;  /* 0x010000000008783b */ /* 0x000fe80000000200 */
[----:B------:R-:W-:Y:S04]  /*129e0*/  LDSM.16.M88.4 R4, [R0+0x10400] ;  /* 0x010400000004783b */ /* 0x000fe80000000200 */
[----:B------:R-:W-:Y:S04]  /*129f0*/  LDSM.16.M88.4 R12, [R0+0x10800] ;  /* 0x01080000000c783b */ /* 0x000fe80000000200 */
[----:B--2---:R-:W0:Y:S04]  /*12a00*/  LDSM.16.MT88.4 R24, [R29] ;  /* 0x000000001d18783b */ /* 0x004e280000004200 */
[----:B------:R-:W-:Y:S04]  /*12a10*/  LDSM.16.MT88.4 R16, [R29+0x200] ;  /* 0x000200001d10783b */ /* 0x000fe80000004200 */
[----:B------:R-:W-:Y:S04]  /*12a20*/  LDSM.16.MT88.4 R20, [R29+0x280] ;  /* 0x000280001d14783b */ /* 0x000fe80000004200 */
[----:B0-----:R-:W-:Y:S01]  /*12a30*/  STL.64 [R1+0x1850], R26 ;  /* 0x0018501a01007387 */ /* 0x001fe20000100a00 */
[----:B------:R-:W-:Y:S02]  /*12a40*/  STL.64 [R1+0x1848], R24 ;  /* 0x0018481801007387 */ /* 0x000fe40000100a00 */
[----:B------:R-:W-:Y:S02]  /*12a50*/  STL.64 [R1+0x70], R8 ;  /* 0x0000700801007387 */ /* 0x000fe40000100a00 */
[----:B------:R-:W-:Y:S01]  /*12a60*/  STL.64 [R1+0x78], R10 ;  /* 0x0000780a01007387 */ /* 0x000fe20000100a00 */
[----:B------:R-:W-:Y:S01]  /*12a70*/  STL.64 [R1+0x60], R4 ;  /* 0x0000600401007387 */ /* 0x000fe20000100a00 */
[----:B------:R-:W-:Y:S02]  /*12a80*/  STL.64 [R1+0x68], R6 ;  /* 0x0000680601007387 */ /* 0x000fe40000100a00 */
[----:B------:R-:W0:Y:S01]  /*12a90*/  LDSM.16.MT88.4 R4, [R29+0x80] ;  /* 0x000080001d04783b */ /* 0x000e220000004200 */
[----:B------:R-:W1:Y:S03]  /*12aa0*/  LDSM.16.M88.4 R8, [R0+0x10c00] ;  /* 0x010c00000008783b */ /* 0x000e660000000200 */
[----:B------:R-:W-:Y:S02]  /*12ab0*/  STL.64 [R1+0x50], R12 ;  /* 0x0000500c01007387 */ /* 0x000fe40000100a00 */
[----:B------:R-:W-:Y:S02]  /*12ac0*/  STL.64 [R1+0x58], R14 ;  /* 0x0000580e01007387 */ /* 0x000fe40000100a00 */
[----:B------:R-:W-:Y:S04]  /*12ad0*/  LDSM.16.MT88.4 R12, [R29+0x180] ;  /* 0x000180001d0c783b */ /* 0x000fe80000004200 */
[----:B------:R-:W-:Y:S04]  /*12ae0*/  LDSM.16.MT88.4 R24, [R29+0x300] ;  /* 0x000300001d18783b */ /* 0x000fe80000004200 */
[----:B0-----:R-:W-:Y:S01]  /*12af0*/  STL.64 [R1+0x1808], R6 ;  /* 0x0018080601007387 */ /* 0x001fe20000100a00 */
[----:B-1----:R-:W-:Y:S02]  /*12b00*/  STL.64 [R1+0x40], R8 ;  /* 0x0000400801007387 */ /* 0x002fe40000100a00 */
[----:B------:R-:W-:Y:S02]  /*12b10*/  STL.64 [R1+0x48], R10 ;  /* 0x0000480a01007387 */ /* 0x000fe40000100a00 */
[----:B------:R0:W-:Y:S01]  /*12b20*/  STL.64 [R1+0x1800], R4 ;  /* 0x0018000401007387 */ /* 0x0001e20000100a00 */
[----:B------:R-:W1:Y:S04]  /*12b30*/  LDSM.16.MT88.4 R8, [R29+0x100] ;  /* 0x000100001d08783b */ /* 0x000e680000004200 */
[----:B0-----:R-:W2:Y:S01]  /*12b40*/  LDL.LU.64 R4, [R1+0x330] ;  /* 0x0003300001047983 */ /* 0x001ea20000300a00 */
[----:B------:R-:W3:Y:S03]  /*12b50*/  LDL.LU.64 R6, [R1+0x338] ;  /* 0x0003380001067983 */ /* 0x000ee60000300a00 */
[----:B---3--:R-:W-:Y:S01]  /*12b60*/  STL.64 [R1+0x1818], R6 ;  /* 0x0018180601007387 */ /* 0x008fe20000100a00 */
[----:B--2---:R0:W-:Y:S03]  /*12b70*/  STL.64 [R1+0x1810], R4 ;  /* 0x0018100401007387 */ /* 0x0041e60000100a00 */
        /* <DEDUP_REMOVED lines=8> */
[----:B0-----:R-:W2:Y:S01]  /*12c00*/  LDL.64 R4, [R1+0x70] ;  /* 0x0000700001047983 */ /* 0x001ea20000100a00 */
[----:B-1----:R-:W-:Y:S02]  /*12c10*/  STL.64 [R1+0x17c8], R10 ;  /* 0x0017c80a01007387 */ /* 0x002fe40000100a00 */
[----:B------:R0:W-:Y:S02]  /*12c20*/  STL.64 [R1+0x17c0], R8 ;  /* 0x0017c00801007387 */ /* 0x0001e40000100a00 */
[----:B0-----:R-:W3:Y:S04]  /*12c30*/  LDL.64 R8, [R1+0x50] ;  /* 0x0000500001087983 */ /* 0x001ee80000100a00 */
[----:B---3--:R0:W-:Y:S04]  /*12c40*/  STL.64 [R1+0x1840], R8 ;  /* 0x0018400801007387 */ /* 0x0081e80000100a00 */
[----:B0-----:R-:W2:Y:S01]  /*12c50*/  LDL.LU.64 R8, [R1+0x170] ;  /* 0x0001700001087983 */ /* 0x001ea20000300a00 */
[----:B------:R-:W2:Y:S02]  /*12c60*/  LDL.LU.64 R10, [R1+0x178] ;  /* 0x00017800010a7983 */ /* 0x000ea40000300a00 */
[----:B------:R-:W-:Y:S02]  /*12c70*/  STL.64 [R1+0x1790], R14 ;  /* 0x0017900e01007387 */ /* 0x000fe40000100a00 */
[----:B------:R0:W-:Y:S02]  /*12c80*/  STL.64 [R1+0x1788], R12 ;  /* 0x0017880c01007387 */ /* 0x0001e40000100a00 */
[----:B0-----:R-:W3:Y:S01]  /*12c90*/  LDL.LU.64 R12, [R1+0x310] ;  /* 0x00031000010c7983 */ /* 0x001ee20000300a00 */
[----:B------:R-:W4:Y:S03]  /*12ca0*/  LDL.LU.64 R14, [R1+0x318] ;  /* 0x00031800010e7983 */ /* 0x000f260000300a00 */
[----:B----4-:R-:W-:Y:S01]  /*12cb0*/  STL.64 [R1+0x17f8], R14 ;  /* 0x0017f80e01007387 */ /* 0x010fe20000100a00 */
[----:B---3--:R0:W-:Y:S03]  /*12cc0*/  STL.64 [R1+0x17f0], R12 ;  /* 0x0017f00c01007387 */ /* 0x0081e60000100a00 */
[----:B0-----:R-:W3:Y:S01]  /*12cd0*/  LDL.LU.64 R12, [R1+0x320] ;  /* 0x00032000010c7983 */ /* 0x001ee20000300a00 */
[----:B------:R-:W3:Y:S02]  /*12ce0*/  LDL.LU.64 R14, [R1+0x328] ;  /* 0x00032800010e7983 */ /* 0x000ee40000300a00 */
[----:B------:R-:W-:Y:S02]  /*12cf0*/  STL.64 [R1+0x1740], R18 ;  /* 0x0017401201007387 */ /* 0x000fe40000100a00 */
[----:B------:R0:W-:Y:S02]  /*12d00*/  STL.64 [R1+0x1738], R16 ;  /* 0x0017381001007387 */ /* 0x0001e40000100a00 */
[----:B0-----:R-:W4:Y:S01]  /*12d10*/  LDL.64 R16, [R1+0x40] ;  /* 0x0000400001107983 */ /* 0x001f220000100a00 */
[----:B------:R-:W-:Y:S02]  /*12d20*/  STL.64 [R1+0x1710], R22 ;  /* 0x0017101601007387 */ /* 0x000fe40000100a00 */
[----:B------:R0:W-:Y:S02]  /*12d30*/  STL.64 [R1+0x1708], R20 ;  /* 0x0017081401007387 */ /* 0x0001e40000100a00 */
[----:B0-----:R-:W2:Y:S01]  /*12d40*/  LDL.LU.64 R20, [R1+0x2f0] ;  /* 0x0002f00001147983 */ /* 0x001ea20000300a00 */
[----:B------:R-:W2:Y:S03]  /*12d50*/  LDL.LU.64 R22, [R1+0x2f8] ;  /* 0x0002f80001167983 */ /* 0x000ea60000300a00 */
[----:B--2---:R-:W-:Y:S01]  /*12d60*/  STL.64 [R1+0x17d8], R22 ;  /* 0x0017d81601007387 */ /* 0x004fe20000100a00 */
[----:B------:R0:W-:Y:S03]  /*12d70*/  STL.64 [R1+0x17d0], R20 ;  /* 0x0017d01401007387 */ /* 0x0001e60000100a00 */
[----:B0-----:R-:W2:Y:S01]  /*12d80*/  LDL.LU.64 R20, [R1+0x300] ;  /* 0x0003000001147983 */ /* 0x001ea20000300a00 */
[----:B------:R-:W2:Y:S02]  /*12d90*/  LDL.LU.64 R22, [R1+0x308] ;  /* 0x0003080001167983 */ /* 0x000ea40000300a00 */
[----:B------:R-:W-:-:S02]  /*12da0*/  IMAD.MOV.U32 R2, RZ, RZ, R26 ;  /* 0x000000ffff027224 */ /* 0x000fc400078e001a */
[----:B------:R-:W-:Y:S02]  /*12db0*/  IMAD.MOV.U32 R0, RZ, RZ, R27 ;  /* 0x000000ffff007224 */ /* 0x000fe400078e001b */
[----:B------:R-:W-:Y:S02]  /*12dc0*/  IMAD.MOV.U32 R28, RZ, RZ, R24 ;  /* 0x000000ffff1c7224 */ /* 0x000fe400078e0018 */
[----:B------:R-:W-:Y:S01]  /*12dd0*/  IMAD.MOV.U32 R3, RZ, RZ, R25 ;  /* 0x000000ffff037224 */ /* 0x000fe200078e0019 */
[----:B--2---:R-:W-:Y:S01]  /*12de0*/  STL.64 [R1+0x17e8], R22 ;  /* 0x0017e81601007387 */ /* 0x004fe20000100a00 */
[----:B------:R0:W-:Y:S03]  /*12df0*/  STL.64 [R1+0x17e0], R20 ;  /* 0x0017e01401007387 */ /* 0x0001e60000100a00 */
[----:B0-----:R-:W2:Y:S01]  /*12e00*/  LDL.64 R20, [R1+0x60] ;  /* 0x0000600001147983 */ /* 0x001ea20000100a00 */
[----:B------:R-:W2:Y:S02]  /*12e10*/  LDL.LU.64 R26, [R1+0x1850] ;  /* 0x00185000011a7983 */ /* 0x000ea40000300a00 */
[----:B------:R-:W2:Y:S02]  /*12e20*/  LDL.LU.64 R24, [R1+0x1848] ;  /* 0x0018480001187983 */ /* 0x000ea40000300a00 */
[C---:B--2---:R-:W-:Y:S11]  /*12e30*/  HMMA.16816.F32 R8, R24.reuse, R4, R8 ;  /* 0x000000041808723c */ /* 0x044ff60000001808 */
[----:B------:R-:W-:Y:S11]  /*12e40*/  @!UPT UIADD3 URZ, URZ, URZ, URZ ;  /* 0x0000003f3f3ff290 */ /* 0x000ff6000fffe03f */
[----:B------:R-:W-:Y:S01]  /*12e50*/  @!UPT UIADD3 URZ, URZ, URZ, URZ ;  /* 0x0000003f3f3ff290 */ /* 0x000fe2000fffe03f */
[----:B------:R0:W-:Y:S01]  /*12e60*/  STL.64 [R1+0x170], R8 ;  /* 0x0001700801007387 */ /* 0x0001e20000100a00 */
[----:B------:R1:W-:Y:S03]  /*12e70*/  STL.64 [R1+0x178], R10 ;  /* 0x0001780a01007387 */ /* 0x0003e60000100a00 */
[----:B0-----:R-:W2:Y:S01]  /*12e80*/  LDL.LU.64 R8, [R1+0x1840] ;  /* 0x0018400001087983 */ /* 0x001ea20000300a00 */
[----:B-1----:R-:W-:Y:S02]  /*12e90*/  IMAD.MOV.U32 R11, RZ, RZ, R4 ;  /* 0x000000ffff0b7224 */ /* 0x002fe400078e0004 */
[----:B------:R-:W-:Y:S02]  /*12ea0*/  IMAD.MOV.U32 R10, RZ, RZ, R5 ;  /* 0x000000ffff0a7224 */ /* 0x000fe400078e0005 */
[----:B------:R-:W2:Y:S01]  /*12eb0*/  LDL.LU.64 R6, [R1+0x1838] ;  /* 0x0018380001067983 */ /* 0x000ea20000300a00 */
[----:B------:R-:W2:Y:S02]  /*12ec0*/  LDL.LU.64 R4, [R1+0x1830] ;  /* 0x0018300001047983 */ /* 0x000ea40000300a00 */
[C---:B--2---:R-:W-:Y:S11]  /*12ed0*/  HMMA.16816.F32 R4, R24.reuse, R20, R4 ;  /* 0x000000141804723c */ /* 0x044ff60000001804 */
[----:B------:R-:W-:Y:S11]  /*12ee0*/  @!UPT UIADD3 URZ, URZ, URZ, URZ ;  /* 0x0000003f3f3ff290 */ /* 0x000ff6000fffe03f */
[----:B------:R-:W-:Y:S01]  /*12ef0*/  @!UPT UIADD3 URZ, URZ, URZ, URZ ;  /* 0x0000003f3f3ff290 */ /* 0x000fe2000fffe03f */
[----:B------:R-:W-:Y:S01]  /*12f00*/  STL.64 [R1+0x160], R4 ;  /* 0x0001600401007387 */ /* 0x000fe20000100a00 */
[----:B------:R0:W-:Y:S03]  /*12f10*/  STL.64 [R1+0x168], R6 ;  /* 0x0001680601007387 */ /* 0x0001e60000100a00 */
[----:B0-----:R-:W2:Y:S01]  /*12f20*/  LDL.LU.64 R6, [R1+0x1828] ;  /* 0x0018280001067983 */ /* 0x001ea20000300a00 */
[----:B------:R-:W2:Y:S02]  /*12f30*/  LDL.LU.64 R4, [R1+0x1820] ;  /* 0x0018200001047983 */ /* 0x000ea40000300a00 */
[C---:B--2---:R-:W-:Y:S11]  /*12f40*/  HMMA.16816.F32 R4, R24.reuse, R8, R4 ;  /* 0x000000081804723c */ /* 0x044ff60000001804 */
[----:B------:R-:W-:Y:S11]  /*12f50*/  @!UPT UIADD3 URZ, URZ, URZ, URZ ;  /* 0x0000003f3f3ff290 */ /* 0x000ff6000fffe03f */
[----:B------:R-:W-:Y:S01]  /*12f60*/  @!UPT UIADD3 URZ, URZ, URZ, URZ ;  /* 0x0000003f3f3ff290 */ /* 0x000fe2000fffe03f */
[----:B------:R-:W-:Y:S01]  /*12f70*/  STL.64 [R1+0x150], R4 ;  /* 0x0001500401007387 */ /* 0x000fe20000100a00 */
[----:B------:R0:W-:Y:S03]  /*12f80*/  STL.64 [R1+0x158], R6 ;  /* 0x0001580601007387 */ /* 0x0001e60000100a00 */
[----:B0-----:R-:W4:Y:S01]  /*12f90*/  LDL.LU.64 R6, [R1+0x1818] ;  /* 0x0018180001067983 */ /* 0x001f220000300a00 */
[----:B------:R-:W4:Y:S02]  /*12fa0*/  LDL.LU.64 R4, [R1+0x1810] ;  /* 0x0018100001047983 */ /* 0x000f240000300a00 */
[----:B----4-:R-:W-:Y:S01]  /*12fb0*/  HMMA.16816.F32 R24, R24, R16, R4 ;  /* 0x000000101818723c */ /* 0x010fe20000001804 */
[----:B------:R-:W3:Y:S01]  /*12fc0*/  LDL.LU.64 R6, [R1+0x1808] ;  /* 0x0018080001067983 */ /* 0x000ee20000300a00 */
[----:B------:R-:W3:Y:S11]  /*12fd0*/  LDL.LU.64 R4, [R1+0x1800] ;  /* 0x0018000001047983 */ /* 0x000ef60000300a00 */
[----:B------:R-:W-:Y:S10]  /*12fe0*/  @!UPT UIADD3 URZ, URZ, URZ, URZ ;  /* 0x0000003f3f3ff290 */ /* 0x000ff4000fffe03f */
[----:B------:R0:W-:Y:S02]  /*12ff0*/  STL.64 [R1+0x140], R24 ;  /* 0x0001401801007387 */ /* 0x0001e40000100a00 */
[----:B0-----:R-:W-:Y:S02]  /*13000*/  IMAD.MOV.U32 R24, RZ, RZ, R11 ;  /* 0x000000ffff187224 */ /* 0x001fe400078e000b */
[----:B------:R-:W-:Y:S01]  /*13010*/  IMAD.MOV.U32 R25, RZ, RZ, R10 ;  /* 0x000000ffff197224 */ /* 0x000fe200078e000a */
[----:B------:R-:W-:Y:S06]  /*13020*/  STL.64 [R1+0x148], R26 ;  /* 0x0001481a01007387 */ /* 0x000fec0000100a00 */
[C---:B---3--:R-:W-:Y:S11]  /*13030*/  HMMA.16816.F32 R12, R4.reuse, R24, R12 ;  /* 0x00000018040c723c */ /* 0x048ff6000000180c */
        /* <DEDUP_REMOVED lines=10> */
[----:B------:R0:W-:Y:S02]  /*130e0*/  STL.64 [R1+0x128], R14 ;  /* 0x0001280e01007387 */ /* 0x0001e40000100a00 */
[----:B------:R-:W2:Y:S02]  /*130f0*/  LDL.LU.64 R22, [R1+0x17e8] ;  /* 0x0017e80001167983 */ /* 0x000ea40000300a00 */
[----:B0-----:R-:W-:Y:S02]  /*13100*/  IMAD.MOV.U32 R15, RZ, RZ, R20 ;  /* 0x000000ffff0f7224 */ /* 0x001fe400078e0014 */
[----:B------:R-:W-:Y:S02]  /*13110*/  IMAD.MOV.U32 R14, RZ, RZ, R21 ;  /* 0x000000ffff0e7224 */ /* 0x000fe400078e0015 */
        /* <DEDUP_REMOVED lines=8> */
[----:B------:R-:W-:Y:S02]  /*131a0*/  IMAD.MOV.U32 R13, RZ, RZ, R8 ;  /* 0x000000ffff0d7224 */ /* 0x000fe400078e0008 */
[----:B------:R-:W-:Y:S01]  /*131b0*/  IMAD.MOV.U32 R12, RZ, RZ, R9 ;  /* 0x000000ffff0c7224 */ /* 0x000fe200078e0009 */
[----:B------:R-:W3:Y:S01]  /*131c0*/  LDL.LU.64 R10, [R1+0x17c8] ;  /* 0x0017c800010a7983 */ /* 0x000ee20000300a00 */
[----:B------:R-:W3:Y:S02]  /*131d0*/  LDL.LU.64 R8, [R1+0x17c0] ;  /* 0x0017c00001087983 */ /* 0x000ee40000300a00 */
[----:B------:R0:W-:Y:S01]  /*131e0*/  STL.64 [R1+0x1798], R16 ;  /* 0x0017981001007387 */ /* 0x0001e20000100a00 */
[----:B--2---:R-:W-:Y:S07]  /*131f0*/  HMMA.16816.F32 R20, R4, R16, R20 ;  /* 0x000000100414723c */ /* 0x004fee0000001814 */
[----:B------:R-:W-:-:S02]  /*13200*/  IMAD.MOV.U32 R4, RZ, RZ, R15 ;  /* 0x000000ffff047224 */ /* 0x000fc400078e000f */
[----:B------:R-:W-:Y:S02]  /*13210*/  IMAD.MOV.U32 R5, RZ, RZ, R14 ;  /* 0x000000ffff057224 */ /* 0x000fe400078e000e */
[----:B0-----:R-:W-:Y:S02]  /*13220*/  IMAD.MOV.U32 R16, RZ, RZ, R13 ;  /* 0x000000ffff107224 */ /* 0x001fe400078e000d */
[----:B------:R-:W-:-:S10]  /*13230*/  IMAD.MOV.U32 R17, RZ, RZ, R12 ;  /* 0x000000ffff117224 */ /* 0x000fd400078e000c */
[----:B------:R-:W-:Y:S01]  /*13240*/  STL.64 [R1+0x100], R20 ;  /* 0x0001001401007387 */ /* 0x000fe20000100a00 */
[----:B------:R-:W-:Y:S02]  /*13250*/  STL.64 [R1+0x108], R22 ;  /* 0x0001081601007387 */ /* 0x000fe40000100a00 */
[----:B------:R0:W-:Y:S02]  /*13260*/  STL.64 [R1+0x17b8], R4 ;  /* 0x0017b80401007387 */ /* 0x0001e40000100a00 */
[----:B0-----:R-:W3:Y:S01]  /*13270*/  LDL.LU.64 R4, [R1+0x2e0] ;  /* 0x0002e00001047983 */ /* 0x001ee20000300a00 */
[----:B------:R-:W3:Y:S02]  /*13280*/  LDL.LU.64 R6, [R1+0x2e8] ;  /* 0x0002e80001067983 */ /* 0x000ee40000300a00 */
[----:B------:R0:W-:Y:S02]  /*13290*/  STL.64 [R1+0x17b0], R16 ;  /* 0x0017b01001007387 */ /* 0x0001e40000100a00 */
[----:B0-----:R-:W2:Y:S01]  /*132a0*/  LDL.LU.64 R16, [R1+0x2d0] ;  /* 0x0002d00001107983 */ /* 0x001ea20000300a00 */
[----:B------:R-:W2:Y:S02]  /*132b0*/  LDL.LU.64 R18, [R1+0x2d8] ;  /* 0x0002d80001127983 */ /* 0x000ea40000300a00 */
[----:B------:R-:W4:Y:S02]  /*132c0*/  LDL.LU.64 R12, [R1+0x2b0] ;  /* 0x0002b000010c7983 */ /* 0x000f240000300a00 */
[----:B------:R-:W2:Y:S02]  /*132d0*/  LDL.LU.64 R14, [R1+0x2b8] ;  /* 0x0002b800010e7983 */ /* 0x000ea40000300a00 */
[----:B--2---:R-:W-:Y:S01]  /*132e0*/  STL.64 [R1+0x17a8], R14 ;  /* 0x0017a80e01007387 */ /* 0x004fe20000100a00 */
[----:B----4-:R0:W-:Y:S03]  /*132f0*/  STL.64 [R1+0x17a0], R12 ;  /* 0x0017a00c01007387 */ /* 0x0101e60000100a00 */
[----:B0-----:R-:W2:Y:S01]  /*13300*/  LDL.LU.64 R12, [R1+0x2c0] ;  /* 0x0002c000010c7983 */ /* 0x001ea20000300a00 */
[----:B------:R-:W2:Y:S02]  /*13310*/  LDL.LU.64 R14, [R1+0x2c8] ;  /* 0x0002c800010e7983 */ /* 0x000ea40000300a00 */
[----:B------:R-:W4:Y:S02]  /*13320*/  LDL.LU.64 R20, [R1+0x190] ;  /* 0x0001900001147983 */ /* 0x000f240000300a00 */
[----:B------:R-:W2:Y:S02]  /*13330*/  LDL.LU.64 R22, [R1+0x198] ;  /* 0x0001980001167983 */ /* 0x000ea40000300a00 */
[----:B--2---:R-:W-:Y:S01]  /*13340*/  STL.64 [R1+0x1720], R22 ;  /* 0x0017201601007387 */ /* 0x004fe20000100a00 */
[----:B----4-:R0:W-:Y:S03]  /*13350*/  STL.64 [R1+0x1718], R20 ;  /* 0x0017181401007387 */ /* 0x0101e60000100a00 */
[----:B0-----:R-:W2:Y:S01]  /*13360*/  LDL.LU.64 R20, [R1+0x180] ;  /* 0x0001800001147983 */ /* 0x001ea20000300a00 */
[----:B------:R-:W4:Y:S03]  /*13370*/  LDL.LU.64 R22, [R1+0x188] ;  /* 0x0001880001167983 */ /* 0x000f260000300a00 */
[----:B----4-:R-:W-:Y:S01]  /*13380*/  STL.64 [R1+0x1730], R22 ;  /* 0x0017301601007387 */ /* 0x010fe20000100a00 */
[----:B--2---:R0:W-:Y:S03]  /*13390*/  STL.64 [R1+0x1728], R20 ;  /* 0x0017281401007387 */ /* 0x0041e60000100a00 */
        /* <DEDUP_REMOVED lines=9> */
[----:B------:R-:W4:Y:S01]  /*13430*/  LDL.LU.64 R22, [R1+0x288] ;  /* 0x0002880001167983 */ /* 0x000f220000300a00 */
[C---:B---3--:R-:W-:Y:S02]  /*13440*/  HMMA.16816.F32 R4, R8.reuse, R24, R4 ;  /* 0x000000180804723c */ /* 0x048fe40000001804 */
[----:B----4-:R-:W-:Y:S01]  /*13450*/  STL.64 [R1+0x1770], R22 ;  /* 0x0017701601007387 */ /* 0x010fe20000100a00 */
[----:B--2---:R0:W-:Y:S03]  /*13460*/  STL.64 [R1+0x1768], R20 ;  /* 0x0017681401007387 */ /* 0x0041e60000100a00 */
[----:B0-----:R-:W2:Y:S01]  /*13470*/  LDL.LU.64 R20, [R1+0x290] ;  /* 0x0002900001147983 */ /* 0x001ea20000300a00 */
[----:B------:R-:W3:Y:S03]  /*13480*/  LDL.LU.64 R22, [R1+0x298] ;  /* 0x0002980001167983 */ /* 0x000ee60000300a00 */
[----:B---3--:R-:W-:Y:S01]  /*13490*/  STL.64 [R1+0x1780], R22 ;  /* 0x0017801601007387 */ /* 0x008fe20000100a00 */
[----:B--2---:R0:W-:Y:S03]  /*134a0*/  STL.64 [R1+0x1778], R20 ;  /* 0x0017781401007387 */ /* 0x0041e60000100a00 */
[----:B0-----:R-:W2:Y:S01]  /*134b0*/  LDL.LU.64 R20, [R1+0x2a0] ;  /* 0x0002a00001147983 */ /* 0x001ea20000300a00 */
[----:B------:R-:W2:Y:S08]  /*134c0*/  LDL.LU.64 R22, [R1+0x2a8] ;  /* 0x0002a80001167983 */ /* 0x000eb00000300a00 */
[----:B------:R0:W-:Y:S02]  /*134d0*/  STL.64 [R1+0xf0], R4 ;  /* 0x0000f00401007387 */ /* 0x0001e40000100a00 */
[----:B------:R-:W-:Y:S01]  /*134e0*/  STL.64 [R1+0xf8], R6 ;  /* 0x0000f80601007387 */ /* 0x000fe20000100a00 */
[----:B0-----:R-:W3:Y:S02]  /*134f0*/  LDL.LU.64 R4, [R1+0x17b8] ;  /* 0x0017b80001047983 */ /* 0x001ee40000300a00 */
[C---:B---3--:R-:W-:Y:S11]  /*13500*/  HMMA.16816.F32 R16, R8.reuse, R4, R16 ;  /* 0x000000040810723c */ /* 0x048ff60000001810 */
[----:B------:R-:W-:Y:S11]  /*13510*/  @!UPT UIADD3 URZ, URZ, URZ, URZ ;  /* 0x0000003f3f3ff290 */ /* 0x000ff6000fffe03f */
[----:B------:R-:W-:Y:S01]  /*13520*/  @!UPT UIADD3 URZ, URZ, URZ, URZ ;  /* 0x0000003f3f3ff290 */ /* 0x000fe2000fffe03f */
[----:B------:R0:W-:Y:S01]  /*13530*/  STL.64 [R1+0xe0], R16 ;  /* 0x0000e01001007387 */ /* 0x0001e20000100a00 */
[----:B------:R1:W-:Y:S03]  /*13540*/  STL.64 [R1+0xe8], R18 ;  /* 0x0000e81201007387 */ /* 0x0003e60000100a00 */
[----:B0-----:R-:W1:Y:S02]  /*13550*/  LDL.LU.64 R16, [R1+0x17b0] ;  /* 0x0017b00001107983 */ /* 0x001e640000300a00 */
[C---:B-1----:R-:W-:Y:S02]  /*13560*/  HMMA.16816.F32 R16, R8.reuse, R16, R12 ;  /* 0x000000100810723c */ /* 0x042fe4000000180c */
[----:B------:R-:W3:Y:S01]  /*13570*/  LDL.LU.64 R14, [R1+0x17a8] ;  /* 0x0017a800010e7983 */ /* 0x000ee20000300a00 */
[----:B------:R-:W3:Y:S11]  /*13580*/  LDL.LU.64 R12, [R1+0x17a0] ;  /* 0x0017a000010c7983 */ /* 0x000ef60000300a00 */
[----:B------:R-:W-:Y:S09]  /*13590*/  @!UPT UIADD3 URZ, URZ, URZ, URZ ;  /* 0x0000003f3f3ff290 */ /* 0x000ff2000fffe03f */
[----:B------:R0:W-:Y:S01]  /*135a0*/  STL.64 [R1+0xd0], R16 ;  /* 0x0000d01001007387 */ /* 0x0001e20000100a00 */
[----:B------:R-:W-:Y:S03]  /*135b0*/  STL.64 [R1+0xd8], R18 ;  /* 0x0000d81201007387 */ /* 0x000fe60000100a00 */
[----:B0-----:R-:W3:Y:S02]  /*135c0*/  LDL.LU.64 R16, [R1+0x1798] ;  /* 0x0017980001107983 */ /* 0x001ee40000300a00 */
[----:B---3--:R-:W-:Y:S02]  /*135d0*/  HMMA.16816.F32 R8, R8, R16, R12 ;  /* 0x000000100808723c */ /* 0x008fe4000000180c */
[----:B------:R-:W2:Y:S01]  /*135e0*/  LDL.LU.64 R14, [R1+0x1790] ;  /* 0x00179000010e7983 */ /* 0x000ea20000300a00 */
[----:B------:R-:W2:Y:S11]  /*135f0*/  LDL.LU.64 R12, [R1+0x1788] ;  /* 0x00178800010c7983 */ /* 0x000eb60000300a00 */
[----:B------:R-:W-:Y:S09]  /*13600*/  @!UPT UIADD3 URZ, URZ, URZ, URZ ;  /* 0x0000003f3f3ff290 */ /* 0x000ff2000fffe03f */
[----:B------:R0:W-:Y:S01]  /*13610*/  STL.64 [R1+0xc0], R8 ;  /* 0x0000c00801007387 */ /* 0x0001e20000100a00 */
[----:B------:R-:W-:Y:S03]  /*13620*/  STL.64 [R1+0xc8], R10 ;  /* 0x0000c80a01007387 */ /* 0x000fe60000100a00 */
[----:B0-----:R-:W3:Y:S01]  /*13630*/  LDL.64 R8, [R1+0x50] ;  /* 0x0000500001087983 */ /* 0x001ee20000100a00 */
        /* <DEDUP_REMOVED lines=12> */
[----:B0-----:R-:W3:Y:S01]  /*13700*/  LDL.LU.64 R22, [R1+0x1770] ;  /* 0x0017700001167983 */ /* 0x001ee20000300a00 */
[----:B------:R-:W3:Y:S02]  /*13710*/  LDL.LU.64 R20, [R1+0x1768] ;  /* 0x0017680001147983 */ /* 0x000ee40000300a00 */
[C---:B---3--:R-:W-:Y:S11]  /*13720*/  HMMA.16816.F32 R20, R12.reuse, R8, R20 ;  /* 0x000000080c14723c */ /* 0x048ff60000001814 */
        /* <DEDUP_REMOVED lines=8> */
[----:B--2---:R-:W-:Y:S01]  /*137b0*/  HMMA.16816.F32 R12, R12, R16, R20 ;  /* 0x000000100c0c723c */ /* 0x004fe20000001814 */
[----:B------:R-:W2:Y:S01]  /*137c0*/  LDL.LU.64 R22, [R1+0x1750] ;  /* 0x0017500001167983 */ /* 0x000ea20000300a00 */
[----:B------:R-:W2:Y:S11]  /*137d0*/  LDL.LU.64 R20, [R1+0x1748] ;  /* 0x0017480001147983 */ /* 0x000eb60000300a00 */
[----:B------:R-:W-:Y:S10]  /*137e0*/  @!UPT UIADD3 URZ, URZ, URZ, URZ ;  /* 0x0000003f3f3ff290 */ /* 0x000ff4000fffe03f */
[----:B------:R-:W-:Y:S01]  /*137f0*/  STL.64 [R1+0x30], R12 ;  /* 0x0000300c01007387 */ /* 0x000fe20000100a00 */
[----:B------:R-:W-:Y:S02]  /*13800*/  STL.64 [R1+0x38], R14 ;  /* 0x0000380e01007387 */ /* 0x000fe40000100a00 */
[----:B------:R-:W2:Y:S02]  /*13810*/  LDL.LU.64 R18, [R1+0x1740] ;  /* 0x0017400001127983 */ /* 0x000ea40000300a00 */
        /* <DEDUP_REMOVED lines=10> */
[C---:B--2---:R-:W-:Y:S11]  /*138c0*/  HMMA.16816.F32 R20, R16.reuse, R4, R20 ;  /* 0x000000041014723c */ /* 0x044ff60000001814 */
[----:B------:R-:W-:Y:S11]  /*138d0*/  @!UPT UIADD3 URZ, URZ, URZ, URZ ;  /* 0x0000003f3f3ff290 */ /* 0x000ff6000fffe03f */
[----:B------:R-:W-:Y:S01]  /*138e0*/  @!UPT UIADD3 URZ, URZ, URZ, URZ ;  /* 0x0000003f3f3ff290 */ /* 0x000fe2000fffe03f */
[----:B------:R-:W-:Y:S01]  /*138f0*/  STL.64 [R1+0x180], R20 ;  /* 0x0001801401007387 */ /* 0x000fe20000100a00 */
[----:B------:R0:W-:Y:S03]  /*13900*/  STL.64 [R1+0x188], R22 ;  /* 0x0001881601007387 */ /* 0x0001e60000100a00 */
[----:B0-----:R-:W2:Y:S01]  /*13910*/  LDL.LU.64 R22, [R1+0x1720] ;  /* 0x0017200001167983 */ /* 0x001ea20000300a00 */
[----:B------:R-:W2:Y:S02]  /*13920*/  LDL.LU.64 R20, [R1+0x1718] ;  /* 0x0017180001147983 */ /* 0x000ea40000300a00 */
[----:B------:R0:W-:Y:S02]  /*13930*/  STL.64 [R1+0x1700], R4 ;  /* 0x0017000401007387 */ /* 0x0001e40000100a00 */
[----:B0-----:R-:W3:Y:S01]  /*13940*/  LDL.LU.64 R4, [R1+0x1a0] ;  /* 0x0001a00001047983 */ /* 0x001ee20000300a00 */
[----:B------:R-:W3:Y:S02]  /*13950*/  LDL.LU.64 R6, [R1+0x1a8] ;  /* 0x0001a80001067983 */ /* 0x000ee40000300a00 */
[C---:B---3--:R-:W-:Y:S11]  /*13960*/  HMMA.16816.F32 R4, R16.reuse, R8, R4 ;  /* 0x000000081004723c */ /* 0x048ff60000001804 */
[----:B------:R-:W-:Y:S11]  /*13970*/  @!UPT UIADD3 URZ, URZ, URZ, URZ ;  /* 0x0000003f3f3ff290 */ /* 0x000ff6000fffe03f */
[----:B------:R-:W-:Y:S01]  /*13980*/  @!UPT UIADD3 URZ, URZ, URZ, URZ ;  /* 0x0000003f3f3ff290 */ /* 0x000fe2000fffe03f */
[----:B------:R0:W-:Y:S02]  /*13990*/  STL.64 [R1+0x1a0], R4 ;  /* 0x0001a00401007387 */ /* 0x0001e40000100a00 */
[----:B0-----:R-:W-:Y:S02]  /*139a0*/  IMAD.MOV.U32 R5, RZ, RZ, R8 ;  /* 0x000000ffff057224 */ /* 0x001fe400078e0008 */
[----:B------:R-:W-:Y:S02]  /*139b0*/  IMAD.MOV.U32 R4, RZ, RZ, R9 ;  /* 0x000000ffff047224 */ /* 0x000fe400078e0009 */
[----:B--2---:R-:W-:Y:S01]  /*139c0*/  HMMA.16816.F32 R8, R16, R12, R20 ;  /* 0x0000000c1008723c */ /* 0x004fe20000001814 */
[----:B------:R-:W-:Y:S01]  /*139d0*/  STL.64 [R1+0x1a8], R6 ;  /* 0x0001a80601007387 */ /* 0x000fe20000100a00 */
[----:B------:R0:W-:Y:S03]  /*139e0*/  STL.64 [R1+0x16e0], R12 ;  /* 0x0016e00c01007387 */ /* 0x0001e60000100a00 */
[----:B------:R-:W1:Y:S02]  /*139f0*/  LDSM.16.MT88.4 R20, [R29+0x380] ;  /* 0x000380001d14783b */ /* 0x000e640000004200 */
[----:B0-----:R-:W-:-:S02]  /*13a00*/  IMAD.MOV.U32 R12, RZ, RZ, R5 ;  /* 0x000000ffff0c7224 */ /* 0x001fc400078e0005 */
[----:B------:R-:W-:Y:S11]  /*13a10*/  IMAD.MOV.U32 R13, RZ, RZ, R4 ;  /* 0x000000ffff0d7224 */ /* 0x000ff600078e0004 */
[----:B------:R-:W-:Y:S03]  /*13a20*/  @!UPT UIADD3 URZ, URZ, URZ, URZ ;  /* 0x0000003f3f3ff290 */ /* 0x000fe6000fffe03f */
[----:B------:R-:W-:Y:S01]  /*13a30*/  STL.64 [R1+0x190], R8 ;  /* 0x0001900801007387 */ /* 0x000fe20000100a00 */
[----:B------:R-:W-:Y:S02]  /*13a40*/  STL.64 [R1+0x198], R10 ;  /* 0x0001980a01007387 */ /* 0x000fe40000100a00 */
[----:B------:R-:W2:Y:S02]  /*13a50*/  LDL.LU.64 R4, [R1+0x1b0] ;  /* 0x0001b00001047983 */ /* 0x000ea40000300a00 */
[----:B------:R-:W2:Y:S01]  /*13a60*/  LDL.LU.64 R6, [R1+0x1b8] ;  /* 0x0001b80001067983 */ /* 0x000ea20000300a00 */
[----:B------:R0:W-:Y:S04]  /*13a70*/  STL.64 [R1+0x16f8], R12 ;  /* 0x0016f80c01007387 */ /* 0x0001e80000100a00 */
[----:B0-----:R-:W3:Y:S01]  /*13a80*/  LDL.LU.64 R12, [R1+0x1d0] ;  /* 0x0001d000010c7983 */ /* 0x001ee20000300a00 */
[----:B------:R-:W3:Y:S02]  /*13a90*/  LDL.LU.64 R14, [R1+0x1d8] ;  /* 0x0001d800010e7983 */ /* 0x000ee40000300a00 */
        /* <DEDUP_REMOVED lines=9> */
[----:B------:R-:W2:Y:S02]  /*13b30*/  LDL.LU.64 R18, [R1+0x208] ;  /* 0x0002080001127983 */ /* 0x000ea40000300a00 */
[----:B------:R-:W4:Y:S02]  /*13b40*/  LDL.LU.64 R8, [R1+0x210] ;  /* 0x0002100001087983 */ /* 0x000f240000300a00 */
[----:B------:R-:W4:Y:S01]  /*13b50*/  LDL.LU.64 R10, [R1+0x218] ;  /* 0x00021800010a7983 */ /* 0x000f220000300a00 */
[----:B-1----:R-:W-:Y:S01]  /*13b60*/  STL.64 [R1], R20 ;  /* 0x0000001401007387 */ /* 0x002fe20000100a00 */
[----:B------:R0:W-:Y:S03]  /*13b70*/  STL.64 [R1+0x8], R22 ;  /* 0x0000081601007387 */ /* 0x0001e60000100a00 */
[----:B0-----:R-:W2:Y:S01]  /*13b80*/  LDL.LU.64 R22, [R1+0x1710] ;  /* 0x0017100001167983 */ /* 0x001ea20000300a00 */
[----:B------:R-:W2:Y:S02]  /*13b90*/  LDL.LU.64 R20, [R1+0x1708] ;  /* 0x0017080001147983 */ /* 0x000ea40000300a00 */
[C---:B--2---:R-:W-:Y:S11]  /*13ba0*/  HMMA.16816.F32 R4, R20.reuse, R24, R4 ;  /* 0x000000181404723c */ /* 0x044ff60000001804 */
[----:B------:R-:W-:Y:S11]  /*13bb0*/  @!UPT UIADD3 URZ, URZ, URZ, URZ ;  /* 0x0000003f3f3ff290 */ /* 0x000ff6000fffe03f */
[----:B------:R-:W-:Y:S01]  /*13bc0*/  @!UPT UIADD3 URZ, URZ, URZ, URZ ;  /* 0x0000003f3f3ff290 */ /* 0x000fe2000fffe03f */
[----:B------:R0:W-:Y:S01]  /*13bd0*/  STL.64 [R1+0x1b0], R4 ;  /* 0x0001b00401007387 */ /* 0x0001e20000100a00 */
[----:B------:R-:W-:Y:S03]  /*13be0*/  STL.64 [R1+0x1b8], R6 ;  /* 0x0001b80601007387 */ /* 0x000fe60000100a00 */
        /* <DEDUP_REMOVED lines=8> */
[----:B------:R-:W2:Y:S01]  /*13c70*/  LDL.LU.64 R18, [R1+0x16f0] ;  /* 0x0016f00001127983 */ /* 0x000ea20000300a00 */
[----:B------:R-:W2:Y:S11]  /*13c80*/  LDL.LU.64 R16, [R1+0x16e8] ;  /* 0x0016e80001107983 */ /* 0x000eb60000300a00 */
[----:B------:R-:W-:Y:S09]  /*13c90*/  @!UPT UIADD3 URZ, URZ, URZ, URZ ;  /* 0x0000003f3f3ff290 */ /* 0x000ff2000fffe03f */
[----:B------:R0:W-:Y:S01]  /*13ca0*/  STL.64 [R1+0x200], R12 ;  /* 0x0002000c01007387 */ /* 0x0001e20000100a00 */
[----:B------:R1:W-:Y:S03]  /*13cb0*/  STL.64 [R1+0x208], R14 ;  /* 0x0002080e01007387 */ /* 0x0003e60000100a00 */
[----:B0-----:R-:W2:Y:S02]  /*13cc0*/  LDL.LU.64 R12, [R1+0x16e0] ;  /* 0x0016e000010c7983 */ /* 0x001ea40000300a00 */
[----:B--2---:R-:W-:Y:S02]  /*13cd0*/  HMMA.16816.F32 R20, R20, R12, R16 ;  /* 0x0000000c1414723c */ /* 0x004fe40000001810 */
[----:B------:R-:W2:Y:S01]  /*13ce0*/  LDL.LU.64 R18, [R1+0x16d8] ;  /* 0x0016d80001127983 */ /* 0x000ea20000300a00 */
[----:B------:R-:W2:Y:S02]  /*13cf0*/  LDL.LU.64 R16, [R1+0x16d0] ;  /* 0x0016d00001107983 */ /* 0x000ea40000300a00 */
[----:B------:R-:W3:Y:S02]  /*13d00*/  LDL.LU.64 R12, [R1+0x240] ;  /* 0x00024000010c7983 */ /* 0x000ee40000300a00 */
[----:B-1----:R-:W3:Y:S11]  /*13d10*/  LDL.LU.64 R14, [R1+0x248] ;  /* 0x00024800010e7983 */ /* 0x002ef60000300a00 */
[----:B------:R-:W-:Y:S05]  /*13d20*/  @!UPT UIADD3 URZ, URZ, URZ, URZ ;  /* 0x0000003f3f3ff290 */ /* 0x000fea000fffe03f */
[----:B------:R0:W-:Y:S01]  /*13d30*/  STL.64 [R1+0x1f0], R20 ;  /* 0x0001f01401007387 */ /* 0x0001e20000100a00 */
[----:B------:R1:W-:Y:S02]  /*13d40*/  STL.64 [R1+0x1f8], R22 ;  /* 0x0001f81601007387 */ /* 0x0003e40000100a00 */
[----:B0-----:R-:W-:Y:S02]  /*13d50*/  IMAD.MOV.U32 R20, RZ, RZ, R28 ;  /* 0x000000ffff147224 */ /* 0x001fe400078e001c */
[----:B------:R-:W-:Y:S02]  /*13d60*/  IMAD.MOV.U32 R21, RZ, RZ, R3 ;  /* 0x000000ffff157224 */ /* 0x000fe400078e0003 */
[----:B-1----:R-:W-:Y:S02]  /*13d70*/  IMAD.MOV.U32 R22, RZ, RZ, R2 ;  /* 0x000000ffff167224 */ /* 0x002fe400078e0002 */
[----:B------:R-:W-:-:S07]  /*13d80*/  IMAD.MOV.U32 R23, RZ, RZ, R0 ;  /* 0x000000ffff177224 */ /* 0x000fce00078e0000 */
[C---:B----4-:R-:W-:Y:S01]  /*13d90*/  HMMA.16816.F32 R8, R20.reuse, R4, R8 ;  /* 0x000000041408723c */ /* 0x050fe20000001808 */
[----:B------:R-:W-:Y:S07]  /*13da0*/  LDSM.16.MT88.4 R4, [R29+0x4080] ;  /* 0x004080001d04783b */ /* 0x000fee0000004200 */
[C---:B--2---:R-:W-:Y:S01]  /*13db0*/  HMMA.16816.F32 R16, R20.reuse, R24, R16 ;  /* 0x000000181410723c */ /* 0x044fe20000001810 */
[----:B------:R-:W0:Y:S04]  /*13dc0*/  LDSM.16.MT88.4 R24, [R29+0x4000] ;  /* 0x004000001d18783b */ /* 0x000e280000004200 */
[----:B0-----:R-:W-:Y:S11]  /*13dd0*/  STL.64 [R1+0x1688], R26 ;  /* 0x0016881a01007387 */ /* 0x001ff60000100a00 */
[----:B------:R-:W-:Y:S07]  /*13de0*/  @!UPT UIADD3 URZ, URZ, URZ, URZ ;  /* 0x0000003f3f3ff290 */ /* 0x000fee000fffe03f */
[----:B------:R-:W-:Y:S02]  /*13df0*/  STL.64 [R1+0x220], R16 ;  /* 0x0002201001007387 */ /* 0x000fe40000100a00 */
[----:B------:R-:W-:Y:S02]  /*13e00*/  STL.64 [R1+0x228], R18 ;  /* 0x0002281201007387 */ /* 0x000fe40000100a00 */
[----:B------:R0:W-:Y:S02]  /*13e10*/  STL.64 [R1+0x1680], R24 ;  /* 0x0016801801007387 */ /* 0x0001e40000100a00 */
[----:B0-----:R-:W3:Y:S01]  /*13e20*/  LDL.LU.64 R24, [R1+0x50] ;  /* 0x0000500001187983 */ /* 0x001ee20000300a00 */
[----:B------:R-:W-:Y:S02]  /*13e30*/  STL.64 [R1+0x1638], R6 ;  /* 0x0016380601007387 */ /* 0x000fe40000100a00 */
[----:B------:R-:W-:Y:S02]  /*13e40*/  STL.64 [R1+0x280], R8 ;  /* 0x0002800801007387 */ /* 0x000fe40000100a00 */
[----:B------:R-:W-:Y:S02]  /*13e50*/  STL.64 [R1+0x288], R10 ;  /* 0x0002880a01007387 */ /* 0x000fe40000100a00 */
[----:B------:R-:W0:Y:S04]  /*13e60*/  LDSM.16.MT88.4 R8, [R29+0x4100] ;  /* 0x004100001d08783b */ /* 0x000e280000004200 */
[----:B------:R1:W-:Y:S04]  /*13e70*/  STL.64 [R1+0x1630], R4 ;  /* 0x0016300401007387 */ /* 0x0003e80000100a00 */
[----:B-1----:R-:W2:Y:S01]  /*13e80*/  LDL.LU.64 R4, [R1+0x40] ;  /* 0x0000400001047983 */ /* 0x002ea20000300a00 */
[----:B------:R-:W4:Y:S03]  /*13e90*/  LDL.64 R6, [R1+0x48] ;  /* 0x0000480001067983 */ /* 0x000f260000100a00 */
[----:B0-----:R-:W-:Y:S01]  /*13ea0*/  STL.64 [R1+0x15e8], R10 ;  /* 0x0015e80a01007387 */ /* 0x001fe20000100a00 */
[----:B------:R0:W-:Y:S03]  /*13eb0*/  STL.64 [R1+0x15e0], R8 ;  /* 0x0015e00801007387 */ /* 0x0001e60000100a00 */
[----:B0-----:R-:W2:Y:S01]  /*13ec0*/  LDL.LU R8, [R1+0x100] ;  /* 0x0001000001087983 */ /* 0x001ea20000300800 */
[----:B------:R-:W2:Y:S02]  /*13ed0*/  LDL.LU R9, [R1+0x104] ;  /* 0x0001040001097983 */ /* 0x000ea40000300800 */
[----:B------:R-:W2:Y:S02]  /*13ee0*/  LDL.LU R10, [R1+0x108] ;  /* 0x00010800010a7983 */ /* 0x000ea40000300800 */
[----:B------:R-:W2:Y:S01]  /*13ef0*/  LDL.LU R11, [R1+0x10c] ;  /* 0x00010c00010b7983 */ /* 0x000ea20000300800 */
[----:B---3--:R-:W-:Y:S01]  /*13f00*/  HMMA.16816.F32 R12, R20, R24, R12 ;  /* 0x00000018140c723c */ /* 0x008fe2000000180c */
[----:B------:R-:W-:-:S02]  /*13f10*/  IMAD.MOV.U32 R17, RZ, RZ, R24 ;  /* 0x000000ffff117224 */ /* 0x000fc400078e0018 */
[----:B------:R-:W-:Y:S02]  /*13f20*/  IMAD.MOV.U32 R16, RZ, RZ, R25 ;  /* 0x000000ffff107224 */ /* 0x000fe400078e0019 */
[----:B------:R-:W3:Y:S01]  /*13f30*/  LDL.LU.64 R24, [R1+0x250] ;  /* 0x0002500001187983 */ /* 0x000ee20000300a00 */
[----:B------:R-:W3:Y:S03]  /*13f40*/  LDL.LU.64 R26, [R1+0x258] ;  /* 0x00025800011a7983 */ /* 0x000ee60000300a00 */
[----:B--2---:R-:W-:Y:S01]  /*13f50*/  STL.64 [R1+0x15f8], R10 ;  /* 0x0015f80a01007387 */ /* 0x004fe20000100a00 */
[----:B------:R0:W-:Y:S03]  /*13f60*/  STL.64 [R1+0x15f0], R8 ;  /* 0x0015f00801007387 */ /* 0x0001e60000100a00 */
[----:B0-----:R-:W2:Y:S01]  /*13f70*/  LDL.LU R8, [R1+0x110] ;  /* 0x0001100001087983 */ /* 0x001ea20000300800 */
[----:B------:R-:W2:Y:S02]  /*13f80*/  LDL.LU R9, [R1+0x114] ;  /* 0x0001140001097983 */ /* 0x000ea40000300800 */
[----:B------:R-:W2:Y:S02]  /*13f90*/  LDL.LU R10, [R1+0x118] ;  /* 0x00011800010a7983 */ /* 0x000ea40000300800 */
[----:B------:R-:W2:Y:S06]  /*13fa0*/  LDL.LU R11, [R1+0x11c] ;  /* 0x00011c00010b7983 */ /* 0x000eac0000300800 */
[----:B------:R-:W-:-:S02]  /*13fb0*/  IMAD.MOV.U32 R28, RZ, RZ, R12 ;  /* 0x000000ffff1c7224 */ /* 0x000fc400078e000c */
[----:B------:R-:W-:Y:S02]  /*13fc0*/  IMAD.MOV.U32 R3, RZ, RZ, R13 ;  /* 0x000000ffff037224 */ /* 0x000fe400078e000d */
[----:B------:R-:W-:Y:S02]  /*13fd0*/  IMAD.MOV.U32 R2, RZ, RZ, R14 ;  /* 0x000000ffff027224 */ /* 0x000fe400078e000e */
[----:B------:R-:W-:Y:S02]  /*13fe0*/  IMAD.MOV.U32 R0, RZ, RZ, R15 ;  /* 0x000000ffff007224 */ /* 0x000fe400078e000f */
[----:B------:R-:W0:Y:S04]  /*13ff0*/  LDSM.16.MT88.4 R12, [R29+0x4180] ;  /* 0x004180001d0c783b */ /* 0x000e280000004200 */
[----:B--2---:R-:W-:Y:S01]  /*14000*/  STL.64 [R1+0x1608], R10 ;  /* 0x0016080a01007387 */ /* 0x004fe20000100a00 */
[----:B------:R1:W-:Y:S03]  /*14010*/  STL.64 [R1+0x1600], R8 ;  /* 0x0016000801007387 */ /* 0x0003e60000100a00 */
[----:B-1----:R-:W2:Y:S01]  /*14020*/  LDL.LU.64 R8, [R1+0x60] ;  /* 0x0000600001087983 */ /* 0x002ea20000300a00 */
[----:B------:R-:W2:Y:S03]  /*14030*/  LDL.64 R10, [R1+0x68] ;  /* 0x00006800010a7983 */ /* 0x000ea60000100a00 */
[----:B--2---:R-:W-:Y:S01]  /*14040*/  STL.64 [R1+0x16c8], R10 ;  /* 0x0016c80a01007387 */ /* 0x004fe20000100a00 */
[----:B------:R-:W-:Y:S02]  /*14050*/  STL.64 [R1+0x16c0], R8 ;  /* 0x0016c00801007387 */ /* 0x000fe40000100a00 */
[----:B0-----:R-:W-:Y:S02]  /*14060*/  STL.64 [R1+0x15c0], R14 ;  /* 0x0015c00e01007387 */ /* 0x001fe40000100a00 */
[----:B------:R0:W-:Y:S02]  /*14070*/  STL.64 [R1+0x15b8], R12 ;  /* 0x0015b80c01007387 */ /* 0x0001e40000100a00 */
[----:B0-----:R-:W2:Y:S01]  /*14080*/  LDL.LU R12, [R1+0x140] ;  /* 0x00014000010c7983 */ /* 0x001ea20000300800 */
[----:B------:R-:W2:Y:S02]  /*14090*/  LDL.LU R13, [R1+0x144] ;  /* 0x00014400010d7983 */ /* 0x000ea40000300800 */
[----:B------:R-:W2:Y:S02]  /*140a0*/  LDL.LU R14, [R1+0x148] ;  /* 0x00014800010e7983 */ /* 0x000ea40000300800 */
[----:B------:R-:W2:Y:S01]  /*140b0*/  LDL.LU R15, [R1+0x14c] ;  /* 0x00014c00010f7983 */ /* 0x000ea20000300800 */
[----:B---3--:R-:W-:Y:S01]  /*140c0*/  HMMA.16816.F32 R8, R20, R4, R24 ;  /* 0x000000041408723c */ /* 0x008fe20000001818 */
[----:B------:R-:W-:Y:S04]  /*140d0*/  LDSM.16.MT88.4 R20, [R29+0x4280] ;  /* 0x004280001d14783b */ /* 0x000fe80000004200 */
[----:B--2---:R0:W-:Y:S01]  /*140e0*/  STL.64 [R1+0x1648], R14 ;  /* 0x0016480e01007387 */ /* 0x0041e20000100a00 */
[----:B------:R1:W-:Y:S03]  /*140f0*/  STL.64 [R1+0x1640], R12 ;  /* 0x0016400c01007387 */ /* 0x0003e60000100a00 */
[----:B0-----:R-:W2:Y:S04]  /*14100*/  LDL R14, [R1+0x58] ;  /* 0x00005800010e7983 */ /* 0x001ea80000100800 */
[----:B------:R-:W2:Y:S01]  /*14110*/  LDL R15, [R1+0x5c] ;  /* 0x00005c00010f7983 */ /* 0x000ea20000100800 */
[----:B-1----:R-:W-:-:S02]  /*14120*/  IMAD.MOV.U32 R12, RZ, RZ, R17 ;  /* 0x000000ffff0c7224 */ /* 0x002fc400078e0011 */
[----:B------:R-:W-:Y:S02]  /*14130*/  IMAD.MOV.U32 R13, RZ, RZ, R16 ;  /* 0x000000ffff0d7224 */ /* 0x000fe400078e0010 */
[----:B------:R-:W0:Y:S04]  /*14140*/  LDSM.16.MT88.4 R16, [R29+0x4200] ;  /* 0x004200001d10783b */ /* 0x000e280000004200 */
[----:B--2---:R-:W-:Y:S01]  /*14150*/  STL.64 [R1+0x16b8], R14 ;  /* 0x0016b80e01007387 */ /* 0x004fe20000100a00 */
[----:B------:R-:W-:Y:S02]  /*14160*/  STL.64 [R1+0x16b0], R12 ;  /* 0x0016b00c01007387 */ /* 0x000fe40000100a00 */
[----:B0-----:R-:W-:Y:S02]  /*14170*/  STL.64 [R1+0x1570], R18 ;  /* 0x0015701201007387 */ /* 0x001fe40000100a00 */
[----:B------:R0:W-:Y:S02]  /*14180*/  STL.64 [R1+0x1568], R16 ;  /* 0x0015681001007387 */ /* 0x0001e40000100a00 */
[----:B0-----:R-:W2:Y:S01]  /*14190*/  LDL.LU.64 R16, [R1+0x70] ;  /* 0x0000700001107983 */ /* 0x001ea20000300a00 */
[----:B------:R-:W3:Y:S02]  /*141a0*/  LDL.64 R18, [R1+0x78] ;  /* 0x0000780001127983 */ /* 0x000ee40000100a00 */
[----:B----4-:R-:W-:Y:S02]  /*141b0*/  STL.64 [R1+0x16a8], R6 ;  /* 0x0016a80601007387 */ /* 0x010fe40000100a00 */
[----:B------:R-:W-:Y:S01]  /*141c0*/  STL.64 [R1+0x16a0], R4 ;  /* 0x0016a00401007387 */ /* 0x000fe20000100a00 */
[----:B------:R-:W-:Y:S01]  /*141d0*/  STL.64 [R1+0x2a0], R8 ;  /* 0x0002a00801007387 */ /* 0x000fe20000100a00 */
[----:B------:R-:W-:Y:S02]  /*141e0*/  STL.64 [R1+0x2a8], R10 ;  /* 0x0002a80a01007387 */ /* 0x000fe40000100a00 */
[----:B------:R-:W-:Y:S02]  /*141f0*/  STL.64 [R1+0x1530], R22 ;  /* 0x0015301601007387 */ /* 0x000fe40000100a00 */
[----:B------:R0:W-:Y:S02]  /*14200*/  STL.64 [R1+0x1528], R20 ;  /* 0x0015281401007387 */ /* 0x0001e40000100a00 */
[----:B0-----:R-:W4:Y:S01]  /*14210*/  LDL.LU R20, [R1+0xf0] ;  /* 0x0000f00001147983 */ /* 0x001f220000300800 */
[----:B------:R-:W4:Y:S02]  /*14220*/  LDL.LU R21, [R1+0xf4] ;  /* 0x0000f40001157983 */ /* 0x000f240000300800 */
[----:B------:R-:W2:Y:S02]  /*14230*/  LDL.LU R22, [R1+0xf8] ;  /* 0x0000f80001167983 */ /* 0x000ea40000300800 */
[----:B------:R-:W2:Y:S01]  /*14240*/  LDL.LU R23, [R1+0xfc] ;  /* 0x0000fc0001177983 */ /* 0x000ea20000300800 */
[----:B------:R-:W3:Y:S01]  /*14250*/  LDL.LU R24, [R1] ;  /* 0x0000000001187983 */ /* 0x000ee20000300800 */
[----:B------:R-:W3:Y:S02]  /*14260*/  LDL.LU R25, [R1+0x4] ;  /* 0x0000040001197983 */ /* 0x000ee40000300800 */
[----:B------:R-:W3:Y:S02]  /*14270*/  LDL.LU R26, [R1+0x8] ;  /* 0x00000800011a7983 */ /* 0x000ee40000300800 */
[----:B------:R-:W3:Y:S01]  /*14280*/  LDL.LU R27, [R1+0xc] ;  /* 0x00000c00011b7983 */ /* 0x000ee20000300800 */
[----:B--2---:R-:W-:Y:S01]  /*14290*/  STL.64 [R1+0x1618], R22 ;  /* 0x0016181601007387 */ /* 0x004fe20000100a00 */
[----:B----4-:R0:W-:Y:S03]  /*142a0*/  STL.64 [R1+0x1610], R20 ;  /* 0x0016101401007387 */ /* 0x0101e60000100a00 */
[----:B0-----:R-:W2:Y:S01]  /*142b0*/  LDL.LU R20, [R1+0x120] ;  /* 0x0001200001147983 */ /* 0x001ea20000300800 */
[----:B------:R-:W2:Y:S02]  /*142c0*/  LDL.LU R21, [R1+0x124] ;  /* 0x0001240001157983 */ /* 0x000ea40000300800 */
[----:B------:R-:W4:Y:S02]  /*142d0*/  LDL.LU R22, [R1+0x128] ;  /* 0x0001280001167983 */ /* 0x000f240000300800 */
[----:B------:R-:W4:Y:S01]  /*142e0*/  LDL.LU R23, [R1+0x12c] ;  /* 0x00012c0001177983 */ /* 0x000f220000300800 */
[----:B------:R-:W3:Y:S01]  /*142f0*/  LDL.LU.64 R8, [R1+0x230] ;  /* 0x0002300001087983 */ /* 0x000ee20000300a00 */
[----:B------:R-:W3:Y:S03]  /*14300*/  LDL.LU.64 R10, [R1+0x238] ;  /* 0x00023800010a7983 */ /* 0x000ee60000300a00 */
[----:B----4-:R-:W-:Y:S01]  /*14310*/  STL.64 [R1+0x1628], R22 ;  /* 0x0016281601007387 */ /* 0x010fe20000100a00 */
[----:B--2---:R0:W-:Y:S03]  /*14320*/  STL.64 [R1+0x1620], R20 ;  /* 0x0016201401007387 */ /* 0x0041e60000100a00 */
[----:B0-----:R-:W2:Y:S01]  /*14330*/  LDL.LU R20, [R1+0x130] ;  /* 0x0001300001147983 */ /* 0x001ea20000300800 */
[----:B------:R-:W2:Y:S02]  /*14340*/  LDL.LU R21, [R1+0x134] ;  /* 0x0001340001157983 */ /* 0x000ea40000300800 */
[----:B------:R-:W4:Y:S02]  /*14350*/  LDL.LU R22, [R1+0x138] ;  /* 0x0001380001167983 */ /* 0x000f240000300800 */
[----:B------:R-:W4:Y:S02]  /*14360*/  LDL.LU R23, [R1+0x13c] ;  /* 0x00013c0001177983 */ /* 0x000f240000300800 */
[----:B----4-:R-:W-:Y:S01]  /*14370*/  STL.64 [R1+0x1658], R22 ;  /* 0x0016581601007387 */ /* 0x010fe20000100a00 */
[----:B--2---:R0:W-:Y:S03]  /*14380*/  STL.64 [R1+0x1650], R20 ;  /* 0x0016501401007387 */ /* 0x0041e60000100a00 */
[----:B0-----:R-:W2:Y:S01]  /*14390*/  LDL.LU R20, [R1+0x150] ;  /* 0x0001500001147983 */ /* 0x001ea20000300800 */
[----:B------:R-:W2:Y:S02]  /*143a0*/  LDL.LU R21, [R1+0x154] ;  /* 0x0001540001157983 */ /* 0x000ea40000300800 */
[----:B------:R-:W4:Y:S02]  /*143b0*/  LDL.LU R22, [R1+0x158] ;  /* 0x0001580001167983 */ /* 0x000f240000300800 */
[----:B------:R-:W4:Y:S01]  /*143c0*/  LDL.LU R23, [R1+0x15c] ;  /* 0x00015c0001177983 */ /* 0x000f220000300800 */
[----:B------:R-:W2:Y:S01]  /*143d0*/  LDL.LU.64 R12, [R1+0x1e0] ;  /* 0x0001e000010c7983 */ /* 0x000ea20000300a00 */
[----:B------:R-:W3:Y:S02]  /*143e0*/  LDL.LU.64 R14, [R1+0x1e8] ;  /* 0x0001e800010e7983 */ /* 0x000ee40000300a00 */
[----:B------:R-:W3:Y:S02]  /*143f0*/  LDL.LU.64 R4, [R1+0x90] ;  /* 0x0000900001047983 */ /* 0x000ee40000300a00 */
[----:B------:R-:W3:Y:S01]  /*14400*/  LDL.LU.64 R6, [R1+0x98] ;  /* 0x0000980001067983 */ /* 0x000ee20000300a00 */
[----:B----4-:R-:W-:Y:S01]  /*14410*/  STL.64 [R1+0x1668], R22 ;  /* 0x0016681601007387 */ /* 0x010fe20000100a00 */
[----:B--2---:R0:W-:Y:S03]  /*14420*/  STL.64 [R1+0x1660], R20 ;  /* 0x0016601401007387 */ /* 0x0041e60000100a00 */
[----:B0-----:R-:W2:Y:S01]  /*14430*/  LDL.LU R20, [R1+0x160] ;  /* 0x0001600001147983 */ /* 0x001ea20000300800 */
[----:B------:R-:W2:Y:S02]  /*14440*/  LDL.LU R21, [R1+0x164] ;  /* 0x0001640001157983 */ /* 0x000ea40000300800 */
[----:B------:R-:W4:Y:S02]  /*14450*/  LDL.LU R22, [R1+0x168] ;  /* 0x0001680001167983 */ /* 0x000f240000300800 */
[----:B------:R-:W4:Y:S01]  /*14460*/  LDL.LU R23, [R1+0x16c] ;  /* 0x00016c0001177983 */ /* 0x000f220000300800 */
[C---:B---3--:R-:W-:Y:S01]  /*14470*/  HMMA.16816.F32 R8, R24.reuse, R16, R8 ;  /* 0x000000101808723c */ /* 0x048fe20000001808 */
[----:B----4-:R-:W-:Y:S01]  /*14480*/  STL.64 [R1+0x1678], R22 ;  /* 0x0016781601007387 */ /* 0x010fe20000100a00 */
[----:B--2---:R0:W-:Y:S03]  /*14490*/  STL.64 [R1+0x1670], R20 ;  /* 0x0016701401007387 */ /* 0x0041e60000100a00 */
[----:B0-----:R-:W2:Y:S01]  /*144a0*/  LDL.LU R20, [R1+0x170] ;  /* 0x0001700001147983 */ /* 0x001ea20000300800 */
[----:B------:R-:W2:Y:S02]  /*144b0*/  LDL.LU R21, [R1+0x174] ;  /* 0x0001740001157983 */ /* 0x000ea40000300800 */
[----:B------:R-:W3:Y:S02]  /*144c0*/  LDL.LU R22, [R1+0x178] ;  /* 0x0001780001167983 */ /* 0x000ee40000300800 */
[----:B------:R-:W3:Y:S02]  /*144d0*/  LDL.LU R23, [R1+0x17c] ;  /* 0x00017c0001177983 */ /* 0x000ee40000300800 */
[----:B---3--:R-:W-:Y:S01]  /*144e0*/  STL.64 [R1+0x1698], R22 ;  /* 0x0016981601007387 */ /* 0x008fe20000100a00 */
[----:B--2---:R0:W-:Y:S03]  /*144f0*/  STL.64 [R1+0x1690], R20 ;  /* 0x0016901401007387 */ /* 0x0041e60000100a00 */
[----:B0-----:R-:W2:Y:S01]  /*14500*/  LDL.LU.64 R20, [R1+0x1c0] ;  /* 0x0001c00001147983 */ /* 0x001ea20000300a00 */
[----:B------:R-:W2:Y:S06]  /*14510*/  LDL.LU.64 R22, [R1+0x1c8] ;  /* 0x0001c80001167983 */ /* 0x000eac0000300a00 */
[----:B------:R-:W-:Y:S02]  /*14520*/  STL.64 [R1+0x2d0], R8 ;  /* 0x0002d00801007387 */ /* 0x000fe40000100a00 */
[----:B------:R0:W-:Y:S02]  /*14530*/  STL.64 [R1+0x2d8], R10 ;  /* 0x0002d80a01007387 */ /* 0x0001e40000100a00 */
[----:B0-----:R-:W3:Y:S01]  /*14540*/  LDL.LU.64 R10, [R1+0x16c8] ;  /* 0x0016c800010a7983 */ /* 0x001ee20000300a00 */
[----:B------:R-:W4:Y:S02]  /*14550*/  LDL.LU.64 R8, [R1+0x16c0] ;  /* 0x0016c00001087983 */ /* 0x000f240000300a00 */
[C---:B----4-:R-:W-:Y:S11]  /*14560*/  HMMA.16816.F32 R12, R24.reuse, R8, R12 ;  /* 0x00000008180c723c */ /* 0x050ff6000000180c */
[----:B------:R-:W-:Y:S11]  /*14570*/  @!UPT UIADD3 URZ, URZ, URZ, URZ ;  /* 0x0000003f3f3ff290 */ /* 0x000ff6000fffe03f */
[----:B------:R-:W-:Y:S01]  /*14580*/  @!UPT UIADD3 URZ, URZ, URZ, URZ ;  /* 0x0000003f3f3ff290 */ /* 0x000fe2000fffe03f */
[----:B------:R-:W-:Y:S01]  /*14590*/  STL.64 [R1+0x2c0], R12 ;  /* 0x0002c00c01007387 */ /* 0x000fe20000100a00 */
[----:B------:R0:W-:Y:S03]  /*145a0*/  STL.64 [R1+0x2c8], R14 ;  /* 0x0002c80e01007387 */ /* 0x0001e60000100a00 */
[----:B0-----:R-:W4:Y:S01]  /*145b0*/  LDL.LU.64 R14, [R1+0x16b8] ;  /* 0x0016b800010e7983 */ /* 0x001f220000300a00 */
[----:B------:R-:W2:Y:S02]  /*145c0*/  LDL.LU.64 R12, [R1+0x16b0] ;  /* 0x0016b000010c7983 */ /* 0x000ea40000300a00 */
[C---:B--2---:R-:W-:Y:S11]  /*145d0*/  HMMA.16816.F32 R4, R24.reuse, R12, R4 ;  /* 0x0000000c1804723c */ /* 0x044ff60000001804 */
[----:B------:R-:W-:Y:S11]  /*145e0*/  @!UPT UIADD3 URZ, URZ, URZ, URZ ;  /* 0x0000003f3f3ff290 */ /* 0x000ff6000fffe03f */
[----:B------:R-:W-:Y:S01]  /*145f0*/  @!UPT UIADD3 URZ, URZ, URZ, URZ ;  /* 0x0000003f3f3ff290 */ /* 0x000fe2000fffe03f */
[----:B------:R-:W-:Y:S01]  /*14600*/  STL.64 [R1+0x2b0], R4 ;  /* 0x0002b00401007387 */ /* 0x000fe20000100a00 */
[----:B------:R-:W-:Y:S02]  /*14610*/  STL.64 [R1+0x2b8], R6 ;  /* 0x0002b80601007387 */ /* 0x000fe40000100a00 */
[----:B------:R-:W0:Y:S02]  /*14620*/  LDSM.16.MT88.4 R4, [R29+0x4300] ;  /* 0x004300001d04783b */ /* 0x000e240000004200 */
[----:B0-----:R-:W-:Y:S02]  /*14630*/  STL.64 [R1+0x90], R4 ;  /* 0x0000900401007387 */ /* 0x001fe40000100a00 */
[----:B------:R0:W-:Y:S02]  /*14640*/  STL.64 [R1+0x98], R6 ;  /* 0x0000980601007387 */ /* 0x0001e40000100a00 */
[----:B0-----:R-:W2:Y:S01]  /*14650*/  LDL.LU.64 R6, [R1+0x16a8] ;  /* 0x0016a80001067983 */ /* 0x001ea20000300a00 */
[----:B------:R-:W2:Y:S02]  /*14660*/  LDL.LU.64 R4, [R1+0x16a0] ;  /* 0x0016a00001047983 */ /* 0x000ea40000300a00 */
[----:B--2---:R-:W-:Y:S01]  /*14670*/  HMMA.16816.F32 R24, R24, R4, R20 ;  /* 0x000000041818723c */ /* 0x004fe20000001814 */
[----:B------:R-:W2:Y:S01]  /*14680*/  LDL.LU.64 R22, [R1+0x1698] ;  /* 0x0016980001167983 */ /* 0x000ea20000300a00 */
[----:B------:R-:W2:Y:S11]  /*14690*/  LDL.LU.64 R20, [R1+0x1690] ;  /* 0x0016900001147983 */ /* 0x000eb60000300a00 */
[----:B------:R-:W-:Y:S10]  /*146a0*/  @!UPT UIADD3 URZ, URZ, URZ, URZ ;  /* 0x0000003f3f3ff290 */ /* 0x000ff4000fffe03f */
        /* <DEDUP_REMOVED lines=16> */
[----:B0-----:R-:W4:Y:S01]  /*147b0*/  LDL.LU.64 R22, [R1+0x1668] ;  /* 0x0016680001167983 */ /* 0x001f220000300a00 */
[----:B------:R-:W4:Y:S02]  /*147c0*/  LDL.LU.64 R20, [R1+0x1660] ;  /* 0x0016600001147983 */ /* 0x000f240000300a00 */
[C---:B----4-:R-:W-:Y:S01]  /*147d0*/  HMMA.16816.F32 R12, R24.reuse, R14, R20 ;  /* 0x0000000e180c723c */ /* 0x050fe20000001814 */
[----:B------:R-:W2:Y:S01]  /*147e0*/  LDL.LU.64 R22, [R1+0x1658] ;  /* 0x0016580001167983 */ /* 0x000ea20000300a00 */
[----:B------:R-:W2:Y:S11]  /*147f0*/  LDL.LU.64 R20, [R1+0x1650] ;  /* 0x0016500001147983 */ /* 0x000eb60000300a00 */
[----:B------:R-:W-:Y:S10]  /*14800*/  @!UPT UIADD3 URZ, URZ, URZ, URZ ;  /* 0x0000003f3f3ff290 */ /* 0x000ff4000fffe03f */
[----:B------:R-:W-:Y:S01]  /*14810*/  STL.64 [R1+0x2f0], R12 ;  /* 0x0002f00c01007387 */ /* 0x000fe20000100a00 */
[----:B------:R0:W-:Y:S03]  /*14820*/  STL.64 [R1+0x2f8], R14 ;  /* 0x0002f80e01007387 */ /* 0x0001e60000100a00 */
[----:B0-----:R-:W3:Y:S01]  /*14830*/  LDL.LU.64 R14, [R1+0x1648] ;  /* 0x00164800010e7983 */ /* 0x001ee20000300a00 */
[----:B------:R-:W3:Y:S02]  /*14840*/  LDL.LU.64 R12, [R1+0x1640] ;  /* 0x00164000010c7983 */ /* 0x000ee40000300a00 */
[----:B---3--:R-:W-:Y:S07]  /*14850*/  HMMA.16816.F32 R24, R24, R6, R12 ;  /* 0x000000061818723c */ /* 0x008fee000000180c */
[----:B------:R-:W-:-:S02]  /*14860*/  IMAD.MOV.U32 R15, RZ, RZ, R6 ;  /* 0x000000ffff0f7224 */ /* 0x000fc400078e0006 */
[----:B------:R-:W-:Y:S11]  /*14870*/  IMAD.MOV.U32 R14, RZ, RZ, R7 ;  /* 0x000000ffff0e7224 */ /* 0x000ff600078e0007 */
[----:B------:R-:W-:Y:S03]  /*14880*/  @!UPT UIADD3 URZ, URZ, URZ, URZ ;  /* 0x0000003f3f3ff290 */ /* 0x000fe6000fffe03f */
[----:B------:R-:W-:Y:S01]  /*14890*/  STL.64 [R1+0x270], R24 ;  /* 0x0002701801007387 */ /* 0x000fe20000100a00 */
[----:B------:R0:W-:Y:S02]  /*148a0*/  STL.64 [R1+0x278], R26 ;  /* 0x0002781a01007387 */ /* 0x0001e40000100a00 */
[----:B------:R-:W2:Y:S02]  /*148b0*/  LDL.LU.64 R6, [R1+0x1638] ;  /* 0x0016380001067983 */ /* 0x000ea40000300a00 */
[----:B------:R-:W2:Y:S01]  /*148c0*/  LDL.LU.64 R4, [R1+0x1630] ;  /* 0x0016300001047983 */ /* 0x000ea20000300a00 */
[----:B0-----:R-:W3:Y:S01]  /*148d0*/  LDL.LU.64 R26, [R1+0x58] ;  /* 0x00005800011a7983 */ /* 0x001ee20000300a00 */
        /* <DEDUP_REMOVED lines=16> */
[----:B------:R-:W3:Y:S02]  /*149e0*/  LDL.LU.64 R10, [R1+0x1608] ;  /* 0x00160800010a7983 */ /* 0x000ee40000300a00 */
[----:B------:R-:W3:Y:S02]  /*149f0*/  LDL.LU.64 R8, [R1+0x1600] ;  /* 0x0016000001087983 */ /* 0x000ee40000300a00 */
[----:B---3--:R-:W-:Y:S11]  /*14a00*/  HMMA.16816.F32 R8, R4, R26, R8 ;  /* 0x0000001a0408723c */ /* 0x008ff60000001808 */
[----:B------:R-:W-:Y:S11]  /*14a10*/  @!UPT UIADD3 URZ, URZ, URZ, URZ ;  /* 0x0000003f3f3ff290 */ /* 0x000ff6000fffe03f */
[----:B------:R-:W-:Y:S01]  /*14a20*/  @!UPT UIADD3 URZ, URZ, URZ, URZ ;  /* 0x0000003f3f3ff290 */ /* 0x000fe2000fffe03f */
[----:B------:R-:W-:Y:S01]  /*14a30*/  STL.64 [R1+0x240], R8 ;  /* 0x0002400801007387 */ /* 0x000fe20000100a00 */
[----:B------:R0:W-:Y:S03]  /*14a40*/  STL.64 [R1+0x248], R10 ;  /* 0x0002480a01007387 */ /* 0x0001e60000100a00 */
[----:B0-----:R-:W3:Y:S01]  /*14a50*/  LDL.LU.64 R10, [R1+0x15f8] ;  /* 0x0015f800010a7983 */ /* 0x001ee20000300a00 */
[----:B------:R-:W3:Y:S02]  /*14a60*/  LDL.LU.64 R8, [R1+0x15f0] ;  /* 0x0015f00001087983 */ /* 0x000ee40000300a00 */
[----:B------:R0:W-:Y:S02]  /*14a70*/  STL.64 [R1+0x15d8], R26 ;  /* 0x0015d81a01007387 */ /* 0x0001e40000100a00 */
[----:B0-----:R-:W-:Y:S02]  /*14a80*/  IMAD.MOV.U32 R26, RZ, RZ, R15 ;  /* 0x000000ffff1a7224 */ /* 0x001fe400078e000f */
[----:B------:R-:W-:-:S07]  /*14a90*/  IMAD.MOV.U32 R27, RZ, RZ, R14 ;  /* 0x000000ffff1b7224 */ /* 0x000fce00078e000e */
[----:B---3--:R-:W-:Y:S01]  /*14aa0*/  HMMA.16816.F32 R24, R4, R26, R8 ;  /* 0x0000001a0418723c */ /* 0x008fe20000001808 */
[----:B------:R-:W2:Y:S01]  /*14ab0*/  LDL.LU.64 R10, [R1+0x15e8] ;  /* 0x0015e800010a7983 */ /* 0x000ea20000300a00 */
[----:B------:R-:W2:Y:S02]  /*14ac0*/  LDL.LU.64 R8, [R1+0x15e0] ;  /* 0x0015e00001087983 */ /* 0x000ea40000300a00 */
[----:B------:R-:W3:Y:S02]  /*14ad0*/  LDL.LU.64 R4, [R1+0x90] ;  /* 0x0000900001047983 */ /* 0x000ee40000300a00 */
[----:B------:R-:W4:Y:S11]  /*14ae0*/  LDL.LU.64 R6, [R1+0x98] ;  /* 0x0000980001067983 */ /* 0x000f360000300a00 */
[----:B------:R-:W-:Y:S06]  /*14af0*/  @!UPT UIADD3 URZ, URZ, URZ, URZ ;  /* 0x0000003f3f3ff290 */ /* 0x000fec000fffe03f */
[----:B------:R-:W-:Y:S01]  /*14b00*/  STL.64 [R1+0x230], R24 ;  /* 0x0002301801007387 */ /* 0x000fe20000100a00 */
[----:B------:R-:W-:Y:S03]  /*14b10*/  STL.64 [R1+0x238], R26 ;  /* 0x0002381a01007387 */ /* 0x000fe60000100a00 */
[----:B----4-:R0:W-:Y:S01]  /*14b20*/  STL.64 [R1+0x14f8], R6 ;  /* 0x0014f80601007387 */ /* 0x0101e20000100a00 */
[----:B---3--:R1:W-:Y:S03]  /*14b30*/  STL.64 [R1+0x14f0], R4 ;  /* 0x0014f00401007387 */ /* 0x0083e60000100a00 */
[----:B0-----:R-:W3:Y:S01]  /*14b40*/  LDL.LU.64 R6, [R1+0x48] ;  /* 0x0000480001067983 */ /* 0x001ee20000300a00 */
[----:B--2---:R-:W-:Y:S01]  /*14b50*/  HMMA.16816.F32 R20, R8, R18, R20 ;  /* 0x000000120814723c */ /* 0x004fe20000001814 */
[----:B-1----:R-:W-:-:S02]  /*14b60*/  IMAD.MOV.U32 R5, RZ, RZ, R18 ;  /* 0x000000ffff057224 */ /* 0x002fc400078e0012 */
[----:B------:R-:W-:Y:S11]  /*14b70*/  IMAD.MOV.U32 R4, RZ, RZ, R19 ;  /* 0x000000ffff047224 */ /* 0x000ff600078e0013 */
[----:B------:R-:W-:Y:S09]  /*14b80*/  @!UPT UIADD3 URZ, URZ, URZ, URZ ;  /* 0x0000003f3f3ff290 */ /* 0x000ff2000fffe03f */
[----:B------:R-:W-:Y:S01]  /*14b90*/  STL.64 [R1+0x210], R20 ;  /* 0x0002101401007387 */ /* 0x000fe20000100a00 */
[----:B------:R-:W-:Y:S03]  /*14ba0*/  STL.64 [R1+0x218], R22 ;  /* 0x0002181601007387 */ /* 0x000fe60000100a00 */
[----:B---3--:R-:W-:Y:S01]  /*14bb0*/  STL.64 [R1+0x15d0], R6 ;  /* 0x0015d00601007387 */ /* 0x008fe20000100a00 */
[----:B------:R-:W-:Y:S02]  /*14bc0*/  STL.64 [R1+0x15c8], R4 ;  /* 0x0015c80401007387 */ /* 0x000fe40000100a00 */
[----:B------:R-:W2:Y:S02]  /*14bd0*/  LDL.LU R16, [R1+0x30] ;  /* 0x0000300001107983 */ /* 0x000ea40000300800 */
[----:B------:R-:W2:Y:S01]  /*14be0*/  LDL.LU R17, [R1+0x34] ;  /* 0x0000340001117983 */ /* 0x000ea20000300800 */
[----:B------:R-:W3:Y:S01]  /*14bf0*/  LDL.LU R18, [R1+0x38] ;  /* 0x0000380001127983 */ /* 0x000ee20000300800 */
[----:B------:R-:W3:Y:S03]  /*14c00*/  LDL.LU R19, [R1+0x3c] ;  /* 0x00003c0001137983 */ /* 0x000ee60000300800 */
[----:B---3--:R-:W-:Y:S01]  /*14c10*/  STL.64 [R1+0x1580], R18 ;  /* 0x0015801201007387 */ /* 0x008fe20000100a00 */
[----:B--2---:R0:W-:Y:S03]  /*14c20*/  STL.64 [R1+0x1578], R16 ;  /* 0x0015781001007387 */ /* 0x0041e60000100a00 */
[----:B0-----:R-:W2:Y:S01]  /*14c30*/  LDL.LU R16, [R1+0x80] ;  /* 0x0000800001107983 */ /* 0x001ea20000300800 */
[----:B------:R-:W2:Y:S02]  /*14c40*/  LDL.LU R17, [R1+0x84] ;  /* 0x0000840001117983 */ /* 0x000ea40000300800 */
[----:B------:R-:W3:Y:S02]  /*14c50*/  LDL.LU R18, [R1+0x88] ;  /* 0x0000880001127983 */ /* 0x000ee40000300800 */
[----:B------:R-:W3:Y:S02]  /*14c60*/  LDL.LU R19, [R1+0x8c] ;  /* 0x00008c0001137983 */ /* 0x000ee40000300800 */
[----:B---3--:R0:W-:Y:S01]  /*14c70*/  STL.64 [R1+0x1590], R18 ;  /* 0x0015901201007387 */ /* 0x0081e20000100a00 */
[----:B--2---:R-:W-:Y:S02]  /*14c80*/  STL.64 [R1+0x1588], R16 ;  /* 0x0015881001007387 */ /* 0x004fe40000100a00 */
[----:B------:R-:W2:Y:S02]  /*14c90*/  LDL.LU R20, [R1+0x190] ;  /* 0x0001900001147983 */ /* 0x000ea40000300800 */
[----:B------:R-:W2:Y:S01]  /*14ca0*/  LDL.LU R21, [R1+0x194] ;  /* 0x0001940001157983 */ /* 0x000ea20000300800 */
[----:B------:R-:W3:Y:S01]  /*14cb0*/  LDL.LU R22, [R1+0x198] ;  /* 0x0001980001167983 */ /* 0x000ee20000300800 */
[----:B------:R-:W3:Y:S02]  /*14cc0*/  LDL.LU R23, [R1+0x19c] ;  /* 0x00019c0001177983 */ /* 0x000ee40000300800 */
[----:B0-----:R-:W-:-:S02]  /*14cd0*/  IMAD.MOV.U32 R19, RZ, RZ, R12 ;  /* 0x000000ffff137224 */ /* 0x001fc400078e000c */
[----:B------:R-:W-:Y:S01]  /*14ce0*/  IMAD.MOV.U32 R18, RZ, RZ, R13 ;  /* 0x000000ffff127224 */ /* 0x000fe200078e000d */
        /* <DEDUP_REMOVED lines=12> */
[----:B---3--:R-:W-:Y:S01]  /*14db0*/  STL.64 [R1+0x1540], R22 ;  /* 0x0015401601007387 */ /* 0x008fe20000100a00 */
[----:B--2---:R0:W-:Y:S03]  /*14dc0*/  STL.64 [R1+0x1538], R20 ;  /* 0x0015381401007387 */ /* 0x0041e60000100a00 */
[----:B0-----:R-:W2:Y:S01]  /*14dd0*/  LDL.LU R20, [R1+0x1a0] ;  /* 0x0001a00001147983 */ /* 0x001ea20000300800 */
[----:B------:R-:W2:Y:S02]  /*14de0*/  LDL.LU R21, [R1+0x1a4] ;  /* 0x0001a40001157983 */ /* 0x000ea40000300800 */
[----:B------:R-:W3:Y:S02]  /*14df0*/  LDL.LU R22, [R1+0x1a8] ;  /* 0x0001a80001167983 */ /* 0x000ee40000300800 */
[----:B------:R-:W3:Y:S02]  /*14e00*/  LDL.LU R23, [R1+0x1ac] ;  /* 0x0001ac0001177983 */ /* 0x000ee40000300800 */
        /* <DEDUP_REMOVED lines=11> */
[----:B------:R-:W3:Y:S01]  /*14ec0*/  LDL.LU R23, [R1+0x2c] ;  /* 0x00002c0001177983 */ /* 0x000ee20000300800 */
[C---:B----4-:R-:W-:Y:S01]  /*14ed0*/  HMMA.16816.F32 R24, R8.reuse, R18, R24 ;  /* 0x000000120818723c */ /* 0x050fe20000001818 */
        /* <DEDUP_REMOVED lines=10> */
[----:B------:R-:W2:Y:S02]  /*14f80*/  LDL.LU R22, [R1+0xb8] ;  /* 0x0000b80001167983 */ /* 0x000ea40000300800 */
[----:B------:R-:W2:Y:S02]  /*14f90*/  LDL.LU R23, [R1+0xbc] ;  /* 0x0000bc0001177983 */ /* 0x000ea40000300800 */
[----:B------:R-:W-:Y:S01]  /*14fa0*/  STL.64 [R1+0x1e0], R24 ;  /* 0x0001e01801007387 */ /* 0x000fe20000100a00 */
[----:B------:R0:W-:Y:S03]  /*14fb0*/  STL.64 [R1+0x1e8], R26 ;  /* 0x0001e81a01007387 */ /* 0x0001e60000100a00 */
[----:B0-----:R-:W3:Y:S02]  /*14fc0*/  LDL.LU.64 R26, [R1+0x15d8] ;  /* 0x0015d800011a7983 */ /* 0x001ee40000300a00 */
[C---:B---3--:R-:W-:Y:S11]  /*14fd0*/  HMMA.16816.F32 R4, R8.reuse, R26, R4 ;  /* 0x0000001a0804723c */ /* 0x048ff60000001804 */
[----:B------:R-:W-:Y:S11]  /*14fe0*/  @!UPT UIADD3 URZ, URZ, URZ, URZ ;  /* 0x0000003f3f3ff290 */ /* 0x000ff6000fffe03f */
[----:B------:R-:W-:Y:S01]  /*14ff0*/  @!UPT UIADD3 URZ, URZ, URZ, URZ ;  /* 0x0000003f3f3ff290 */ /* 0x000fe2000fffe03f */
[----:B------:R-:W-:Y:S01]  /*15000*/  STL.64 [R1+0x1c0], R4 ;  /* 0x0001c00401007387 */ /* 0x000fe20000100a00 */
[----:B------:R0:W-:Y:S03]  /*15010*/  STL.64 [R1+0x1c8], R6 ;  /* 0x0001c80601007387 */ /* 0x0001e60000100a00 */
[----:B0-----:R-:W3:Y:S01]  /*15020*/  LDL.LU.64 R6, [R1+0x15d0] ;  /* 0x0015d00001067983 */ /* 0x001ee20000300a00 */
[----:B------:R-:W4:Y:S01]  /*15030*/  LDL.LU.64 R4, [R1+0x15c8] ;  /* 0x0015c80001047983 */ /* 0x000f220000300a00 */
[----:B---3--:R-:W-:Y:S02]  /*15040*/  HMMA.16816.F32 R8, R8, R6, R12 ;  /* 0x000000060808723c */ /* 0x008fe4000000180c */
[----:B------:R-:W2:Y:S01]  /*15050*/  LDL.LU.64 R14, [R1+0x15c0] ;  /* 0x0015c000010e7983 */ /* 0x000ea20000300a00 */
[----:B------:R-:W2:Y:S11]  /*15060*/  LDL.LU.64 R12, [R1+0x15b8] ;  /* 0x0015b800010c7983 */ /* 0x000eb60000300a00 */
[----:B------:R-:W-:Y:S09]  /*15070*/  @!UPT UIADD3 URZ, URZ, URZ, URZ ;  /* 0x0000003f3f3ff290 */ /* 0x000ff2000fffe03f */
[----:B------:R-:W-:Y:S01]  /*15080*/  STL.64 [R1+0x160], R8 ;  /* 0x0001600801007387 */ /* 0x000fe20000100a00 */
[----:B------:R4:W-:Y:S02]  /*15090*/  STL.64 [R1+0x168], R10 ;  /* 0x0001680a01007387 */ /* 0x0009e40000100a00 */
[----:B----4-:R-:W-:Y:S02]  /*150a0*/  IMAD.MOV.U32 R10, RZ, RZ, R5 ;  /* 0x000000ffff0a7224 */ /* 0x010fe400078e0005 */
[----:B------:R-:W-:-:S07]  /*150b0*/  IMAD.MOV.U32 R11, RZ, RZ, R4 ;  /* 0x000000ffff0b7224 */ /* 0x000fce00078e0004 */
[C---:B--2---:R-:W-:Y:S11]  /*150c0*/  HMMA.16816.F32 R20, R12.reuse, R10, R20 ;  /* 0x0000000a0c14723c */ /* 0x044ff60000001814 */
[----:B------:R-:W-:Y:S11]  /*150d0*/  @!UPT UIADD3 URZ, URZ, URZ, URZ ;  /* 0x0000003f3f3ff290 */ /* 0x000ff6000fffe03f */
[----:B------:R-:W-:Y:S01]  /*150e0*/  @!UPT UIADD3 URZ, URZ, URZ, URZ ;  /* 0x0000003f3f3ff290 */ /* 0x000fe2000fffe03f */
[----:B------:R-:W-:Y:S01]  /*150f0*/  STL.64 [R1+0x150], R20 ;  /* 0x0001501401007387 */ /* 0x000fe20000100a00 */
[----:B------:R0:W-:Y:S03]  /*15100*/  STL.64 [R1+0x158], R22 ;  /* 0x0001581601007387 */ /* 0x0001e60000100a00 */
[----:B0-----:R-:W2:Y:S01]  /*15110*/  LDL.LU.64 R22, [R1+0x15b0] ;  /* 0x0015b00001167983 */ /* 0x001ea20000300a00 */
[----:B------:R-:W2:Y:S02]  /*15120*/  LDL.LU.64 R20, [R1+0x15a8] ;  /* 0x0015a80001147983 */ /* 0x000ea40000300a00 */
[C---:B--2---:R-:W-:Y:S01]  /*15130*/  HMMA.16816.F32 R16, R12.reuse, R18, R20 ;  /* 0x000000120c10723c */ /* 0x044fe20000001814 */
[----:B------:R-:W2:Y:S01]  /*15140*/  LDL.LU.64 R22, [R1+0x15a0] ;  /* 0x0015a00001167983 */ /* 0x000ea20000300a00 */
[----:B------:R-:W2:Y:S11]  /*15150*/  LDL.LU.64 R20, [R1+0x1598] ;  /* 0x0015980001147983 */ /* 0x000eb60000300a00 */
[----:B------:R-:W-:Y:S10]  /*15160*/  @!UPT UIADD3 URZ, URZ, URZ, URZ ;  /* 0x0000003f3f3ff290 */ /* 0x000ff4000fffe03f */
        /* <DEDUP_REMOVED lines=9> */
[----:B0-----:R-:W3:Y:S01]  /*15200*/  LDL.LU.64 R18, [R1+0x1580] ;  /* 0x0015800001127983 */ /* 0x001ee20000300a00 */
[----:B------:R-:W3:Y:S02]  /*15210*/  LDL.LU.64 R16, [R1+0x1578] ;  /* 0x0015780001107983 */ /* 0x000ee40000300a00 */
[----:B---3--:R-:W-:Y:S01]  /*15220*/  HMMA.16816.F32 R12, R12, R6, R16 ;  /* 0x000000060c0c723c */ /* 0x008fe20000001810 */
[----:B------:R-:W2:Y:S01]  /*15230*/  LDL.LU.64 R18, [R1+0x1570] ;  /* 0x0015700001127983 */ /* 0x000ea20000300a00 */
[----:B------:R-:W2:Y:S11]  /*15240*/  LDL.LU.64 R16, [R1+0x1568] ;  /* 0x0015680001107983 */ /* 0x000eb60000300a00 */
[----:B------:R-:W-:Y:S10]  /*15250*/  @!UPT UIADD3 URZ, URZ, URZ, URZ ;  /* 0x0000003f3f3ff290 */ /* 0x000ff4000fffe03f */
[----:B------:R0:W-:Y:S01]  /*15260*/  STL.64 [R1+0x120], R12 ;  /* 0x0001200c01007387 */ /* 0x0001e20000100a00 */
[----:B------:R1:W-:Y:S03]  /*15270*/  STL.64 [R1+0x128], R14 ;  /* 0x0001280e01007387 */ /* 0x0003e60000100a00 */
[----:B0-----:R-:W3:Y:S01]  /*15280*/  LDL.LU R12, [R1+0x1f0] ;  /* 0x0001f000010c7983 */ /* 0x001ee20000300800 */
[----:B------:R-:W3:Y:S02]  /*15290*/  LDL.LU R13, [R1+0x1f4] ;  /* 0x0001f400010d7983 */ /* 0x000ee40000300800 */
[----:B-1----:R-:W4:Y:S02]  /*152a0*/  LDL.LU R14, [R1+0x1f8] ;  /* 0x0001f800010e7983 */ /* 0x002f240000300800 */
[----:B------:R-:W4:Y:S02]  /*152b0*/  LDL.LU R15, [R1+0x1fc] ;  /* 0x0001fc00010f7983 */ /* 0x000f240000300800 */
[----:B----4-:R-:W-:Y:S01]  /*152c0*/  STL.64 [R1+0x1508], R14 ;  /* 0x0015080e01007387 */ /* 0x010fe20000100a00 */
[----:B---3--:R0:W-:Y:S03]  /*152d0*/  STL.64 [R1+0x1500], R12 ;  /* 0x0015000c01007387 */ /* 0x0081e60000100a00 */
[----:B0-----:R-:W3:Y:S01]  /*152e0*/  LDL.LU R12, [R1+0x200] ;  /* 0x00020000010c7983 */ /* 0x001ee20000300800 */
[----:B------:R-:W3:Y:S02]  /*152f0*/  LDL.LU R13, [R1+0x204] ;  /* 0x00020400010d7983 */ /* 0x000ee40000300800 */
[----:B------:R-:W4:Y:S02]  /*15300*/  LDL.LU R14, [R1+0x208] ;  /* 0x00020800010e7983 */ /* 0x000f240000300800 */
[----:B------:R-:W4:Y:S01]  /*15310*/  LDL.LU R15, [R1+0x20c] ;  /* 0x00020c00010f7983 */ /* 0x000f220000300800 */
[C---:B--2---:R-:W-:Y:S01]  /*15320*/  HMMA.16816.F32 R20, R16.reuse, R10, R20 ;  /* 0x0000000a1014723c */ /* 0x044fe20000001814 */
[----:B----4-:R0:W-:Y:S01]  /*15330*/  STL.64 [R1+0x1518], R14 ;  /* 0x0015180e01007387 */ /* 0x0101e20000100a00 */
[----:B---3--:R-:W-:Y:S03]  /*15340*/  STL.64 [R1+0x1510], R12 ;  /* 0x0015100c01007387 */ /* 0x008fe60000100a00 */
[----:B0-----:R-:W2:Y:S11]  /*15350*/  LDL.LU.64 R14, [R1+0x68] ;  /* 0x00006800010e7983 */ /* 0x001eb60000300a00 */
[----:B------:R-:W-:Y:S07]  /*15360*/  @!UPT UIADD3 URZ, URZ, URZ, URZ ;  /* 0x0000003f3f3ff290 */ /* 0x000fee000fffe03f */
[----:B------:R-:W-:Y:S02]  /*15370*/  STL.64 [R1+0x110], R20 ;  /* 0x0001101401007387 */ /* 0x000fe40000100a00 */
[----:B------:R0:W-:Y:S02]  /*15380*/  STL.64 [R1+0x118], R22 ;  /* 0x0001181601007387 */ /* 0x0001e40000100a00 */
[----:B0-----:R-:W2:Y:S01]  /*15390*/  LDL.LU.64 R22, [R1+0x1560] ;  /* 0x0015600001167983 */ /* 0x001ea20000300a00 */
        /* <DEDUP_REMOVED lines=9> */
[----:B------:R-:W3:Y:S01]  /*15430*/  LDL.LU R12, [R1+0x1b0] ;  /* 0x0001b000010c7983 */ /* 0x000ee20000300800 */
[----:B------:R-:W3:Y:S04]  /*15440*/  LDL.LU R13, [R1+0x1b4] ;  /* 0x0001b400010d7983 */ /* 0x000ee80000300800 */
[----:B0-----:R-:W3:Y:S01]  /*15450*/  LDL.LU R14, [R1+0x1b8] ;  /* 0x0001b800010e7983 */ /* 0x001ee20000300800 */
[----:B------:R-:W3:Y:S01]  /*15460*/  LDL.LU R15, [R1+0x1bc] ;  /* 0x0001bc00010f7983 */ /* 0x000ee20000300800 */
[C---:B--2---:R-:W-:Y:S11]  /*15470*/  HMMA.16816.F32 R20, R16.reuse, R26, R20 ;  /* 0x0000001a1014723c */ /* 0x044ff60000001814 */
[----:B------:R-:W-:Y:S11]  /*15480*/  @!UPT UIADD3 URZ, URZ, URZ, URZ ;  /* 0x0000003f3f3ff290 */ /* 0x000ff6000fffe03f */
[----:B------:R-:W-:Y:S01]  /*15490*/  @!UPT UIADD3 URZ, URZ, URZ, URZ ;  /* 0x0000003f3f3ff290 */ /* 0x000fe2000fffe03f */
[----:B------:R-:W-:Y:S01]  /*154a0*/  STL.64 [R1+0xf0], R20 ;  /* 0x0000f01401007387 */ /* 0x000fe20000100a00 */
[----:B------:R0:W-:Y:S03]  /*154b0*/  STL.64 [R1+0xf8], R22 ;  /* 0x0000f81601007387 */ /* 0x0001e60000100a00 */
[----:B0-----:R-:W2:Y:S01]  /*154c0*/  LDL.LU.64 R22, [R1+0x1540] ;  /* 0x0015400001167983 */ /* 0x001ea20000300a00 */
[----:B------:R-:W2:Y:S02]  /*154d0*/  LDL.LU.64 R20, [R1+0x1538] ;  /* 0x0015380001147983 */ /* 0x000ea40000300a00 */
[----:B--2---:R-:W-:Y:S01]  /*154e0*/  HMMA.16816.F32 R16, R16, R6, R20 ;  /* 0x000000061010723c */ /* 0x004fe20000001814 */
[----:B------:R-:W3:Y:S01]  /*154f0*/  LDL.LU.64 R22, [R1+0x1530] ;  /* 0x0015300001167983 */ /* 0x000ee20000300a00 */
[----:B------:R-:W3:Y:S11]  /*15500*/  LDL.LU.64 R20, [R1+0x1528] ;  /* 0x0015280001147983 */ /* 0x000ef60000300a00 */
[----:B------:R-:W-:Y:S10]  /*15510*/  @!UPT UIADD3 URZ, URZ, URZ, URZ ;  /* 0x0000003f3f3ff290 */ /* 0x000ff4000fffe03f */
[----:B------:R0:W-:Y:S01]  /*15520*/  STL.64 [R1+0xe0], R16 ;  /* 0x0000e01001007387 */ /* 0x0001e20000100a00 */
[----:B------:R1:W-:Y:S03]  /*15530*/  STL.64 [R1+0xe8], R18 ;  /* 0x0000e81201007387 */ /* 0x0003e60000100a00 */
[----:B0-----:R-:W2:Y:S01]  /*15540*/  LDL.LU R16, [R1+0x1d0] ;  /* 0x0001d00001107983 */ /* 0x001ea20000300800 */
[----:B------:R-:W2:Y:S02]  /*15550*/  LDL.LU R17, [R1+0x1d4] ;  /* 0x0001d40001117983 */ /* 0x000ea40000300800 */
[----:B-1----:R-:W2:Y:S02]  /*15560*/  LDL.LU R18, [R1+0x1d8] ;  /* 0x0001d80001127983 */ /* 0x002ea40000300800 */
[----:B------:R-:W2:Y:S01]  /*15570*/  LDL.LU R19, [R1+0x1dc] ;  /* 0x0001dc0001137983 */ /* 0x000ea20000300800 */
[C---:B---3--:R-:W-:Y:S11]  /*15580*/  HMMA.16816.F32 R12, R20.reuse, R10, R12 ;  /* 0x0000000a140c723c */ /* 0x048ff6000000180c */
[----:B------:R-:W-:Y:S11]  /*15590*/  @!UPT UIADD3 URZ, URZ, URZ, URZ ;  /* 0x0000003f3f3ff290 */ /* 0x000ff6000fffe03f */
[----:B------:R-:W-:Y:S01]  /*155a0*/  @!UPT UIADD3 URZ, URZ, URZ, URZ ;  /* 0x0000003f3f3ff290 */ /* 0x000fe2000fffe03f */
[----:B------:R-:W-:Y:S01]  /*155b0*/  STL.64 [R1+0xd0], R12 ;  /* 0x0000d00c01007387 */ /* 0x000fe20000100a00 */
[----:B------:R0:W-:Y:S03]  /*155c0*/  STL.64 [R1+0xd8], R14 ;  /* 0x0000d80e01007387 */ /* 0x0001e60000100a00 */
[----:B0-----:R-:W2:Y:S02]  /*155d0*/  LDL.LU.64 R14, [R1+0x1520] ;  /* 0x00152000010e7983 */ /* 0x001ea40000300a00 */
[C---:B--2---:R-:W-:Y:S11]  /*155e0*/  HMMA.16816.F32 R16, R20.reuse, R14, R16 ;  /* 0x0000000e1410723c */ /* 0x044ff60000001810 */
[----:B------:R-:W-:Y:S11]  /*155f0*/  @!UPT UIADD3 URZ, URZ, URZ, URZ ;  /* 0x0000003f3f3ff290 */ /* 0x000ff6000fffe03f */
[----:B------:R-:W-:Y:S01]  /*15600*/  @!UPT UIADD3 URZ, URZ, URZ, URZ ;  /* 0x0000003f3f3ff290 */ /* 0x000fe2000fffe03f */
[----:B------:R-:W-:Y:S01]  /*15610*/  STL.64 [R1+0xc0], R16 ;  /* 0x0000c01001007387 */ /* 0x000fe20000100a00 */
[----:B------:R0:W-:Y:S02]  /*15620*/  STL.64 [R1+0xc8], R18 ;  /* 0x0000c81201007387 */ /* 0x0001e40000100a00 */
[----:B0-----:R-:W-:Y:S02]  /*15630*/  IMAD.MOV.U32 R19, RZ, RZ, R14 ;  /* 0x000000ffff137224 */ /* 0x001fe400078e000e */
[----:B------:R-:W-:Y:S02]  /*15640*/  IMAD.MOV.U32 R18, RZ, RZ, R15 ;  /* 0x000000ffff127224 */ /* 0x000fe400078e000f */
[----:B------:R-:W0:Y:S04]  /*15650*/  LDSM.16.MT88.4 R12, [R29+0x4380] ;  /* 0x004380001d0c783b */ /* 0x000e280000004200 */
[----:B0-----:R-:W-:Y:S01]  /*15660*/  STL.64 [R1+0x80], R12 ;  /* 0x0000800c01007387 */ /* 0x001fe20000100a00 */
        /* <DEDUP_REMOVED lines=15> */
[----:B--2---:R-:W-:Y:S07]  /*15760*/  HMMA.16816.F32 R20, R20, R6, R12 ;  /* 0x000000061414723c */ /* 0x004fee000000180c */
[----:B------:R-:W-:-:S02]  /*15770*/  IMAD.MOV.U32 R13, RZ, RZ, R6 ;  /* 0x000000ffff0d7224 */ /* 0x000fc400078e0006 */
[----:B------:R-:W-:Y:S11]  /*15780*/  IMAD.MOV.U32 R12, RZ, RZ, R7 ;  /* 0x000000ffff0c7224 */ /* 0x000ff600078e0007 */
[----:B------:R-:W-:Y:S03]  /*15790*/  @!UPT UIADD3 URZ, URZ, URZ, URZ ;  /* 0x0000003f3f3ff290 */ /* 0x000fe6000fffe03f */
[----:B------:R-:W-:Y:S01]  /*157a0*/  STL.64 [R1+0xa0], R20 ;  /* 0x0000a01401007387 */ /* 0x000fe20000100a00 */
[----:B------:R3:W-:Y:S02]  /*157b0*/  STL.64 [R1+0xa8], R22 ;  /* 0x0000a81601007387 */ /* 0x0007e40000100a00 */
[----:B------:R-:W3:Y:S02]  /*157c0*/  LDL.LU.64 R6, [R1+0x14f8] ;  /* 0x0014f80001067983 */ /* 0x000ee40000300a00 */
[----:B------:R-:W3:Y:S02]  /*157d0*/  LDL.LU.64 R4, [R1+0x14f0] ;  /* 0x0014f00001047983 */ /* 0x000ee40000300a00 */
[----:B---3--:R-:W-:Y:S11]  /*157e0*/  HMMA.16816.F32 R20, R4, R10, R24 ;  /* 0x0000000a0414723c */ /* 0x008ff60000001818 */
[----:B------:R-:W-:Y:S11]  /*157f0*/  @!UPT UIADD3 URZ, URZ, URZ, URZ ;  /* 0x0000003f3f3ff290 */ /* 0x000ff6000fffe03f */
[----:B------:R-:W-:Y:S01]  /*15800*/  @!UPT UIADD3 URZ, URZ, URZ, URZ ;  /* 0x0000003f3f3ff290 */ /* 0x000fe2000fffe03f */
[----:B------:R-:W-:Y:S01]  /*15810*/  STL.64 [R1+0x170], R20 ;  /* 0x0001701401007387 */ /* 0x000fe20000100a00 */
[----:B------:R-:W-:Y:S02]  /*15820*/  STL.64 [R1+0x178], R22 ;  /* 0x0001781601007387 */ /* 0x000fe40000100a00 */
[----:B------:R-:W2:Y:S02]  /*15830*/  LDL.LU R24, [R1+0x280] ;  /* 0x0002800001187983 */ /* 0x000ea40000300800 */
[----:B------:R-:W2:Y:S01]  /*15840*/  LDL.LU R25, [R1+0x284] ;  /* 0x0002840001197983 */ /* 0x000ea20000300800 */
[----:B------:R-:W2:Y:S01]  /*15850*/  LDL.LU R26, [R1+0x288] ;  /* 0x00028800011a7983 */ /* 0x000ea20000300800 */
[----:B------:R-:W2:Y:S02]  /*15860*/  LDL.LU R27, [R1+0x28c] ;  /* 0x00028c00011b7983 */ /* 0x000ea40000300800 */
[----:B------:R-:W-:Y:S02]  /*15870*/  IMAD.MOV.U32 R8, RZ, RZ, R7 ;  /* 0x000000ffff087224 */ /* 0x000fe400078e0007 */
[----:B------:R-:W0:Y:S01]  /*15880*/  S2R R7, SR_TID.X ;  /* 0x0000000000077919 */ /* 0x000e220000002100 */
[----:B------:R-:W-:-:S02]  /*15890*/  IMAD.MOV.U32 R11, RZ, RZ, R4 ;  /* 0x000000ffff0b7224 */ /* 0x000fc400078e0004 */
[----:B------:R-:W-:Y:S02]  /*158a0*/  IMAD.MOV.U32 R10, RZ, RZ, R5 ;  /* 0x000000ffff0a7224 */ /* 0x000fe400078e0005 */
[----:B------:R-:W-:Y:S02]  /*158b0*/  IMAD.MOV.U32 R9, RZ, RZ, R6 ;  /* 0x000000ffff097224 */ /* 0x000fe400078e0006 */
[C---:B0-----:R-:W-:Y:S01]  /*158c0*/  IMAD.SHL.U32 R17, R7.reuse, 0x2, RZ ;  /* 0x0000000207117824 */ /* 0x041fe200078e00ff */
[----:B------:R-:W-:Y:S02]  /*158d0*/  LOP3.LUT R16, R7, 0x7, RZ, 0xc0, !PT ;  /* 0x0000000707107812 */ /* 0x000fe400078ec0ff */
[----:B------:R-:W0:Y:S03]  /*158e0*/  LDSM.16.MT88.4 R4, [R29+0x8000] ;  /* 0x008000001d04783b */ /* 0x000e260000004200 */
[----:B------:R-:W-:-:S05]  /*158f0*/  IMAD R16, R16, 0x90, RZ ;  /* 0x0000009010107824 */ /* 0x000fca00078e02ff */
[----:B------:R-:W-:-:S04]  /*15900*/  LOP3.LUT R16, R16, 0x30, R17, 0x78, !PT ;  /* 0x0000003010107812 */ /* 0x000fc800078e7811 */
[----:B------:R-:W-:Y:S01]  /*15910*/  LOP3.LUT R16, R16, 0x40, RZ, 0x3c, !PT ;  /* 0x0000004010107812 */ /* 0x000fe200078e3cff */
[----:B0-----:R-:W-:Y:S02]  /*15920*/  IMAD.MOV.U32 R23, RZ, RZ, R4 ;  /* 0x000000ffff177224 */ /* 0x001fe400078e0004 */
[----:B------:R-:W-:Y:S02]  /*15930*/  IMAD.MOV.U32 R22, RZ, RZ, R5 ;  /* 0x000000ffff167224 */ /* 0x000fe400078e0005 */
[----:B------:R-:W-:Y:S02]  /*15940*/  IMAD.MOV.U32 R21, RZ, RZ, R6 ;  /* 0x000000ffff157224 */ /* 0x000fe400078e0006 */
[----:B------:R-:W-:Y:S02]  /*15950*/  IMAD.MOV.U32 R20, RZ, RZ, R7 ;  /* 0x000000ffff147224 */ /* 0x000fe400078e0007 */
[----:B------:R-:W0:Y:S04]  /*15960*/  LDSM.16.M88.4 R4, [R16+0x10000] ;  /* 0x010000001004783b */ /* 0x000e280000000200 */
[----:B0-----:R0:W-:Y:S01]  /*15970*/  STL [R1+0x1224], R6 ;  /* 0x0012240601007387 */ /* 0x0011e20000100800 */
[----:B------:R1:W-:Y:S02]  /*15980*/  STL [R1+0x1220], R7 ;  /* 0x0012200701007387 */ /* 0x0003e40000100800 */
[----:B------:R3:W-:Y:S02]  /*15990*/  STL.64 [R1+0x1488], R4 ;  /* 0x0014880401007387 */ /* 0x0007e40000100a00 */
[----:B0-----:R-:W-:-:S02]  /*159a0*/  IMAD.MOV.U32 R6, RZ, RZ, R9 ;  /* 0x000000ffff067224 */ /* 0x001fc400078e0009 */
[----:B-1----:R-:W-:Y:S02]  /*159b0*/  IMAD.MOV.U32 R7, RZ, RZ, R8 ;  /* 0x000000ffff077224 */ /* 0x002fe400078e0008 */
[----:B---3--:R-:W-:Y:S02]  /*159c0*/  IMAD.MOV.U32 R4, RZ, RZ, R11 ;  /* 0x000000ffff047224 */ /* 0x008fe400078e000b */
[----:B------:R-:W-:Y:S02]  /*159d0*/  IMAD.MOV.U32 R5, RZ, RZ, R10 ;  /* 0x000000ffff057224 */ /* 0x000fe400078e000a */
[----:B------:R-:W0:Y:S04]  /*159e0*/  LDSM.16.M88.4 R8, [R16+0x10400] ;  /* 0x010400001008783b */ /* 0x000e280000000200 */
[----:B0-----:R0:W-:Y:S01]  /*159f0*/  STL [R1+0x1260], R10 ;  /* 0x0012600a01007387 */ /* 0x0011e20000100800 */
[----:B------:R1:W-:Y:S02]  /*15a00*/  STL [R1+0x125c], R11 ;  /* 0x00125c0b01007387 */ /* 0x0003e40000100800 */
[----:B0-----:R-:W-:-:S02]  /*15a10*/  IMAD.MOV.U32 R10, RZ, RZ, R13 ;  /* 0x000000ffff0a7224 */ /* 0x001fc400078e000d */
[----:B-1----:R-:W-:Y:S02]  /*15a20*/  IMAD.MOV.U32 R11, RZ, RZ, R12 ;  /* 0x000000ffff0b7224 */ /* 0x002fe400078e000c */
[----:B------:R-:W0:Y:S04]  /*15a30*/  LDSM.16.M88.4 R12, [R16+0x10800] ;  /* 0x01080000100c783b */ /* 0x000e280000000200 */
[----:B------:R-:W-:Y:S04]  /*15a40*/  STL.64 [R1+0x1490], R8 ;  /* 0x0014900801007387 */ /* 0x000fe80000100a00 */
[----:B0-----:R0:W-:Y:S01]  /*15a50*/  STL [R1+0x1278], R14 ;  /* 0x0012780e01007387 */ /* 0x0011e20000100800 */
[----:B------:R1:W-:Y:S02]  /*15a60*/  STL [R1+0x1258], R15 ;  /* 0x0012580f01007387 */ /* 0x0003e40000100800 */
[----:B0-----:R-:W-:-:S02]  /*15a70*/  IMAD.MOV.U32 R14, RZ, RZ, R19 ;  /* 0x000000ffff0e7224 */ /* 0x001fc400078e0013 */
[----:B-1----:R-:W-:Y:S02]  /*15a80*/  IMAD.MOV.U32 R15, RZ, RZ, R18 ;  /* 0x000000ffff0f7224 */ /* 0x002fe400078e0012 */
[----:B------:R-:W0:Y:S04]  /*15a90*/  LDSM.16.M88.4 R16, [R16+0x10c00] ;  /* 0x010c00001010783b */ /* 0x000e280000000200 */
[----:B------:R-:W-:Y:S04]  /*15aa0*/  STL.64 [R1+0x14c0], R12 ;  /* 0x0014c00c01007387 */ /* 0x000fe80000100a00 */
[----:B0-----:R-:W-:Y:S01]  /*15ab0*/  STL [R1+0x1414], R18 ;  /* 0x0014141201007387 */ /* 0x001fe20000100800 */
[----:B------:R-:W-:Y:S02]  /*15ac0*/  STL [R1+0x1410], R19 ;  /* 0x0014101301007387 */ /* 0x000fe40000100800 */
[----:B------:R0:W-:Y:S02]  /*15ad0*/  STL.64 [R1+0x1460], R16 ;  /* 0x0014601001007387 */ /* 0x0001e40000100a00 */
[----:B0-----:R-:W3:Y:S01]  /*15ae0*/  LDL.LU R16, [R1+0x2a0] ;  /* 0x0002a00001107983 */ /* 0x001ee20000300800 */
[----:B------:R-:W3:Y:S02]  /*15af0*/  LDL.LU R17, [R1+0x2a4] ;  /* 0x0002a40001117983 */ /* 0x000ee40000300800 */
[----:B------:R-:W3:Y:S02]  /*15b00*/  LDL.LU R18, [R1+0x2a8] ;  /* 0x0002a80001127983 */ /* 0x000ee40000300800 */
[----:B------:R-:W3:Y:S01]  /*15b10*/  LDL.LU R19, [R1+0x2ac] ;  /* 0x0002ac0001137983 */ /* 0x000ee20000300800 */
[----:B--2---:R-:W-:Y:S01]  /*15b20*/  HMMA.16816.F32 R24, R4, R14, R24 ;  /* 0x0000000e0418723c */ /* 0x004fe20000001818 */
[----:B------:R-:W-:Y:S11]  /*15b30*/  STL.64 [R1+0x14d0], R14 ;  /* 0x0014d00e01007387 */ /* 0x000ff60000100a00 */
[----:B------:R-:W-:Y:S11]  /*15b40*/  @!UPT UIADD3 URZ, URZ, URZ, URZ ;  /* 0x0000003f3f3ff290 */ /* 0x000ff6000fffe03f */
[----:B------:R-:W-:Y:S01]  /*15b50*/  STL.64 [R1+0x1d0], R24 ;  /* 0x0001d01801007387 */ /* 0x000fe20000100a00 */
[----:B------:R-:W-:Y:S02]  /*15b60*/  STL.64 [R1+0x1d8], R26 ;  /* 0x0001d81a01007387 */ /* 0x000fe40000100a00 */
[----:B------:R-:W0:Y:S02]  /*15b70*/  LDSM.16.MT88.4 R24, [R29+0x8080] ;  /* 0x008080001d18783b */ /* 0x000e240000004200 */
[----:B0-----:R-:W-:Y:S02]  /*15b80*/  STL.64 [R1+0x20], R24 ;  /* 0x0000201801007387 */ /* 0x001fe40000100a00 */
[----:B------:R-:W-:Y:S02]  /*15b90*/  STL.64 [R1+0x28], R26 ;  /* 0x0000281a01007387 */ /* 0x000fe40000100a00 */
[----:B------:R-:W0:Y:S02]  /*15ba0*/  LDSM.16.MT88.4 R24, [R29+0x8100] ;  /* 0x008100001d18783b */ /* 0x000e240000004200 */
[----:B0-----:R-:W-:Y:S02]  /*15bb0*/  STL.64 [R1+0x10], R24 ;  /* 0x0000101801007387 */ /* 0x001fe40000100a00 */
[----:B------:R0:W-:Y:S02]  /*15bc0*/  STL.64 [R1+0x18], R26 ;  /* 0x0000181a01007387 */ /* 0x0001e40000100a00 */
[----:B0-----:R-:W2:Y:S01]  /*15bd0*/  LDL.LU.64 R26, [R1+0x14e8] ;  /* 0x0014e800011a7983 */ /* 0x001ea20000300a00 */
[----:B------:R-:W-:-:S02]  /*15be0*/  IMAD.MOV.U32 R12, RZ, RZ, R28 ;  /* 0x000000ffff0c7224 */ /* 0x000fc400078e001c */
[----:B------:R-:W-:Y:S02]  /*15bf0*/  IMAD.MOV.U32 R13, RZ, RZ, R3 ;  /* 0x000000ffff0d7224 */ /* 0x000fe400078e0003 */
[----:B------:R-:W-:Y:S02]  /*15c00*/  IMAD.MOV.U32 R14, RZ, RZ, R2 ;  /* 0x000000ffff0e7224 */ /* 0x000fe400078e0002 */
[----:B------:R-:W-:-:S07]  /*15c10*/  IMAD.MOV.U32 R15, RZ, RZ, R0 ;  /* 0x000000ffff0f7224 */ /* 0x000fce00078e0000 */
[C---:B--2---:R-:W-:Y:S01]  /*15c20*/  HMMA.16816.F32 R12, R4.reuse, R26, R12 ;  /* 0x0000001a040c723c */ /* 0x044fe2000000180c */
[----:B------:R-:W-:Y:S02]  /*15c30*/  IMAD.MOV.U32 R9, RZ, RZ, R26 ;  /* 0x000000ffff097224 */ /* 0x000fe400078e001a */
[----:B------:R-:W-:Y:S02]  /*15c40*/  IMAD.MOV.U32 R8, RZ, RZ, R27 ;  /* 0x000000ffff087224 */ /* 0x000fe400078e001b */
[----:B------:R-:W0:Y:S11]  /*15c50*/  LDSM.16.MT88.4 R24, [R29+0x8200] ;  /* 0x008200001d18783b */ /* 0x000e360000004200 */
[----:B------:R-:W-:Y:S07]  /*15c60*/  @!UPT UIADD3 URZ, URZ, URZ, URZ ;  /* 0x0000003f3f3ff290 */ /* 0x000fee000fffe03f */
[----:B------:R-:W-:Y:S01]  /*15c70*/  STL.64 [R1+0x2e0], R12 ;  /* 0x0002e00c01007387 */ /* 0x000fe20000100a00 */
[----:B------:R-:W-:Y:S02]  /*15c80*/  STL.64 [R1+0x2e8], R14 ;  /* 0x0002e80e01007387 */ /* 0x000fe40000100a00 */
[----:B------:R-:W1:Y:S01]  /*15c90*/  LDSM.16.MT88.4 R12, [R29+0x8180] ;  /* 0x008180001d0c783b */ /* 0x000e620000004200 */
[----:B0-----:R-:W-:Y:S04]  /*15ca0*/  STL.64 [R1+0x1358], R26 ;  /* 0x0013581a01007387 */ /* 0x001fe80000100a00 */
[----:B-1----:R-:W-:Y:S01]  /*15cb0*/  STL.64 [R1], R12 ;  /* 0x0000000c01007387 */ /* 0x002fe20000100a00 */
[----:B------:R-:W-:Y:S02]  /*15cc0*/  STL.64 [R1+0x8], R14 ;  /* 0x0000080e01007387 */ /* 0x000fe40000100a00 */
[----:B------:R0:W-:Y:S02]  /*15cd0*/  STL.64 [R1+0x1350], R24 ;  /* 0x0013501801007387 */ /* 0x0001e40000100a00 */
[----:B0-----:R-:W2:Y:S01]  /*15ce0*/  LDL.LU.64 R24, [R1+0x20] ;  /* 0x0000200001187983 */ /* 0x001ea20000300a00 */
[----:B------:R-:W4:Y:S01]  /*15cf0*/  LDL.LU.64 R26, [R1+0x28] ;  /* 0x00002800011a7983 */ /* 0x000f220000300a00 */
[----:B---3--:R-:W-:Y:S11]  /*15d00*/  HMMA.16816.F32 R4, R4, R10, R16 ;  /* 0x0000000a0404723c */ /* 0x008ff60000001810 */
[----:B------:R-:W-:Y:S11]  /*15d10*/  @!UPT UIADD3 URZ, URZ, URZ, URZ ;  /* 0x0000003f3f3ff290 */ /* 0x000ff6000fffe03f */
[----:B------:R-:W-:Y:S02]  /*15d20*/  @!UPT UIADD3 URZ, URZ, URZ, URZ ;  /* 0x0000003f3f3ff290 */ /* 0x000fe4000fffe03f */
[----:B------:R-:W-:Y:S02]  /*15d30*/  IMAD.MOV.U32 R0, RZ, RZ, R7 ;  /* 0x000000ffff007224 */ /* 0x000fe400078e0007 */
[----:B------:R-:W-:Y:S02]  /*15d40*/  IMAD.MOV.U32 R2, RZ, RZ, R6 ;  /* 0x000000ffff027224 */ /* 0x000fe400078e0006 */
[----:B------:R-:W-:Y:S02]  /*15d50*/  IMAD.MOV.U32 R3, RZ, RZ, R5 ;  /* 0x000000ffff037224 */ /* 0x000fe400078e0005 */
[----:B------:R-:W-:Y:S01]  /*15d60*/  IMAD.MOV.U32 R28, RZ, RZ, R4 ;  /* 0x000000ffff1c7224 */ /* 0x000fe200078e0004 */
[----:B----4-:R0:W-:Y:S01]  /*15d70*/  STL.64 [R1+0x1448], R26 ;  /* 0x0014481a01007387 */ /* 0x0101e20000100a00 */
[----:B--2---:R1:W-:Y:S02]  /*15d80*/  STL.64 [R1+0x1440], R24 ;  /* 0x0014401801007387 */ /* 0x0043e40000100a00 */
[----:B0-----:R-:W-:-:S02]  /*15d90*/  IMAD.MOV.U32 R26, RZ, RZ, R21 ;  /* 0x000000ffff1a7224 */ /* 0x001fc400078e0015 */
[----:B-1----:R-:W-:Y:S02]  /*15da0*/  IMAD.MOV.U32 R24, RZ, RZ, R23 ;  /* 0x000000ffff187224 */ /* 0x002fe400078e0017 */
[----:B------:R-:W-:Y:S02]  /*15db0*/  IMAD.MOV.U32 R25, RZ, RZ, R22 ;  /* 0x000000ffff197224 */ /* 0x000fe400078e0016 */
[----:B------:R-:W-:Y:S02]  /*15dc0*/  IMAD.MOV.U32 R27, RZ, RZ, R20 ;  /* 0x000000ffff1b7224 */ /* 0x000fe400078e0014 */
[----:B------:R-:W0:Y:S04]  /*15dd0*/  LDSM.16.MT88.4 R20, [R29+0x8280] ;  /* 0x008280001d14783b */ /* 0x000e280000004200 */
[----:B------:R-:W-:Y:S01]  /*15de0*/  STL.64 [R1+0x14a8], R10 ;  /* 0x0014a80a01007387 */ /* 0x000fe20000100a00 */
[----:B------:R-:W-:Y:S02]  /*15df0*/  STL.64 [R1+0x14a0], R26 ;  /* 0x0014a01a01007387 */ /* 0x000fe40000100a00 */
[----:B------:R-:W-:Y:S02]  /*15e00*/  STL.64 [R1+0x1498], R24 ;  /* 0x0014981801007387 */ /* 0x000fe40000100a00 */
[----:B------:R-:W-:Y:S01]  /*15e10*/  STL [R1+0x130c], R0 ;  /* 0x00130c0001007387 */ /* 0x000fe20000100800 */
[----:B------:R-:W-:Y:S01]  /*15e20*/  STL [R1+0x1308], R2 ;  /* 0x0013080201007387 */ /* 0x000fe20000100800 */
[----:B------:R-:W-:Y:S02]  /*15e30*/  STL [R1+0x1304], R3 ;  /* 0x0013040301007387 */ /* 0x000fe40000100800 */
[----:B------:R-:W-:Y:S01]  /*15e40*/  STL [R1+0x1300], R28 ;  /* 0x0013001c01007387 */ /* 0x000fe20000100800 */
[----:B0-----:R-:W-:Y:S01]  /*15e50*/  STL.64 [R1+0x1318], R22 ;  /* 0x0013181601007387 */ /* 0x001fe20000100a00 */
[----:B------:R0:W-:Y:S03]  /*15e60*/  STL.64 [R1+0x1310], R20 ;  /* 0x0013101401007387 */ /* 0x0001e60000100a00 */
[----:B0-----:R-:W2:Y:S01]  /*15e70*/  LDL.LU R20, [R1+0x240] ;  /* 0x0002400001147983 */ /* 0x001ea20000300800 */
[----:B------:R-:W2:Y:S02]  /*15e80*/  LDL.LU R21, [R1+0x244] ;  /* 0x0002440001157983 */ /* 0x000ea40000300800 */
[----:B------:R-:W3:Y:S02]  /*15e90*/  LDL.LU R22, [R1+0x248] ;  /* 0x0002480001167983 */ /* 0x000ee40000300800 */
[----:B------:R-:W3:Y:S01]  /*15ea0*/  LDL.LU R23, [R1+0x24c] ;  /* 0x00024c0001177983 */ /* 0x000ee20000300800 */
[----:B------:R-:W4:Y:S01]  /*15eb0*/  LDL.LU R16, [R1+0x2f0] ;  /* 0x0002f00001107983 */ /* 0x000f220000300800 */
[----:B------:R-:W4:Y:S02]  /*15ec0*/  LDL.LU R17, [R1+0x2f4] ;  /* 0x0002f40001117983 */ /* 0x000f240000300800 */
[----:B------:R-:W2:Y:S02]  /*15ed0*/  LDL.LU R18, [R1+0x2f8] ;  /* 0x0002f80001127983 */ /* 0x000ea40000300800 */
[----:B------:R-:W2:Y:S01]  /*15ee0*/  LDL.LU R19, [R1+0x2fc] ;  /* 0x0002fc0001137983 */ /* 0x000ea20000300800 */
[----:B------:R-:W3:Y:S01]  /*15ef0*/  LDL.LU R4, [R1+0x80] ;  /* 0x0000800001047983 */ /* 0x000ee20000300800 */
[----:B------:R-:W3:Y:S02]  /*15f00*/  LDL.LU R5, [R1+0x84] ;  /* 0x0000840001057983 */ /* 0x000ee40000300800 */
[----:B------:R-:W3:Y:S02]  /*15f10*/  LDL.LU R6, [R1+0x88] ;  /* 0x0000880001067983 */ /* 0x000ee40000300800 */
[----:B------:R-:W3:Y:S02]  /*15f20*/  LDL.LU R7, [R1+0x8c] ;  /* 0x00008c0001077983 */ /* 0x000ee40000300800 */
[----:B------:R-:W-:-:S02]  /*15f30*/  IMAD.MOV.U32 R10, RZ, RZ, R9 ;  /* 0x000000ffff0a7224 */ /* 0x000fc400078e0009 */
[----:B------:R-:W-:Y:S01]  /*15f40*/  IMAD.MOV.U32 R11, RZ, RZ, R8 ;  /* 0x000000ffff0b7224 */ /* 0x000fe200078e0008 */
[----:B--2---:R-:W-:Y:S01]  /*15f50*/  STL.64 [R1+0x1470], R18 ;  /* 0x0014701201007387 */ /* 0x004fe20000100a00 */
[----:B----4-:R0:W-:Y:S03]  /*15f60*/  STL.64 [R1+0x1468], R16 ;  /* 0x0014681001007387 */ /* 0x0101e60000100a00 */
[----:B0-----:R-:W2:Y:S01]  /*15f70*/  LDL.LU R16, [R1+0x300] ;  /* 0x0003000001107983 */ /* 0x001ea20000300800 */
[----:B------:R-:W2:Y:S02]  /*15f80*/  LDL.LU R17, [R1+0x304] ;  /* 0x0003040001117983 */ /* 0x000ea40000300800 */
[----:B------:R-:W4:Y:S02]  /*15f90*/  LDL.LU R18, [R1+0x308] ;  /* 0x0003080001127983 */ /* 0x000f240000300800 */
[----:B------:R-:W4:Y:S01]  /*15fa0*/  LDL.LU R19, [R1+0x30c] ;  /* 0x00030c0001137983 */ /* 0x000f220000300800 */
[----:B------:R0:W-:Y:S01]  /*15fb0*/  STL.64 [R1+0x14c8], R10 ;  /* 0x0014c80a01007387 */ /* 0x0001e20000100a00 */
[----:B------:R-:W2:Y:S02]  /*15fc0*/  LDL.LU R24, [R1+0x320] ;  /* 0x0003200001187983 */ /* 0x000ea40000300800 */
[----:B------:R-:W2:Y:S02]  /*15fd0*/  LDL.LU R25, [R1+0x324] ;  /* 0x0003240001197983 */ /* 0x000ea40000300800 */
[----:B------:R-:W2:Y:S01]  /*15fe0*/  LDL.LU R26, [R1+0x328] ;  /* 0x00032800011a7983 */ /* 0x000ea20000300800 */
[----:B------:R-:W2:Y:S01]  /*15ff0*/  LDL.LU R27, [R1+0x32c] ;  /* 0x00032c00011b7983 */ /* 0x000ea20000300800 */
[----:B------:R-:W2:Y:S02]  /*16000*/  LDL.LU R8, [R1+0x2c0] ;  /* 0x0002c00001087983 */ /* 0x000ea40000300800 */
[----:B------:R-:W2:Y:S01]  /*16010*/  LDL.LU R9, [R1+0x2c4] ;  /* 0x0002c40001097983 */ /* 0x000ea20000300800 */
[----:B0-----:R-:W2:Y:S01]  /*16020*/  LDL.LU R10, [R1+0x2c8] ;  /* 0x0002c800010a7983 */ /* 0x001ea20000300800 */
[----:B------:R-:W2:Y:S03]  /*16030*/  LDL.LU R11, [R1+0x2cc] ;  /* 0x0002cc00010b7983 */ /* 0x000ea60000300800 */
[----:B--2---:R-:W-:Y:S01]  /*16040*/  STL.64 [R1+0x14e0], R10 ;  /* 0x0014e00a01007387 */ /* 0x004fe20000100a00 */
[----:B------:R0:W-:Y:S02]  /*16050*/  STL.64 [R1+0x14d8], R8 ;  /* 0x0014d80801007387 */ /* 0x0001e40000100a00 */
[----:B------:R-:W2:Y:S02]  /*16060*/  LDL.LU R14, [R1+0x78] ;  /* 0x00007800010e7983 */ /* 0x000ea40000300800 */
[----:B------:R-:W2:Y:S01]  /*16070*/  LDL.LU R15, [R1+0x7c] ;  /* 0x00007c00010f7983 */ /* 0x000ea20000300800 */
[----:B0-----:R-:W2:Y:S01]  /*16080*/  LDL.LU R8, [R1+0x2d0] ;  /* 0x0002d00001087983 */ /* 0x001ea20000300800 */
[----:B------:R-:W2:Y:S02]  /*16090*/  LDL.LU R9, [R1+0x2d4] ;  /* 0x0002d40001097983 */ /* 0x000ea40000300800 */
[----:B------:R-:W2:Y:S02]  /*160a0*/  LDL.LU R10, [R1+0x2d8] ;  /* 0x0002d800010a7983 */ /* 0x000ea40000300800 */
[----:B------:R-:W2:Y:S01]  /*160b0*/  LDL.LU R11, [R1+0x2dc] ;  /* 0x0002dc00010b7983 */ /* 0x000ea20000300800 */
[----:B------:R-:W-:Y:S01]  /*160c0*/  STL.64 [R1+0x14b8], R26 ;  /* 0x0014b81a01007387 */ /* 0x000fe20000100a00 */
[----:B------:R0:W-:Y:S03]  /*160d0*/  STL.64 [R1+0x14b0], R24 ;  /* 0x0014b01801007387 */ /* 0x0001e60000100a00 */
[----:B0-----:R-:W2:Y:S01]  /*160e0*/  LDL.LU R24, [R1+0x2b0] ;  /* 0x0002b00001187983 */ /* 0x001ea20000300800 */
[----:B------:R-:W2:Y:S02]  /*160f0*/  LDL.LU R25, [R1+0x2b4] ;  /* 0x0002b40001197983 */ /* 0x000ea40000300800 */
[----:B------:R-:W2:Y:S02]  /*16100*/  LDL.LU R26, [R1+0x2b8] ;  /* 0x0002b800011a7983 */ /* 0x000ea40000300800 */
[----:B------:R-:W2:Y:S01]  /*16110*/  LDL.LU R27, [R1+0x2bc] ;  /* 0x0002bc00011b7983 */ /* 0x000ea20000300800 */
[----:B----4-:R-:W-:Y:S01]  /*16120*/  STL.64 [R1+0x1480], R18 ;  /* 0x0014801201007387 */ /* 0x010fe20000100a00 */
[----:B------:R0:W-:Y:S03]  /*16130*/  STL.64 [R1+0x1478], R16 ;  /* 0x0014781001007387 */ /* 0x0001e60000100a00 */
[----:B0-----:R-:W4:Y:S01]  /*16140*/  LDL.LU R16, [R1+0x310] ;  /* 0x0003100001107983 */ /* 0x001f220000300800 */
[----:B------:R-:W4:Y:S02]  /*16150*/  LDL.LU R17, [R1+0x314] ;  /* 0x0003140001117983 */ /* 0x000f240000300800 */
[----:B------:R-:W4:Y:S02]  /*16160*/  LDL.LU R18, [R1+0x318] ;  /* 0x0003180001127983 */ /* 0x000f240000300800 */
[----:B------:R-:W4:Y:S01]  /*16170*/  LDL.LU R19, [R1+0x31c] ;  /* 0x00031c0001137983 */ /* 0x000f220000300800 */
[----:B---3--:R-:W-:Y:S01]  /*16180*/  STL.64 [R1+0x1428], R22 ;  /* 0x0014281601007387 */ /* 0x008fe20000100a00 */
[----:B------:R0:W-:Y:S03]  /*16190*/  STL.64 [R1+0x1420], R20 ;  /* 0x0014201401007387 */ /* 0x0001e60000100a00 */
[----:B0-----:R-:W3:Y:S01]  /*161a0*/  LDL.LU R20, [R1+0x250] ;  /* 0x0002500001147983 */ /* 0x001ee20000300800 */
[----:B------:R-:W3:Y:S02]  /*161b0*/  LDL.LU R21, [R1+0x254] ;  /* 0x0002540001157983 */ /* 0x000ee40000300800 */
[----:B------:R-:W2:Y:S02]  /*161c0*/  LDL.LU R22, [R1+0x258] ;  /* 0x0002580001167983 */ /* 0x000ea40000300800 */
[----:B------:R-:W2:Y:S02]  /*161d0*/  LDL.LU R23, [R1+0x25c] ;  /* 0x00025c0001177983 */ /* 0x000ea40000300800 */
[----:B--2---:R-:W-:Y:S01]  /*161e0*/  STL.64 [R1+0x1438], R22 ;  /* 0x0014381601007387 */ /* 0x004fe20000100a00 */
[----:B---3--:R0:W-:Y:S03]  /*161f0*/  STL.64 [R1+0x1430], R20 ;  /* 0x0014301401007387 */ /* 0x0081e60000100a00 */
[----:B0-----:R-:W2:Y:S01]  /*16200*/  LDL.LU R20, [R1+0x260] ;  /* 0x0002600001147983 */ /* 0x001ea20000300800 */
[----:B------:R-:W2:Y:S02]  /*16210*/  LDL.LU R21, [R1+0x264] ;  /* 0x0002640001157983 */ /* 0x000ea40000300800 */
[----:B------:R-:W3:Y:S02]  /*16220*/  LDL.LU R22, [R1+0x268] ;  /* 0x0002680001167983 */ /* 0x000ee40000300800 */
[----:B------:R-:W3:Y:S01]  /*16230*/  LDL.LU R23, [R1+0x26c] ;  /* 0x00026c0001177983 */ /* 0x000ee20000300800 */
[C---:B------:R-:W-:Y:S01]  /*16240*/  HMMA.16816.F32 R12, R4.reuse, R14, R8 ;  /* 0x0000000e040c723c */ /* 0x040fe20000001808 */
[----:B---3--:R-:W-:Y:S01]  /*16250*/  STL.64 [R1+0x1458], R22 ;  /* 0x0014581601007387 */ /* 0x008fe20000100a00 */
[----:B--2---:R0:W-:Y:S03]  /*16260*/  STL.64 [R1+0x1450], R20 ;  /* 0x0014501401007387 */ /* 0x0041e60000100a00 */
[----:B0-----:R-:W2:Y:S01]  /*16270*/  LDL.LU R20, [R1+0x270] ;  /* 0x0002700001147983 */ /* 0x001ea20000300800 */
[----:B------:R-:W2:Y:S02]  /*16280*/  LDL.LU R21, [R1+0x274] ;  /* 0x0002740001157983 */ /* 0x000ea40000300800 */
[----:B------:R-:W2:Y:S02]  /*16290*/  LDL.LU R22, [R1+0x278] ;  /* 0x0002780001167983 */ /* 0x000ea40000300800 */
[----:B------:R-:W2:Y:S01]  /*162a0*/  LDL.LU R23, [R1+0x27c] ;  /* 0x00027c0001177983 */ /* 0x000ea20000300800 */
[----:B------:R-:W3:Y:S01]  /*162b0*/  LDL.LU.64 R10, [R1+0x14e0] ;  /* 0x0014e000010a7983 */ /* 0x000ee20000300a00 */
[----:B------:R-:W3:Y:S11]  /*162c0*/  LDL.LU.64 R8, [R1+0x14d8] ;  /* 0x0014d80001087983 */ /* 0x000ef60000300a00 */
[----:B------:R-:W-:Y:S02]  /*162d0*/  STL.64 [R1+0x90], R12 ;  /* 0x0000900c01007387 */ /* 0x000fe40000100a00 */
[----:B------:R0:W-:Y:S02]  /*162e0*/  STL.64 [R1+0x98], R14 ;  /* 0x0000980e01007387 */ /* 0x0001e40000100a00 */
[----:B0-----:R-:W3:Y:S02]  /*162f0*/  LDL.LU.64 R14, [R1+0x14d0] ;  /* 0x0014d000010e7983 */ /* 0x001ee40000300a00 */
[C---:B---3--:R-:W-:Y:S02]  /*16300*/  HMMA.16816.F32 R12, R4.reuse, R14, R8 ;  /* 0x0000000e040c723c */ /* 0x048fe40000001808 */
[----:B------:R-:W3:Y:S11]  /*16310*/  LDL.LU.64 R10, [R1+0x14c8] ;  /* 0x0014c800010a7983 */ /* 0x000ef60000300a00 */
[----:B------:R-:W-:Y:S10]  /*16320*/  @!UPT UIADD3 URZ, URZ, URZ, URZ ;  /* 0x0000003f3f3ff290 */ /* 0x000ff4000fffe03f */
[----:B------:R0:W-:Y:S01]  /*16330*/  STL.64 [R1+0x2d0], R12 ;  /* 0x0002d00c01007387 */ /* 0x0001e20000100a00 */
[----:B------:R-:W-:Y:S03]  /*16340*/  STL [R1+0x2d8], R14 ;  /* 0x0002d80e01007387 */ /* 0x000fe60000100800 */
[----:B0-----:R-:W2:Y:S01]  /*16350*/  LDL.LU.64 R12, [R1+0x14c0] ;  /* 0x0014c000010c7983 */ /* 0x001ea20000300a00 */
[----:B---3--:R-:W-:Y:S03]  /*16360*/  HMMA.16816.F32 R8, R4, R10, R24 ;  /* 0x0000000a0408723c */ /* 0x008fe60000001818 */
[----:B------:R-:W3:Y:S01]  /*16370*/  LDL.LU.64 R26, [R1+0x14b8] ;  /* 0x0014b800011a7983 */ /* 0x000ee20000300a00 */
[----:B------:R-:W3:Y:S11]  /*16380*/  LDL.LU.64 R24, [R1+0x14b0] ;  /* 0x0014b00001187983 */ /* 0x000ef60000300a00 */
[----:B------:R-:W-:Y:S08]  /*16390*/  @!UPT UIADD3 URZ, URZ, URZ, URZ ;  /* 0x0000003f3f3ff290 */ /* 0x000ff0000fffe03f */
[----:B------:R-:W-:Y:S01]  /*163a0*/  STL.64 [R1+0x2c0], R8 ;  /* 0x0002c00801007387 */ /* 0x000fe20000100a00 */
[----:B------:R-:W-:Y:S02]  /*163b0*/  STL.64 [R1+0x2c8], R10 ;  /* 0x0002c80a01007387 */ /* 0x000fe40000100a00 */
[----:B------:R-:W0:Y:S04]  /*163c0*/  LDSM.16.MT88.4 R8, [R29+0x8300] ;  /* 0x008300001d08783b */ /* 0x000e280000004200 */
[----:B0-----:R-:W-:Y:S02]  /*163d0*/  IMAD.MOV.U32 R3, RZ, RZ, R10 ;  /* 0x000000ffff037224 */ /* 0x001fe400078e000a */
[----:B------:R-:W-:Y:S02]  /*163e0*/  IMAD.MOV.U32 R28, RZ, RZ, R11 ;  /* 0x000000ffff1c7224 */ /* 0x000fe400078e000b */
[----:B------:R-:W3:Y:S01]  /*163f0*/  LDL.LU.64 R10, [R1+0x14a8] ;  /* 0x0014a800010a7983 */ /* 0x000ee20000300a00 */
[----:B------:R-:W-:-:S02]  /*16400*/  IMAD.MOV.U32 R0, RZ, RZ, R8 ;  /* 0x000000ffff007224 */ /* 0x000fc400078e0008 */
[----:B------:R-:W-:-:S03]  /*16410*/  IMAD.MOV.U32 R2, RZ, RZ, R9 ;  /* 0x000000ffff027224 */ /* 0x000fc600078e0009 */
[----:B------:R-:W-:Y:S01]  /*16420*/  STL [R1+0x141c], R0 ;  /* 0x00141c0001007387 */ /* 0x000fe20000100800 */
[----:B------:R-:W-:Y:S01]  /*16430*/  STL [R1+0x1418], R29 ;  /* 0x0014181d01007387 */ /* 0x000fe20000100800 */
[----:B---3--:R-:W-:Y:S02]  /*16440*/  HMMA.16816.F32 R4, R4, R10, R24 ;  /* 0x0000000a0404723c */ /* 0x008fe40000001818 */
[----:B------:R-:W4:Y:S01]  /*16450*/  LDL.LU.64 R26, [R1+0x14a0] ;  /* 0x0014a000011a7983 */ /* 0x000f220000300a00 */
[----:B------:R-:W4:Y:S02]  /*16460*/  LDL.LU.64 R24, [R1+0x1498] ;  /* 0x0014980001187983 */ /* 0x000f240000300a00 */
[----:B------:R-:W3:Y:S11]  /*16470*/  LDL.LU.64 R8, [R1+0x1490] ;  /* 0x0014900001087983 */ /* 0x000ef60000300a00 */
[----:B------:R-:W-:Y:S07]  /*16480*/  @!UPT UIADD3 URZ, URZ, URZ, URZ ;  /* 0x0000003f3f3ff290 */ /* 0x000fee000fffe03f */
[----:B------:R-:W-:Y:S01]  /*16490*/  STL [R1+0x28c], R7 ;  /* 0x00028c0701007387 */ /* 0x000fe20000100800 */
[----:B------:R-:W-:Y:S02]  /*164a0*/  IMAD.MOV.U32 R10, RZ, RZ, R4 ;  /* 0x000000ffff0a7224 */ /* 0x000fe400078e0004 */
[----:B------:R-:W-:Y:S02]  /*164b0*/  IMAD.MOV.U32 R11, RZ, RZ, R5 ;  /* 0x000000ffff0b7224 */ /* 0x000fe400078e0005 */
[----:B------:R-:W4:Y:S02]  /*164c0*/  LDL.LU.64 R4, [R1+0x1488] ;  /* 0x0014880001047983 */ /* 0x000f240000300a00 */
[C---:B----4-:R-:W-:Y:S11]  /*164d0*/  HMMA.16816.F32 R16, R24.reuse, R4, R16 ;  /* 0x000000041810723c */ /* 0x050ff60000001810 */
        /* <DEDUP_REMOVED lines=18> */
[----:B0-----:R-:W2:Y:S02]  /*16600*/  LDL.LU.64 R16, [R1+0x1460] ;  /* 0x0014600001107983 */ /* 0x001ea40000300a00 */
[----:B--2---:R-:W-:Y:S02]  /*16610*/  HMMA.16816.F32 R24, R24, R16, R20 ;  /* 0x000000101818723c */ /* 0x004fe40000001814 */
[----:B------:R-:W2:Y:S01]  /*16620*/  LDL.LU.64 R22, [R1+0x1458] ;  /* 0x0014580001167983 */ /* 0x000ea20000300a00 */
[----:B------:R-:W2:Y:S11]  /*16630*/  LDL.LU.64 R20, [R1+0x1450] ;  /* 0x0014500001147983 */ /* 0x000eb60000300a00 */
[----:B------:R-:W-:Y:S09]  /*16640*/  @!UPT UIADD3 URZ, URZ, URZ, URZ ;  /* 0x0000003f3f3ff290 */ /* 0x000ff2000fffe03f */
        /* <DEDUP_REMOVED lines=9> */
[----:B------:R0:W-:Y:S01]  /*166e0*/  STL.64 [R1+0x260], R20 ;  /* 0x0002601401007387 */ /* 0x0001e20000100a00 */
[----:B------:R-:W-:Y:S02]  /*166f0*/  IMAD.MOV.U32 R6, RZ, RZ, R22 ;  /* 0x000000ffff067224 */ /* 0x000fe400078e0016 */
[----:B------:R-:W-:Y:S02]  /*16700*/  IMAD.MOV.U32 R7, RZ, RZ, R23 ;  /* 0x000000ffff077224 */ /* 0x000fe400078e0017 */
[----:B------:R-:W2:Y:S04]  /*16710*/  LDL.LU.64 R22, [R1+0x1438] ;  /* 0x0014380001167983 */ /* 0x000ea80000300a00 */
[----:B0-----:R-:W2:Y:S01]  /*16720*/  LDL.LU.64 R20, [R1+0x1430] ;  /* 0x0014300001147983 */ /* 0x001ea20000300a00 */
[----:B------:R-:W-:Y:S02]  /*16730*/  STL [R1+0x122c], R7 ;  /* 0x00122c0701007387 */ /* 0x000fe40000100800 */
[----:B------:R-:W-:Y:S01]  /*16740*/  STL [R1+0x1228], R6 ;  /* 0x0012280601007387 */ /* 0x000fe20000100800 */
[----:B--2---:R-:W-:Y:S11]  /*16750*/  HMMA.16816.F32 R20, R24, R8, R20 ;  /* 0x000000081814723c */ /* 0x004ff60000001814 */
[----:B------:R-:W-:Y:S11]  /*16760*/  @!UPT UIADD3 URZ, URZ, URZ, URZ ;  /* 0x0000003f3f3ff290 */ /* 0x000ff6000fffe03f */
[----:B------:R-:W-:Y:S01]  /*16770*/  @!UPT UIADD3 URZ, URZ, URZ, URZ ;  /* 0x0000003f3f3ff290 */ /* 0x000fe2000fffe03f */
[----:B------:R-:W-:Y:S01]  /*16780*/  STL.64 [R1+0x250], R20 ;  /* 0x0002501401007387 */ /* 0x000fe20000100a00 */
[----:B------:R0:W-:Y:S03]  /*16790*/  STL.64 [R1+0x258], R22 ;  /* 0x0002581601007387 */ /* 0x0001e60000100a00 */
[----:B0-----:R-:W2:Y:S01]  /*167a0*/  LDL.LU.64 R22, [R1+0x1428] ;  /* 0x0014280001167983 */ /* 0x001ea20000300a00 */
[----:B------:R-:W2:Y:S02]  /*167b0*/  LDL.LU.64 R20, [R1+0x1420] ;  /* 0x0014200001147983 */ /* 0x000ea40000300a00 */
[----:B------:R-:W-:Y:S02]  /*167c0*/  STL.64 [R1+0x13e8], R10 ;  /* 0x0013e80a01007387 */ /* 0x000fe40000100a00 */
[----:B------:R-:W-:Y:S02]  /*167d0*/  STL.64 [R1+0x13e0], R8 ;  /* 0x0013e00801007387 */ /* 0x000fe40000100a00 */
[----:B------:R-:W-:-:S02]  /*167e0*/  IMAD.MOV.U32 R0, RZ, RZ, R24 ;  /* 0x000000ffff007224 */ /* 0x000fc400078e0018 */
[----:B------:R-:W-:Y:S02]  /*167f0*/  IMAD.MOV.U32 R29, RZ, RZ, R25 ;  /* 0x000000ffff1d7224 */ /* 0x000fe400078e0019 */
[----:B------:R-:W-:Y:S02]  /*16800*/  IMAD.MOV.U32 R18, RZ, RZ, R26 ;  /* 0x000000ffff127224 */ /* 0x000fe400078e001a */
[----:B------:R-:W-:Y:S01]  /*16810*/  IMAD.MOV.U32 R19, RZ, RZ, R27 ;  /* 0x000000ffff137224 */ /* 0x000fe200078e001b */
[----:B--2---:R-:W-:Y:S11]  /*16820*/  HMMA.16816.F32 R20, R24, R12, R20 ;  /* 0x0000000c1814723c */ /* 0x004ff60000001814 */
[----:B------:R-:W-:Y:S11]  /*16830*/  @!UPT UIADD3 URZ, URZ, URZ, URZ ;  /* 0x0000003f3f3ff290 */ /* 0x000ff6000fffe03f */
[----:B------:R-:W-:Y:S01]  /*16840*/  @!UPT UIADD3 URZ, URZ, URZ, URZ ;  /* 0x0000003f3f3ff290 */ /* 0x000fe2000fffe03f */
[----:B------:R0:W-:Y:S01]  /*16850*/  STL.64 [R1+0x220], R20 ;  /* 0x0002201401007387 */ /* 0x0001e20000100a00 */
[----:B------:R-:W-:Y:S02]  /*16860*/  STL.64 [R1+0x13d8], R14 ;  /* 0x0013d80e01007387 */ /* 0x000fe40000100a00 */
[----:B------:R-:W-:Y:S02]  /*16870*/  STL.64 [R1+0x13d0], R12 ;  /* 0x0013d00c01007387 */ /* 0x000fe40000100a00 */
[----:B------:R-:W2:Y:S01]  /*16880*/  LDL.LU R24, [R1] ;  /* 0x0000000001187983 */ /* 0x000ea20000300800 */
[----:B------:R-:W2:Y:S01]  /*16890*/  LDL.LU R25, [R1+0x4] ;  /* 0x0000040001197983 */ /* 0x000ea20000300800 */
[----:B------:R-:W3:Y:S02]  /*168a0*/  LDL.LU R26, [R1+0x8] ;  /* 0x00000800011a7983 */ /* 0x000ee40000300800 */
[----:B------:R-:W3:Y:S02]  /*168b0*/  LDL.LU R27, [R1+0xc] ;  /* 0x00000c00011b7983 */ /* 0x000ee40000300800 */
[----:B------:R-:W-:-:S02]  /*168c0*/  IMAD.MOV.U32 R7, RZ, RZ, R22 ;  /* 0x000000ffff077224 */ /* 0x000fc400078e0016 */
[----:B------:R-:W-:Y:S01]  /*168d0*/  IMAD.MOV.U32 R6, RZ, RZ, R23 ;  /* 0x000000ffff067224 */ /* 0x000fe200078e0017 */
[----:B---3--:R-:W-:Y:S01]  /*168e0*/  STL.64 [R1+0x13a8], R26 ;  /* 0x0013a81a01007387 */ /* 0x008fe20000100a00 */
[----:B--2---:R-:W-:Y:S02]  /*168f0*/  STL.64 [R1+0x13a0], R24 ;  /* 0x0013a01801007387 */ /* 0x004fe40000100a00 */
[----:B0-----:R-:W2:Y:S02]  /*16900*/  LDL.LU R20, [R1+0xe0] ;  /* 0x0000e00001147983 */ /* 0x001ea40000300800 */
        /* <DEDUP_REMOVED lines=15> */
[----:B------:R-:W4:Y:S01]  /*16a00*/  LDL.LU R24, [R1+0x10] ;  /* 0x0000100001187983 */ /* 0x000f220000300800 */
[----:B------:R-:W4:Y:S02]  /*16a10*/  LDL.LU R25, [R1+0x14] ;  /* 0x0000140001197983 */ /* 0x000f240000300800 */
[----:B------:R-:W2:Y:S02]  /*16a20*/  LDL.LU R26, [R1+0x18] ;  /* 0x00001800011a7983 */ /* 0x000ea40000300800 */
[----:B------:R-:W2:Y:S02]  /*16a30*/  LDL.LU R27, [R1+0x1c] ;  /* 0x00001c00011b7983 */ /* 0x000ea40000300800 */
[----:B--2---:R-:W-:Y:S01]  /*16a40*/  STL.64 [R1+0x13f8], R26 ;  /* 0x0013f81a01007387 */ /* 0x004fe20000100a00 */
[----:B----4-:R-:W-:Y:S02]  /*16a50*/  STL.64 [R1+0x13f0], R24 ;  /* 0x0013f01801007387 */ /* 0x010fe40000100a00 */
[----:B---3--:R-:W-:Y:S02]  /*16a60*/  STL.64 [R1+0x1348], R22 ;  /* 0x0013481601007387 */ /* 0x008fe40000100a00 */
[----:B------:R0:W-:Y:S02]  /*16a70*/  STL.64 [R1+0x1340], R20 ;  /* 0x0013401401007387 */ /* 0x0001e40000100a00 */
        /* <DEDUP_REMOVED lines=20> */
[----:B------:R-:W-:-:S02]  /*16bc0*/  IMAD.MOV.U32 R24, RZ, RZ, R0 ;  /* 0x000000ffff187224 */ /* 0x000fc400078e0000 */
[----:B------:R-:W-:Y:S02]  /*16bd0*/  IMAD.MOV.U32 R25, RZ, RZ, R29 ;  /* 0x000000ffff197224 */ /* 0x000fe400078e001d */
[----:B------:R-:W-:Y:S02]  /*16be0*/  IMAD.MOV.U32 R26, RZ, RZ, R18 ;  /* 0x000000ffff1a7224 */ /* 0x000fe400078e0012 */
[----:B------:R-:W-:Y:S01]  /*16bf0*/  IMAD.MOV.U32 R27, RZ, RZ, R19 ;  /* 0x000000ffff1b7224 */ /* 0x000fe200078e0013 */
[----:B--2---:R-:W-:Y:S01]  /*16c00*/  STL.64 [R1+0x1408], R10 ;  /* 0x0014080a01007387 */ /* 0x004fe20000100a00 */
[----:B----4-:R0:W-:Y:S02]  /*16c10*/  STL.64 [R1+0x1400], R8 ;  /* 0x0014000801007387 */ /* 0x0101e40000100a00 */
[----:B------:R-:W2:Y:S02]  /*16c20*/  LDL.LU R0, [R1+0x141c] ;  /* 0x00141c0001007983 */ /* 0x000ea40000300800 */
[----:B------:R-:W4:Y:S01]  /*16c30*/  LDL.LU R29, [R1+0x1418] ;  /* 0x00141800011d7983 */ /* 0x000f220000300800 */
[----:B------:R-:W2:Y:S01]  /*16c40*/  LDL.LU R18, [R1+0x1414] ;  /* 0x0014140001127983 */ /* 0x000ea20000300800 */
[----:B------:R-:W2:Y:S03]  /*16c50*/  LDL.LU R19, [R1+0x1410] ;  /* 0x0014100001137983 */ /* 0x000ea60000300800 */
[----:B0-----:R-:W2:Y:S01]  /*16c60*/  LDL.LU R8, [R1+0x230] ;  /* 0x0002300001087983 */ /* 0x001ea20000300800 */
[----:B------:R-:W2:Y:S02]  /*16c70*/  LDL.LU R9, [R1+0x234] ;  /* 0x0002340001097983 */ /* 0x000ea40000300800 */
[----:B------:R-:W2:Y:S02]  /*16c80*/  LDL.LU R10, [R1+0x238] ;  /* 0x00023800010a7983 */ /* 0x000ea40000300800 */
[----:B------:R-:W2:Y:S01]  /*16c90*/  LDL.LU R11, [R1+0x23c] ;  /* 0x00023c00010b7983 */ /* 0x000ea20000300800 */
[----:B------:R-:W2:Y:S01]  /*16ca0*/  LDL.LU R12, [R1+0x1e0] ;  /* 0x0001e000010c7983 */ /* 0x000ea20000300800 */
[----:B------:R-:W2:Y:S02]  /*16cb0*/  LDL.LU R13, [R1+0x1e4] ;  /* 0x0001e400010d7983 */ /* 0x000ea40000300800 */
[----:B------:R-:W2:Y:S02]  /*16cc0*/  LDL.LU R14, [R1+0x1e8] ;  /* 0x0001e800010e7983 */ /* 0x000ea40000300800 */
[----:B------:R-:W2:Y:S01]  /*16cd0*/  LDL.LU R15, [R1+0x1ec] ;  /* 0x0001ec00010f7983 */ /* 0x000ea20000300800 */
        /* <DEDUP_REMOVED lines=12> */
[----:B------:R-:W-:Y:S01]  /*16da0*/  HMMA.16816.F32 R24, R24, R16, R8 ;  /* 0x000000101818723c */ /* 0x000fe20000001808 */
        /* <DEDUP_REMOVED lines=11> */
[----:B------:R-:W2:Y:S01]  /*16e60*/  LDL.LU R23, [R1+0x1cc] ;  /* 0x0001cc0001177983 */ /* 0x000ea20000300800 */
[----:B------:R-:W-:Y:S01]  /*16e70*/  STL [R1+0x1234], R6 ;  /* 0x0012340601007387 */ /* 0x000fe20000100800 */
[----:B------:R-:W-:Y:S02]  /*16e80*/  STL [R1+0x1230], R7 ;  /* 0x0012300701007387 */ /* 0x000fe40000100800 */
[----:B------:R-:W3:Y:S02]  /*16e90*/  LDL.LU.64 R10, [R1+0x1408] ;  /* 0x00140800010a7983 */ /* 0x000ee40000300a00 */
[----:B------:R-:W3:Y:S01]  /*16ea0*/  LDL.LU.64 R8, [R1+0x1400] ;  /* 0x0014000001087983 */ /* 0x000ee20000300a00 */
[----:B------:R-:W-:Y:S01]  /*16eb0*/  STL.64 [R1+0x200], R24 ;  /* 0x0002001801007387 */ /* 0x000fe20000100a00 */
[----:B------:R0:W-:Y:S03]  /*16ec0*/  STL.64 [R1+0x208], R26 ;  /* 0x0002081a01007387 */ /* 0x0001e60000100a00 */
[----:B0-----:R-:W3:Y:S01]  /*16ed0*/  LDL.LU.64 R26, [R1+0x13f8] ;  /* 0x0013f800011a7983 */ /* 0x001ee20000300a00 */
[----:B------:R-:W3:Y:S02]  /*16ee0*/  LDL.LU.64 R24, [R1+0x13f0] ;  /* 0x0013f00001187983 */ /* 0x000ee40000300a00 */
[C---:B---3--:R-:W-:Y:S11]  /*16ef0*/  HMMA.16816.F32 R8, R24.reuse, R4, R8 ;  /* 0x000000041808723c */ /* 0x048ff60000001808 */
[----:B------:R-:W-:Y:S11]  /*16f00*/  @!UPT UIADD3 URZ, URZ, URZ, URZ ;  /* 0x0000003f3f3ff290 */ /* 0x000ff6000fffe03f */
[----:B------:R-:W-:Y:S01]  /*16f10*/  @!UPT UIADD3 URZ, URZ, URZ, URZ ;  /* 0x0000003f3f3ff290 */ /* 0x000fe2000fffe03f */
[----:B------:R0:W-:Y:S01]  /*16f20*/  STL.64 [R1+0x1f0], R8 ;  /* 0x0001f00801007387 */ /* 0x0001e20000100a00 */
[----:B------:R-:W-:Y:S02]  /*16f30*/  IMAD.MOV.U32 R6, RZ, RZ, R10 ;  /* 0x000000ffff067224 */ /* 0x000fe400078e000a */
[----:B------:R-:W-:Y:S02]  /*16f40*/  IMAD.MOV.U32 R7, RZ, RZ, R11 ;  /* 0x000000ffff077224 */ /* 0x000fe400078e000b */
[----:B------:R-:W3:Y:S04]  /*16f50*/  LDL.LU.64 R10, [R1+0x13e8] ;  /* 0x0013e800010a7983 */ /* 0x000ee80000300a00 */
[----:B0-----:R-:W2:Y:S01]  /*16f60*/  LDL.LU.64 R8, [R1+0x13e0] ;  /* 0x0013e00001087983 */ /* 0x001ea20000300a00 */
[----:B------:R-:W-:Y:S02]  /*16f70*/  STL [R1+0x123c], R6 ;  /* 0x00123c0601007387 */ /* 0x000fe40000100800 */
[----:B------:R-:W-:Y:S01]  /*16f80*/  STL [R1+0x1238], R7 ;  /* 0x0012380701007387 */ /* 0x000fe20000100800 */
        /* <DEDUP_REMOVED lines=65> */
[----:B---3--:R-:W-:Y:S02]  /*173a0*/  STL.64 [R1+0x12f8], R10 ;  /* 0x0012f80a01007387 */ /* 0x008fe40000100a00 */
[----:B------:R0:W-:Y:S02]  /*173b0*/  STL.64 [R1+0x12f0], R8 ;  /* 0x0012f00801007387 */ /* 0x0001e40000100a00 */
[----:B0-----:R-:W3:Y:S01]  /*173c0*/  LDL.LU R8, [R1+0xd0] ;  /* 0x0000d00001087983 */ /* 0x001ee20000300800 */
[----:B------:R-:W3:Y:S02]  /*173d0*/  LDL.LU R9, [R1+0xd4] ;  /* 0x0000d40001097983 */ /* 0x000ee40000300800 */
[----:B------:R-:W3:Y:S02]  /*173e0*/  LDL.LU R10, [R1+0xd8] ;  /* 0x0000d800010a7983 */ /* 0x000ee40000300800 */
        /* <DEDUP_REMOVED lines=8> */
[----:B------:R-:W-:Y:S02]  /*17470*/  STL.64 [R1+0x12e8], R14 ;  /* 0x0012e80e01007387 */ /* 0x000fe40000100a00 */
[----:B------:R0:W-:Y:S02]  /*17480*/  STL.64 [R1+0x12e0], R12 ;  /* 0x0012e00c01007387 */ /* 0x0001e40000100a00 */
[----:B0-----:R-:W3:Y:S01]  /*17490*/  LDL.LU R12, [R1+0xc0] ;  /* 0x0000c000010c7983 */ /* 0x001ee20000300800 */
[----:B------:R-:W3:Y:S02]  /*174a0*/  LDL.LU R13, [R1+0xc4] ;  /* 0x0000c400010d7983 */ /* 0x000ee40000300800 */
[----:B------:R-:W3:Y:S02]  /*174b0*/  LDL.LU R14, [R1+0xc8] ;  /* 0x0000c800010e7983 */ /* 0x000ee40000300800 */
[----:B------:R-:W3:Y:S01]  /*174c0*/  LDL.LU R15, [R1+0xcc] ;  /* 0x0000cc00010f7983 */ /* 0x000ee20000300800 */
[----:B--2---:R-:W-:Y:S01]  /*174d0*/  HMMA.16816.F32 R24, R24, R16, R20 ;  /* 0x000000101818723c */ /* 0x004fe20000001814 */
[----:B------:R-:W3:Y:S01]  /*174e0*/  LDL.LU.64 R22, [R1+0x1318] ;  /* 0x0013180001167983 */ /* 0x000ee20000300a00 */
[----:B------:R-:W3:Y:S02]  /*174f0*/  LDL.LU.64 R20, [R1+0x1310] ;  /* 0x0013100001147983 */ /* 0x000ee40000300a00 */
[----:B------:R-:W-:Y:S02]  /*17500*/  STL.64 [R1+0x12d8], R18 ;  /* 0x0012d81201007387 */ /* 0x000fe40000100a00 */
[----:B------:R0:W-:Y:S11]  /*17510*/  STL.64 [R1+0x12d0], R16 ;  /* 0x0012d01001007387 */ /* 0x0001f60000100a00 */
[----:B------:R-:W-:Y:S06]  /*17520*/  @!UPT UIADD3 URZ, URZ, URZ, URZ ;  /* 0x0000003f3f3ff290 */ /* 0x000fec000fffe03f */
[----:B------:R1:W-:Y:S01]  /*17530*/  STL.64 [R1+0x120], R24 ;  /* 0x0001201801007387 */ /* 0x0003e20000100a00 */
[----:B------:R2:W-:Y:S02]  /*17540*/  STL.64 [R1+0x128], R26 ;  /* 0x0001281a01007387 */ /* 0x0005e40000100a00 */
[----:B0-----:R-:W4:Y:S02]  /*17550*/  LDL.LU R16, [R1+0xb0] ;  /* 0x0000b00001107983 */ /* 0x001f240000300800 */
[----:B------:R-:W4:Y:S01]  /*17560*/  LDL.LU R17, [R1+0xb4] ;  /* 0x0000b40001117983 */ /* 0x000f220000300800 */
[----:B------:R-:W4:Y:S01]  /*17570*/  LDL.LU R18, [R1+0xb8] ;  /* 0x0000b80001127983 */ /* 0x000f220000300800 */
[----:B------:R-:W4:Y:S02]  /*17580*/  LDL.LU R19, [R1+0xbc] ;  /* 0x0000bc0001137983 */ /* 0x000f240000300800 */
[----:B-1----:R-:W-:Y:S02]  /*17590*/  IMAD.MOV.U32 R24, RZ, RZ, R0 ;  /* 0x000000ffff187224 */ /* 0x002fe400078e0000 */
[----:B--2---:R-:W-:-:S02]  /*175a0*/  IMAD.MOV.U32 R26, RZ, RZ, R3 ;  /* 0x000000ffff1a7224 */ /* 0x004fc400078e0003 */
[----:B------:R-:W-:Y:S01]  /*175b0*/  IMAD.MOV.U32 R27, RZ, RZ, R28 ;  /* 0x000000ffff1b7224 */ /* 0x000fe200078e001c */
[----:B------:R-:W2:Y:S01]  /*175c0*/  LDL.LU R0, [R1+0x130c] ;  /* 0x00130c0001007983 */ /* 0x000ea20000300800 */
[----:B------:R-:W-:Y:S02]  /*175d0*/  IMAD.MOV.U32 R25, RZ, RZ, R2 ;  /* 0x000000ffff197224 */ /* 0x000fe400078e0002 */
[----:B------:R-:W2:Y:S02]  /*175e0*/  LDL.LU R2, [R1+0x1308] ;  /* 0x0013080001027983 */ /* 0x000ea40000300800 */
[----:B------:R-:W2:Y:S01]  /*175f0*/  LDL.LU R3, [R1+0x1304] ;  /* 0x0013040001037983 */ /* 0x000ea20000300800 */
[----:B------:R-:W2:Y:S01]  /*17600*/  LDL.LU R28, [R1+0x1300] ;  /* 0x00130000011c7983 */ /* 0x000ea20000300800 */
[----:B------:R-:W-:Y:S02]  /*17610*/  STL.64 [R1+0x12c8], R26 ;  /* 0x0012c81a01007387 */ /* 0x000fe40000100a00 */
[----:B------:R0:W-:Y:S02]  /*17620*/  STL.64 [R1+0x12c0], R24 ;  /* 0x0012c01801007387 */ /* 0x0001e40000100a00 */
[----:B0-----:R-:W2:Y:S01]  /*17630*/  LDL.LU R24, [R1+0xa0] ;  /* 0x0000a00001187983 */ /* 0x001ea20000300800 */
[----:B------:R-:W2:Y:S02]  /*17640*/  LDL.LU R25, [R1+0xa4] ;  /* 0x0000a40001197983 */ /* 0x000ea40000300800 */
[----:B------:R-:W2:Y:S02]  /*17650*/  LDL.LU R26, [R1+0xa8] ;  /* 0x0000a800011a7983 */ /* 0x000ea40000300800 */
[----:B------:R-:W2:Y:S01]  /*17660*/  LDL.LU R27, [R1+0xac] ;  /* 0x0000ac00011b7983 */ /* 0x000ea20000300800 */
[C---:B---3--:R-:W-:Y:S11]  /*17670*/  HMMA.16816.F32 R8, R20.reuse, R4, R8 ;  /* 0x000000041408723c */ /* 0x048ff60000001808 */
[----:B------:R-:W-:Y:S11]  /*17680*/  @!UPT UIADD3 URZ, URZ, URZ, URZ ;  /* 0x0000003f3f3ff290 */ /* 0x000ff6000fffe03f */
[----:B------:R-:W-:Y:S01]  /*17690*/  @!UPT UIADD3 URZ, URZ, URZ, URZ ;  /* 0x0000003f3f3ff290 */ /* 0x000fe2000fffe03f */
[----:B------:R-:W-:Y:S01]  /*176a0*/  STL.64 [R1+0x110], R8 ;  /* 0x0001100801007387 */ /* 0x000fe20000100a00 */
[----:B------:R0:W-:Y:S03]  /*176b0*/  STL.64 [R1+0x118], R10 ;  /* 0x0001180a01007387 */ /* 0x0001e60000100a00 */
[----:B0-----:R-:W3:Y:S01]  /*176c0*/  LDL.LU.64 R10, [R1+0x12f8] ;  /* 0x0012f800010a7983 */ /* 0x001ee20000300a00 */
[----:B------:R-:W2:Y:S02]  /*176d0*/  LDL.LU.64 R8, [R1+0x12f0] ;  /* 0x0012f00001087983 */ /* 0x000ea40000300a00 */
[C---:B--2---:R-:W-:Y:S11]  /*176e0*/  HMMA.16816.F32 R12, R20.reuse, R8, R12 ;  /* 0x00000008140c723c */ /* 0x044ff6000000180c */
[----:B------:R-:W-:Y:S11]  /*176f0*/  @!UPT UIADD3 URZ, URZ, URZ, URZ ;  /* 0x0000003f3f3ff290 */ /* 0x000ff6000fffe03f */
[----:B------:R-:W-:Y:S01]  /*17700*/  @!UPT UIADD3 URZ, URZ, URZ, URZ ;  /* 0x0000003f3f3ff290 */ /* 0x000fe2000fffe03f */
[----:B------:R-:W-:Y:S01]  /*17710*/  STL.64 [R1+0x100], R12 ;  /* 0x0001000c01007387 */ /* 0x000fe20000100a00 */
[----:B------:R0:W-:Y:S03]  /*17720*/  STL.64 [R1+0x108], R14 ;  /* 0x0001080e01007387 */ /* 0x0001e60000100a00 */
[----:B0-----:R-:W2:Y:S01]  /*17730*/  LDL.LU.64 R14, [R1+0x12e8] ;  /* 0x0012e800010e7983 */ /* 0x001ea20000300a00 */
[----:B------:R-:W4:Y:S02]  /*17740*/  LDL.LU.64 R12, [R1+0x12e0] ;  /* 0x0012e000010c7983 */ /* 0x000f240000300a00 */
[----:B---3--:R-:W-:Y:S02]  /*17750*/  STL.64 [R1+0x12b8], R10 ;  /* 0x0012b80a01007387 */ /* 0x008fe40000100a00 */
[----:B------:R0:W-:Y:S02]  /*17760*/  STL.64 [R1+0x12b0], R8 ;  /* 0x0012b00801007387 */ /* 0x0001e40000100a00 */
[----:B0-----:R-:W3:Y:S01]  /*17770*/  LDL.LU R8, [R1+0x170] ;  /* 0x0001700001087983 */ /* 0x001ee20000300800 */
[----:B------:R-:W3:Y:S02]  /*17780*/  LDL.LU R9, [R1+0x174] ;  /* 0x0001740001097983 */ /* 0x000ee40000300800 */
[----:B------:R-:W3:Y:S02]  /*17790*/  LDL.LU R10, [R1+0x178] ;  /* 0x00017800010a7983 */ /* 0x000ee40000300800 */
[----:B------:R-:W3:Y:S01]  /*177a0*/  LDL.LU R11, [R1+0x17c] ;  /* 0x00017c00010b7983 */ /* 0x000ee20000300800 */
[C---:B----4-:R-:W-:Y:S11]  /*177b0*/  HMMA.16816.F32 R16, R20.reuse, R12, R16 ;  /* 0x0000000c1410723c */ /* 0x050ff60000001810 */
[----:B------:R-:W-:Y:S11]  /*177c0*/  @!UPT UIADD3 URZ, URZ, URZ, URZ ;  /* 0x0000003f3f3ff290 */ /* 0x000ff6000fffe03f */
[----:B------:R-:W-:Y:S01]  /*177d0*/  @!UPT UIADD3 URZ, URZ, URZ, URZ ;  /* 0x0000003f3f3ff290 */ /* 0x000fe2000fffe03f */
[----:B------:R-:W-:Y:S01]  /*177e0*/  STL.64 [R1+0xf0], R16 ;  /* 0x0000f01001007387 */ /* 0x000fe20000100a00 */
[----:B------:R0:W-:Y:S03]  /*177f0*/  STL.64 [R1+0xf8], R18 ;  /* 0x0000f81201007387 */ /* 0x0001e60000100a00 */
[----:B0-----:R-:W4:Y:S01]  /*17800*/  LDL.LU.64 R18, [R1+0x12d8] ;  /* 0x0012d80001127983 */ /* 0x001f220000300a00 */
[----:B------:R-:W3:Y:S02]  /*17810*/  LDL.LU.64 R16, [R1+0x12d0] ;  /* 0x0012d00001107983 */ /* 0x000ee40000300a00 */
[----:B--2---:R-:W-:Y:S02]  /*17820*/  STL.64 [R1+0x12a8], R14 ;  /* 0x0012a80e01007387 */ /* 0x004fe40000100a00 */
[----:B------:R0:W-:Y:S02]  /*17830*/  STL.64 [R1+0x12a0], R12 ;  /* 0x0012a00c01007387 */ /* 0x0001e40000100a00 */
[----:B0-----:R-:W2:Y:S01]  /*17840*/  LDL.LU R12, [R1+0x1d0] ;  /* 0x0001d000010c7983 */ /* 0x001ea20000300800 */
[----:B------:R-:W2:Y:S02]  /*17850*/  LDL.LU R13, [R1+0x1d4] ;  /* 0x0001d400010d7983 */ /* 0x000ea40000300800 */
[----:B------:R-:W2:Y:S02]  /*17860*/  LDL.LU R14, [R1+0x1d8] ;  /* 0x0001d800010e7983 */ /* 0x000ea40000300800 */
[----:B------:R-:W2:Y:S01]  /*17870*/  LDL.LU R15, [R1+0x1dc] ;  /* 0x0001dc00010f7983 */ /* 0x000ea20000300800 */
[----:B---3--:R-:W-:Y:S01]  /*17880*/  HMMA.16816.F32 R20, R20, R16, R24 ;  /* 0x000000101414723c */ /* 0x008fe20000001818 */
[----:B------:R-:W3:Y:S01]  /*17890*/  LDL.LU.64 R26, [R1+0x12c8] ;  /* 0x0012c800011a7983 */ /* 0x000ee20000300a00 */
[----:B------:R-:W3:Y:S02]  /*178a0*/  LDL.LU.64 R24, [R1+0x12c0] ;  /* 0x0012c00001187983 */ /* 0x000ee40000300a00 */
[----:B----4-:R-:W-:Y:S02]  /*178b0*/  STL.64 [R1+0x1298], R18 ;  /* 0x0012981201007387 */ /* 0x010fe40000100a00 */
[----:B------:R0:W-:Y:S11]  /*178c0*/  STL.64 [R1+0x1290], R16 ;  /* 0x0012901001007387 */ /* 0x0001f60000100a00 */
[----:B------:R-:W-:Y:S06]  /*178d0*/  @!UPT UIADD3 URZ, URZ, URZ, URZ ;  /* 0x0000003f3f3ff290 */ /* 0x000fec000fffe03f */
[----:B------:R-:W-:Y:S01]  /*178e0*/  STL.64 [R1+0xe0], R20 ;  /* 0x0000e01401007387 */ /* 0x000fe20000100a00 */
[----:B------:R-:W-:Y:S02]  /*178f0*/  STL.64 [R1+0xe8], R22 ;  /* 0x0000e81601007387 */ /* 0x000fe40000100a00 */
[----:B------:R-:W1:Y:S04]  /*17900*/  LDSM.16.MT88.4 R20, [R29+0x8380] ;  /* 0x008380001d14783b */ /* 0x000e680000004200 */
[----:B0-----:R-:W4:Y:S01]  /*17910*/  LDL.LU R16, [R1+0x2e0] ;  /* 0x0002e00001107983 */ /* 0x001f220000300800 */
[----:B------:R-:W4:Y:S01]  /*17920*/  LDL.LU R17, [R1+0x2e4] ;  /* 0x0002e40001117983 */ /* 0x000f220000300800 */
[----:B------:R-:W4:Y:S02]  /*17930*/  LDL.LU R18, [R1+0x2e8] ;  /* 0x0002e80001127983 */ /* 0x000f240000300800 */
[----:B------:R-:W4:Y:S01]  /*17940*/  LDL.LU R19, [R1+0x2ec] ;  /* 0x0002ec0001137983 */ /* 0x000f220000300800 */
[----:B-1----:R-:W-:Y:S01]  /*17950*/  STL.64 [R1+0x1288], R22 ;  /* 0x0012881601007387 */ /* 0x002fe20000100a00 */
[----:B------:R-:W-:Y:S02]  /*17960*/  STL.64 [R1+0x1280], R20 ;  /* 0x0012801401007387 */ /* 0x000fe40000100a00 */
[----:B------:R-:W0:Y:S04]  /*17970*/  LDSM.16.MT88.4 R20, [R29+0xc000] ;  /* 0x00c000001d14783b */ /* 0x000e280000004200 */
[----:B0-----:R-:W-:-:S02]  /*17980*/  IMAD.MOV.U32 R7, RZ, RZ, R22 ;  /* 0x000000ffff077224 */ /* 0x001fc400078e0016 */
[----:B------:R-:W-:Y:S01]  /*17990*/  IMAD.MOV.U32 R6, RZ, RZ, R21 ;  /* 0x000000ffff067224 */ /* 0x000fe200078e0015 */
[----:B------:R-:W-:Y:S01]  /*179a0*/  STL [R1+0x60], R20 ;  /* 0x0000601401007387 */ /* 0x000fe20000100800 */
[----:B------:R-:W-:Y:S02]  /*179b0*/  STL [R1+0x6c], R23 ;  /* 0x00006c1701007387 */ /* 0x000fe40000100800 */
[----:B------:R-:W-:Y:S01]  /*179c0*/  STL [R1+0x1244], R7 ;  /* 0x0012440701007387 */ /* 0x000fe20000100800 */
[----:B------:R-:W-:Y:S01]  /*179d0*/  STL [R1+0x1240], R6 ;  /* 0x0012400601007387 */ /* 0x000fe20000100800 */
[----:B---3--:R-:W-:Y:S11]  /*179e0*/  HMMA.16816.F32 R8, R24, R4, R8 ;  /* 0x000000041808723c */ /* 0x008ff60000001808 */
[----:B------:R-:W-:Y:S11]  /*179f0*/  @!UPT UIADD3 URZ, URZ, URZ, URZ ;  /* 0x0000003f3f3ff290 */ /* 0x000ff6000fffe03f */
[----:B------:R-:W-:Y:S01]  /*17a00*/  @!UPT UIADD3 URZ, URZ, URZ, URZ ;  /* 0x0000003f3f3ff290 */ /* 0x000fe2000fffe03f */
        /* <DEDUP_REMOVED lines=8> */
[----:B0-----:R-:W3:Y:S01]  /*17a90*/  LDL.LU.64 R10, [R1+0x12b8] ;  /* 0x0012b800010a7983 */ /* 0x001ee20000300a00 */
[----:B------:R-:W2:Y:S02]  /*17aa0*/  LDL.LU.64 R8, [R1+0x12b0] ;  /* 0x0012b00001087983 */ /* 0x000ea40000300a00 */
[----:B------:R-:W-:-:S02]  /*17ab0*/  IMAD.MOV.U32 R21, RZ, RZ, R3 ;  /* 0x000000ffff157224 */ /* 0x000fc400078e0003 */
[----:B------:R-:W-:Y:S02]  /*17ac0*/  IMAD.MOV.U32 R22, RZ, RZ, R2 ;  /* 0x000000ffff167224 */ /* 0x000fe400078e0002 */
[----:B------:R-:W-:Y:S02]  /*17ad0*/  IMAD.MOV.U32 R20, RZ, RZ, R28 ;  /* 0x000000ffff147224 */ /* 0x000fe400078e001c */
[----:B------:R-:W-:Y:S01]  /*17ae0*/  IMAD.MOV.U32 R23, RZ, RZ, R0 ;  /* 0x000000ffff177224 */ /* 0x000fe200078e0000 */
[C---:B--2---:R-:W-:Y:S11]  /*17af0*/  HMMA.16816.F32 R12, R24.reuse, R8, R12 ;  /* 0x00000008180c723c */ /* 0x044ff6000000180c */
[----:B------:R-:W-:Y:S11]  /*17b00*/  @!UPT UIADD3 URZ, URZ, URZ, URZ ;  /* 0x0000003f3f3ff290 */ /* 0x000ff6000fffe03f */
[----:B------:R-:W-:Y:S02]  /*17b10*/  @!UPT UIADD3 URZ, URZ, URZ, URZ ;  /* 0x0000003f3f3ff290 */ /* 0x000fe4000fffe03f */
[----:B------:R-:W-:Y:S02]  /*17b20*/  IMAD.MOV.U32 R3, RZ, RZ, R14 ;  /* 0x000000ffff037224 */ /* 0x000fe400078e000e */
[----:B------:R-:W-:Y:S02]  /*17b30*/  IMAD.MOV.U32 R2, RZ, RZ, R15 ;  /* 0x000000ffff027224 */ /* 0x000fe400078e000f */
[----:B------:R-:W-:Y:S02]  /*17b40*/  IMAD.MOV.U32 R0, RZ, RZ, R12 ;  /* 0x000000ffff007224 */ /* 0x000fe400078e000c */
[----:B------:R-:W-:Y:S01]  /*17b50*/  IMAD.MOV.U32 R28, RZ, RZ, R13 ;  /* 0x000000ffff1c7224 */ /* 0x000fe200078e000d */
[----:B------:R-:W2:Y:S01]  /*17b60*/  LDL.LU.64 R14, [R1+0x12a8] ;  /* 0x0012a800010e7983 */ /* 0x000ea20000300a00 */
[----:B------:R-:W4:Y:S02]  /*17b70*/  LDL.LU.64 R12, [R1+0x12a0] ;  /* 0x0012a000010c7983 */ /* 0x000f240000300a00 */
[----:B---3--:R-:W-:Y:S02]  /*17b80*/  STL.64 [R1+0x1270], R10 ;  /* 0x0012700a01007387 */ /* 0x008fe40000100a00 */
[----:B------:R-:W-:Y:S02]  /*17b90*/  STL.64 [R1+0x1268], R8 ;  /* 0x0012680801007387 */ /* 0x000fe40000100a00 */
[----:B------:R-:W0:Y:S04]  /*17ba0*/  LDSM.16.MT88.4 R8, [R29+0xc180] ;  /* 0x00c180001d08783b */ /* 0x000e280000004200 */
[----:B------:R-:W-:Y:S01]  /*17bb0*/  STL [R1+0x1050], R3 ;  /* 0x0010500301007387 */ /* 0x000fe20000100800 */
[----:B------:R-:W-:Y:S02]  /*17bc0*/  STL [R1+0x104c], R0 ;  /* 0x00104c0001007387 */ /* 0x000fe40000100800 */
[----:B------:R-:W-:Y:S02]  /*17bd0*/  STL [R1+0x1048], R28 ;  /* 0x0010481c01007387 */ /* 0x000fe40000100800 */
[----:B------:R-:W-:Y:S01]  /*17be0*/  STL [R1+0x1044], R2 ;  /* 0x0010440201007387 */ /* 0x000fe20000100800 */
[----:B0-----:R-:W-:Y:S01]  /*17bf0*/  STL.64 [R1+0x30], R8 ;  /* 0x0000300801007387 */ /* 0x001fe20000100a00 */
[----:B------:R-:W-:Y:S02]  /*17c00*/  STL.64 [R1+0x38], R10 ;  /* 0x0000380a01007387 */ /* 0x000fe40000100a00 */
[----:B------:R-:W0:Y:S02]  /*17c10*/  LDSM.16.MT88.4 R8, [R29+0xc200] ;  /* 0x00c200001d08783b */ /* 0x000e240000004200 */
[----:B0-----:R0:W-:Y:S02]  /*17c20*/  STL.64 [R1+0x20], R8 ;  /* 0x0000200801007387 */ /* 0x0011e40000100a00 */
[----:B------:R1:W-:Y:S02]  /*17c30*/  STL.64 [R1+0x28], R10 ;  /* 0x0000280a01007387 */ /* 0x0003e40000100a00 */
[----:B0-----:R-:W3:Y:S01]  /*17c40*/  LDL.LU R8, [R1+0x90] ;  /* 0x0000900001087983 */ /* 0x001ee20000300800 */
[----:B------:R-:W3:Y:S02]  /*17c50*/  LDL.LU R9, [R1+0x94] ;  /* 0x0000940001097983 */ /* 0x000ee40000300800 */
[----:B-1----:R-:W3:Y:S02]  /*17c60*/  LDL.LU R10, [R1+0x98] ;  /* 0x00009800010a7983 */ /* 0x002ee40000300800 */
[----:B------:R-:W3:Y:S01]  /*17c70*/  LDL.LU R11, [R1+0x9c] ;  /* 0x00009c00010b7983 */ /* 0x000ee20000300800 */
[----:B----4-:R-:W-:Y:S11]  /*17c80*/  HMMA.16816.F32 R16, R24, R12, R16 ;  /* 0x0000000c1810723c */ /* 0x010ff60000001810 */
[----:B------:R-:W-:Y:S11]  /*17c90*/  @!UPT UIADD3 URZ, URZ, URZ, URZ ;  /* 0x0000003f3f3ff290 */ /* 0x000ff6000fffe03f */
[----:B------:R-:W-:Y:S01]  /*17ca0*/  @!UPT UIADD3 URZ, URZ, URZ, URZ ;  /* 0x0000003f3f3ff290 */ /* 0x000fe2000fffe03f */
[----:B------:R-:W-:Y:S01]  /*17cb0*/  STL.64 [R1+0xb8], R18 ;  /* 0x0000b81201007387 */ /* 0x000fe20000100a00 */
[----:B------:R-:W-:Y:S02]  /*17cc0*/  IMAD.MOV.U32 R28, RZ, RZ, R16 ;  /* 0x000000ffff1c7224 */ /* 0x000fe400078e0010 */
[----:B------:R-:W-:Y:S02]  /*17cd0*/  IMAD.MOV.U32 R2, RZ, RZ, R17 ;  /* 0x000000ffff027224 */ /* 0x000fe400078e0011 */
[----:B------:R-:W0:Y:S04]  /*17ce0*/  LDSM.16.MT88.4 R16, [R29+0xc280] ;  /* 0x00c280001d10783b */ /* 0x000e280000004200 */
[----:B------:R-:W-:Y:S01]  /*17cf0*/  STL [R1+0x1058], R28 ;  /* 0x0010581c01007387 */ /* 0x000fe20000100800 */
[----:B------:R-:W-:Y:S02]  /*17d00*/  STL [R1+0x1054], R2 ;  /* 0x0010540201007387 */ /* 0x000fe40000100800 */
[----:B0-----:R-:W-:Y:S01]  /*17d10*/  IMAD.MOV.U32 R7, RZ, RZ, R18 ;  /* 0x000000ffff077224 */ /* 0x001fe200078e0012 */
[----:B------:R-:W-:Y:S01]  /*17d20*/  STL.64 [R1+0x10], R16 ;  /* 0x0000101001007387 */ /* 0x000fe20000100a00 */
[----:B------:R-:W-:-:S02]  /*17d30*/  IMAD.MOV.U32 R6, RZ, RZ, R19 ;  /* 0x000000ffff067224 */ /* 0x000fc400078e0013 */
[----:B------:R-:W0:Y:S02]  /*17d40*/  LDSM.16.MT88.4 R16, [R29+0xc300] ;  /* 0x00c300001d10783b */ /* 0x000e240000004200 */
[----:B0-----:R-:W-:Y:S02]  /*17d50*/  STL.64 [R1], R16 ;  /* 0x0000001001007387 */ /* 0x001fe40000100a00 */
[----:B------:R0:W-:Y:S02]  /*17d60*/  STL.64 [R1+0x8], R18 ;  /* 0x0000081201007387 */ /* 0x0001e40000100a00 */
[----:B0-----:R-:W4:Y:S01]  /*17d70*/  LDL.LU.64 R18, [R1+0x1298] ;  /* 0x0012980001127983 */ /* 0x001f220000300a00 */
[----:B------:R-:W2:Y:S02]  /*17d80*/  LDL.LU.64 R16, [R1+0x1290] ;  /* 0x0012900001107983 */ /* 0x000ea40000300a00 */
[----:B--2---:R-:W-:Y:S01]  /*17d90*/  HMMA.16816.F32 R24, R24, R16, R20 ;  /* 0x000000101818723c */ /* 0x004fe20000001814 */
[----:B------:R-:W3:Y:S01]  /*17da0*/  LDL.LU.64 R22, [R1+0x1288] ;  /* 0x0012880001167983 */ /* 0x000ee20000300a00 */
[----:B------:R-:W3:Y:S11]  /*17db0*/  LDL.LU.64 R20, [R1+0x1280] ;  /* 0x0012800001147983 */ /* 0x000ef60000300a00 */
[----:B------:R-:W-:Y:S10]  /*17dc0*/  @!UPT UIADD3 URZ, URZ, URZ, URZ ;  /* 0x0000003f3f3ff290 */ /* 0x000ff4000fffe03f */
[----:B------:R-:W-:Y:S01]  /*17dd0*/  STL [R1+0xa4], R25 ;  /* 0x0000a41901007387 */ /* 0x000fe20000100800 */
[----:B------:R-:W-:Y:S02]  /*17de0*/  IMAD.MOV.U32 R2, RZ, RZ, R24 ;  /* 0x000000ffff027224 */ /* 0x000fe400078e0018 */
[----:B------:R-:W-:Y:S02]  /*17df0*/  IMAD.MOV.U32 R3, RZ, RZ, R26 ;  /* 0x000000ffff037224 */ /* 0x000fe400078e001a */
[----:B------:R-:W-:Y:S02]  /*17e00*/  IMAD.MOV.U32 R0, RZ, RZ, R27 ;  /* 0x000000ffff007224 */ /* 0x000fe400078e001b */
[----:B------:R-:W0:Y:S04]  /*17e10*/  LDSM.16.MT88.4 R24, [R29+0xc380] ;  /* 0x00c380001d18783b */ /* 0x000e280000004200 */
[----:B----4-:R-:W-:Y:S01]  /*17e20*/  STL.64 [R1+0x1250], R18 ;  /* 0x0012501201007387 */ /* 0x010fe20000100a00 */
[----:B------:R1:W-:Y:S03]  /*17e30*/  STL.64 [R1+0x1248], R16 ;  /* 0x0012481001007387 */ /* 0x0003e60000100a00 */
[----:B-1----:R-:W2:Y:S01]  /*17e40*/  LDL.LU R16, [R1+0x2c0] ;  /* 0x0002c00001107983 */ /* 0x002ea20000300800 */
[----:B------:R-:W2:Y:S02]  /*17e50*/  LDL.LU R17, [R1+0x2c4] ;  /* 0x0002c40001117983 */ /* 0x000ea40000300800 */
[----:B------:R-:W2:Y:S02]  /*17e60*/  LDL.LU R18, [R1+0x2c8] ;  /* 0x0002c80001127983 */ /* 0x000ea40000300800 */
[----:B------:R-:W2:Y:S01]  /*17e70*/  LDL.LU R19, [R1+0x2cc] ;  /* 0x0002cc0001137983 */ /* 0x000ea20000300800 */
[----:B------:R-:W-:Y:S01]  /*17e80*/  STL [R1+0x1064], R0 ;  /* 0x0010640001007387 */ /* 0x000fe20000100800 */
[----:B------:R-:W-:Y:S02]  /*17e90*/  STL [R1+0x1060], R3 ;  /* 0x0010600301007387 */ /* 0x000fe40000100800 */
[----:B------:R-:W-:Y:S01]  /*17ea0*/  STL [R1+0x105c], R2 ;  /* 0x00105c0201007387 */ /* 0x000fe20000100800 */
[----:B0-----:R-:W-:Y:S01]  /*17eb0*/  STL.64 [R1+0x1000], R26 ;  /* 0x0010001a01007387 */ /* 0x001fe20000100a00 */
[----:B------:R0:W-:Y:S03]  /*17ec0*/  STL.64 [R1+0xff8], R24 ;  /* 0x000ff81801007387 */ /* 0x0001e60000100a00 */
[----:B0-----:R-:W4:Y:S01]  /*17ed0*/  LDL.LU R24, [R1+0x2d0] ;  /* 0x0002d00001187983 */ /* 0x001f220000300800 */
[----:B------:R-:W4:Y:S02]  /*17ee0*/  LDL.LU R25, [R1+0x2d4] ;  /* 0x0002d40001197983 */ /* 0x000f240000300800 */
[----:B------:R-:W4:Y:S02]  /*17ef0*/  LDL.LU R26, [R1+0x2d8] ;  /* 0x0002d800011a7983 */ /* 0x000f240000300800 */
[----:B------:R-:W-:-:S02]  /*17f00*/  IMAD.MOV.U32 R27, RZ, RZ, R14 ;  /* 0x000000ffff1b7224 */ /* 0x000fc400078e000e */
[----:B------:R-:W2:Y:S01]  /*17f10*/  LDL.LU R14, [R1+0x1278] ;  /* 0x00127800010e7983 */ /* 0x000ea20000300800 */
[----:B------:R0:W-:Y:S01]  /*17f20*/  STL [R1+0xe7c], R29 ;  /* 0x000e7c1d01007387 */ /* 0x0001e20000100800 */
[C---:B---3--:R-:W-:Y:S11]  /*17f30*/  HMMA.16816.F32 R8, R20.reuse, R4, R8 ;  /* 0x000000041408723c */ /* 0x048ff60000001808 */
[----:B------:R-:W-:Y:S11]  /*17f40*/  @!UPT UIADD3 URZ, URZ, URZ, URZ ;  /* 0x0000003f3f3ff290 */ /* 0x000ff6000fffe03f */
[----:B------:R-:W-:Y:S01]  /*17f50*/  @!UPT UIADD3 URZ, URZ, URZ, URZ ;  /* 0x0000003f3f3ff290 */ /* 0x000fe2000fffe03f */
[----:B------:R1:W-:Y:S01]  /*17f60*/  STL.64 [R1+0x90], R8 ;  /* 0x0000900801007387 */ /* 0x0003e20000100a00 */
[----:B------:R-:W-:Y:S02]  /*17f70*/  IMAD.MOV.U32 R28, RZ, RZ, R10 ;  /* 0x000000ffff1c7224 */ /* 0x000fe400078e000a */
[----:B0-----:R-:W-:Y:S02]  /*17f80*/  IMAD.MOV.U32 R29, RZ, RZ, R11 ;  /* 0x000000ffff1d7224 */ /* 0x001fe400078e000b */
[----:B------:R-:W3:Y:S04]  /*17f90*/  LDL.LU.64 R10, [R1+0x1270] ;  /* 0x00127000010a7983 */ /* 0x000ee80000300a00 */
[----:B-1----:R-:W4:Y:S02]  /*17fa0*/  LDL.LU.64 R8, [R1+0x1268] ;  /* 0x0012680001087983 */ /* 0x002f240000300a00 */
[C---:B----4-:R-:W-:Y:S11]  /*17fb0*/  HMMA.16816.F32 R24, R20.reuse, R8, R24 ;  /* 0x000000081418723c */ /* 0x050ff60000001818 */
[----:B------:R-:W-:Y:S11]  /*17fc0*/  @!UPT UIADD3 URZ, URZ, URZ, URZ ;  /* 0x0000003f3f3ff290 */ /* 0x000ff6000fffe03f */
[----:B------:R-:W-:Y:S01]  /*17fd0*/  @!UPT UIADD3 URZ, URZ, URZ, URZ ;  /* 0x0000003f3f3ff290 */ /* 0x000fe2000fffe03f */
[----:B------:R0:W-:Y:S01]  /*17fe0*/  STL [R1+0x80], R24 ;  /* 0x0000801801007387 */ /* 0x0001e20000100800 */
[----:B------:R-:W-:Y:S02]  /*17ff0*/  IMAD.MOV.U32 R0, RZ, RZ, R25 ;  /* 0x000000ffff007224 */ /* 0x000fe400078e0019 */
[----:B------:R-:W-:Y:S02]  /*18000*/  IMAD.MOV.U32 R3, RZ, RZ, R26 ;  /* 0x000000ffff037224 */ /* 0x000fe400078e001a */
[----:B------:R-:W-:Y:S01]  /*18010*/  IMAD.MOV.U32 R2, RZ, RZ, R27 ;  /* 0x000000ffff027224 */ /* 0x000fe200078e001b */
[----:B0-----:R-:W4:Y:S01]  /*18020*/  LDL.LU.64 R24, [R1+0x30] ;  /* 0x0000300001187983 */ /* 0x001f220000300a00 */
[----:B------:R-:W3:Y:S01]  /*18030*/  LDL.LU.64 R26, [R1+0x38] ;  /* 0x00003800011a7983 */ /* 0x000ee20000300a00 */
[----:B--2---:R-:W-:Y:S11]  /*18040*/  HMMA.16816.F32 R16, R20, R12, R16 ;  /* 0x0000000c1410723c */ /* 0x004ff60000001810 */
[----:B------:R-:W-:Y:S11]  /*18050*/  @!UPT UIADD3 URZ, URZ, URZ, URZ ;  /* 0x0000003f3f3ff290 */ /* 0x000ff6000fffe03f */
[----:B------:R-:W-:Y:S02]  /*18060*/  @!UPT UIADD3 URZ, URZ, URZ, URZ ;  /* 0x0000003f3f3ff290 */ /* 0x000fe4000fffe03f */
[----:B------:R-:W-:Y:S02]  /*18070*/  IMAD.MOV.U32 R9, RZ, RZ, R18 ;  /* 0x000000ffff097224 */ /* 0x000fe400078e0012 */
[----:B------:R-:W-:Y:S02]  /*18080*/  IMAD.MOV.U32 R8, RZ, RZ, R19 ;  /* 0x000000ffff087224 */ /* 0x000fe400078e0013 */
[----:B------:R-:W-:Y:S02]  /*18090*/  IMAD.MOV.U32 R13, RZ, RZ, R16 ;  /* 0x000000ffff0d7224 */ /* 0x000fe400078e0010 */
[----:B------:R-:W-:Y:S01]  /*180a0*/  IMAD.MOV.U32 R12, RZ, RZ, R17 ;  /* 0x000000ffff0c7224 */ /* 0x000fe200078e0011 */
[----:B---3--:R-:W-:Y:S01]  /*180b0*/  STL.64 [R1+0x1140], R26 ;  /* 0x0011401a01007387 */ /* 0x008fe20000100a00 */
[----:B----4-:R0:W-:Y:S02]  /*180c0*/  STL.64 [R1+0x1138], R24 ;  /* 0x0011381801007387 */ /* 0x0101e40000100a00 */
[----:B0-----:R-:W-:-:S02]  /*180d0*/  IMAD.MOV.U32 R24, RZ, RZ, R10 ;  /* 0x000000ffff187224 */ /* 0x001fc400078e000a */
[----:B------:R-:W-:Y:S01]  /*180e0*/  IMAD.MOV.U32 R25, RZ, RZ, R11 ;  /* 0x000000ffff197224 */ /* 0x000fe200078e000b */
[----:B------:R-:W2:Y:S01]  /*180f0*/  LDL.LU R10, [R1+0x1260] ;  /* 0x00126000010a7983 */ /* 0x000ea20000300800 */
[----:B------:R-:W2:Y:S02]  /*18100*/  LDL.LU R11, [R1+0x125c] ;  /* 0x00125c00010b7983 */ /* 0x000ea40000300800 */
[----:B------:R-:W-:Y:S02]  /*18110*/  IMAD.MOV.U32 R26, RZ, RZ, R15 ;  /* 0x000000ffff1a7224 */ /* 0x000fe400078e000f */
[----:B------:R-:W3:Y:S01]  /*18120*/  LDL.LU R15, [R1+0x1258] ;  /* 0x00125800010f7983 */ /* 0x000ee20000300800 */
[----:B------:R-:W4:Y:S02]  /*18130*/  LDL.LU R27, [R1+0x28c] ;  /* 0x00028c00011b7983 */ /* 0x000f240000300800 */
[----:B------:R-:W4:Y:S02]  /*18140*/  LDL.LU.64 R18, [R1+0x1250] ;  /* 0x0012500001127983 */ /* 0x000f240000300a00 */
[----:B------:R-:W4:Y:S01]  /*18150*/  LDL.LU.64 R16, [R1+0x1248] ;  /* 0x0012480001107983 */ /* 0x000f220000300a00 */
[----:B--2---:R-:W-:Y:S01]  /*18160*/  STL.64 [R1+0x1218], R10 ;  /* 0x0012180a01007387 */ /* 0x004fe20000100a00 */
[----:B------:R-:W-:Y:S02]  /*18170*/  STL.64 [R1+0x1210], R8 ;  /* 0x0012100801007387 */ /* 0x000fe40000100a00 */
[----:B---3--:R-:W-:Y:S01]  /*18180*/  STL.64 [R1+0x1208], R14 ;  /* 0x0012080e01007387 */ /* 0x008fe20000100a00 */
[----:B------:R-:W-:Y:S04]  /*18190*/  STL.64 [R1+0x1200], R12 ;  /* 0x0012000c01007387 */ /* 0x000fe80000100a00 */
[----:B----4-:R-:W-:Y:S01]  /*181a0*/  STL.64 [R1+0x11f8], R18 ;  /* 0x0011f81201007387 */ /* 0x010fe20000100a00 */
[----:B------:R-:W-:Y:S01]  /*181b0*/  HMMA.16816.F32 R20, R20, R16, R24 ;  /* 0x000000101414723c */ /* 0x000fe20000001818 */
[----:B------:R-:W2:Y:S02]  /*181c0*/  LDL.LU R24, [R1+0x1b0] ;  /* 0x0001b00001187983 */ /* 0x000ea40000300800 */
[----:B------:R-:W2:Y:S01]  /*181d0*/  LDL.LU R25, [R1+0x1b4] ;  /* 0x0001b40001197983 */ /* 0x000ea20000300800 */
[----:B------:R-:W3:Y:S01]  /*181e0*/  LDL.LU R26, [R1+0x1b8] ;  /* 0x0001b800011a7983 */ /* 0x000ee20000300800 */
[----:B------:R-:W3:Y:S03]  /*181f0*/  LDL.LU R27, [R1+0x1bc] ;  /* 0x0001bc00011b7983 */ /* 0x000ee60000300800 */
[----:B---3--:R-:W-:Y:S01]  /*18200*/  STL.64 [R1+0x1150], R26 ;  /* 0x0011501a01007387 */ /* 0x008fe20000100a00 */
[----:B--2---:R0:W-:Y:S03]  /*18210*/  STL.64 [R1+0x1148], R24 ;  /* 0x0011481801007387 */ /* 0x0041e60000100a00 */
[----:B0-----:R-:W2:Y:S01]  /*18220*/  LDL.LU.64 R24, [R1+0x40] ;  /* 0x0000400001187983 */ /* 0x001ea20000300a00 */
[----:B------:R-:W3:Y:S03]  /*18230*/  LDL.LU.64 R26, [R1+0x48] ;  /* 0x00004800011a7983 */ /* 0x000ee60000300a00 */
[----:B---3--:R-:W-:Y:S01]  /*18240*/  STL.64 [R1+0x1190], R26 ;  /* 0x0011901a01007387 */ /* 0x008fe20000100a00 */
[----:B--2---:R0:W-:Y:S03]  /*18250*/  STL.64 [R1+0x1188], R24 ;  /* 0x0011881801007387 */ /* 0x0041e60000100a00 */
[----:B0-----:R-:W2:Y:S01]  /*18260*/  LDL.LU R24, [R1+0x50] ;  /* 0x0000500001187983 */ /* 0x001ea20000300800 */
[----:B------:R-:W2:Y:S02]  /*18270*/  LDL.LU R25, [R1+0x54] ;  /* 0x0000540001197983 */ /* 0x000ea40000300800 */
[----:B------:R-:W3:Y:S02]  /*18280*/  LDL.LU R26, [R1+0x58] ;  /* 0x00005800011a7983 */ /* 0x000ee40000300800 */
[----:B------:R-:W3:Y:S02]  /*18290*/  LDL.LU R27, [R1+0x5c] ;  /* 0x00005c00011b7983 */ /* 0x000ee40000300800 */
[----:B---3--:R-:W-:Y:S01]  /*182a0*/  STL.64 [R1+0x11e0], R26 ;  /* 0x0011e01a01007387 */ /* 0x008fe20000100a00 */
[----:B--2---:R-:W-:Y:S02]  /*182b0*/  STL.64 [R1+0x11d8], R24 ;  /* 0x0011d81801007387 */ /* 0x004fe40000100a00 */
[----:B------:R-:W-:Y:S02]  /*182c0*/  STL.64 [R1+0xfc0], R22 ;  /* 0x000fc01601007387 */ /* 0x000fe40000100a00 */
[----:B------:R0:W-:Y:S02]  /*182d0*/  STL.64 [R1+0x1068], R20 ;  /* 0x0010681401007387 */ /* 0x0001e40000100a00 */
[----:B0-----:R-:W2:Y:S01]  /*182e0*/  LDL.LU R20, [R1+0x10] ;  /* 0x0000100001147983 */ /* 0x001ea20000300800 */
[----:B------:R-:W2:Y:S02]  /*182f0*/  LDL.LU R21, [R1+0x14] ;  /* 0x0000140001157983 */ /* 0x000ea40000300800 */
[----:B------:R-:W-:-:S02]  /*18300*/  IMAD.MOV.U32 R22, RZ, RZ, R7 ;  /* 0x000000ffff167224 */ /* 0x000fc400078e0007 */
[----:B------:R-:W-:Y:S01]  /*18310*/  IMAD.MOV.U32 R23, RZ, RZ, R6 ;  /* 0x000000ffff177224 */ /* 0x000fe200078e0006 */
[----:B------:R-:W3:Y:S01]  /*18320*/  LDL.LU R7, [R1+0x1244] ;  /* 0x0012440001077983 */ /* 0x000ee20000300800 */
[----:B------:R-:W4:Y:S03]  /*18330*/  LDL.LU R6, [R1+0x1240] ;  /* 0x0012400001067983 */ /* 0x000f260000300800 */
[----:B------:R-:W-:Y:S04]  /*18340*/  STL.64 [R1+0x10b8], R22 ;  /* 0x0010b81601007387 */ /* 0x000fe80000100a00 */
[----:B--2---:R0:W-:Y:S04]  /*18350*/  STL.64 [R1+0x10b0], R20 ;  /* 0x0010b01401007387 */ /* 0x0041e80000100a00 */
[----:B0-----:R-:W2:Y:S01]  /*18360*/  LDL.LU R20, [R1+0x1a0] ;  /* 0x0001a00001147983 */ /* 0x001ea20000300800 */
[----:B------:R-:W2:Y:S02]  /*18370*/  LDL.LU R21, [R1+0x1a4] ;  /* 0x0001a40001157983 */ /* 0x000ea40000300800 */
[----:B------:R-:W2:Y:S02]  /*18380*/  LDL.LU R22, [R1+0x1a8] ;  /* 0x0001a80001167983 */ /* 0x000ea40000300800 */
[----:B------:R-:W2:Y:S02]  /*18390*/  LDL.LU R23, [R1+0x1ac] ;  /* 0x0001ac0001177983 */ /* 0x000ea40000300800 */
[----:B--2---:R-:W-:Y:S01]  /*183a0*/  STL.64 [R1+0x1160], R22 ;  /* 0x0011601601007387 */ /* 0x004fe20000100a00 */
[----:B------:R0:W-:Y:S03]  /*183b0*/  STL.64 [R1+0x1158], R20 ;  /* 0x0011581401007387 */ /* 0x0001e60000100a00 */
[----:B0-----:R-:W2:Y:S01]  /*183c0*/  LDL.LU R20, [R1+0x1c0] ;  /* 0x0001c00001147983 */ /* 0x001ea20000300800 */
[----:B------:R-:W2:Y:S02]  /*183d0*/  LDL.LU R21, [R1+0x1c4] ;  /* 0x0001c40001157983 */ /* 0x000ea40000300800 */
[----:B------:R-:W2:Y:S02]  /*183e0*/  LDL.LU R22, [R1+0x1c8] ;  /* 0x0001c80001167983 */ /* 0x000ea40000300800 */
[----:B------:R-:W2:Y:S02]  /*183f0*/  LDL.LU R23, [R1+0x1cc] ;  /* 0x0001cc0001177983 */ /* 0x000ea40000300800 */
[----:B----4-:R-:W-:-:S02]  /*18400*/  IMAD.MOV.U32 R25, RZ, RZ, R6 ;  /* 0x000000ffff197224 */ /* 0x010fc400078e0006 */
[----:B---3--:R-:W-:Y:S01]  /*18410*/  IMAD.MOV.U32 R26, RZ, RZ, R7 ;  /* 0x000000ffff1a7224 */ /* 0x008fe200078e0007 */
[----:B--2---:R-:W-:Y:S01]  /*18420*/  STL.64 [R1+0x1170], R22 ;  /* 0x0011701601007387 */ /* 0x004fe20000100a00 */
[----:B------:R0:W-:Y:S03]  /*18430*/  STL.64 [R1+0x1168], R20 ;  /* 0x0011681401007387 */ /* 0x0001e60000100a00 */
[----:B0-----:R-:W2:Y:S01]  /*18440*/  LDL.LU R20, [R1+0x1e0] ;  /* 0x0001e00001147983 */ /* 0x001ea20000300800 */
[----:B------:R-:W2:Y:S02]  /*18450*/  LDL.LU R21, [R1+0x1e4] ;  /* 0x0001e40001157983 */ /* 0x000ea40000300800 */
[----:B------:R-:W3:Y:S02]  /*18460*/  LDL.LU R22, [R1+0x1e8] ;  /* 0x0001e80001167983 */ /* 0x000ee40000300800 */
[----:B------:R-:W3:Y:S01]  /*18470*/  LDL.LU R23, [R1+0x1ec] ;  /* 0x0001ec0001177983 */ /* 0x000ee20000300800 */
        /* <DEDUP_REMOVED lines=8> */
[----:B----4-:R-:W-:-:S02]  /*18500*/  IMAD.MOV.U32 R22, RZ, RZ, R6 ;  /* 0x000000ffff167224 */ /* 0x010fc400078e0006 */
[----:B------:R-:W-:Y:S01]  /*18510*/  IMAD.MOV.U32 R23, RZ, RZ, R7 ;  /* 0x000000ffff177224 */ /* 0x000fe200078e0007 */
[----:B------:R-:W3:Y:S01]  /*18520*/  LDL.LU R6, [R1+0x1234] ;  /* 0x0012340001067983 */ /* 0x000ee20000300800 */
[----:B------:R-:W4:Y:S02]  /*18530*/  LDL.LU R7, [R1+0x1230] ;  /* 0x0012300001077983 */ /* 0x000f240000300800 */
        /* <DEDUP_REMOVED lines=12> */
[----:B------:R-:W-:Y:S01]  /*18600*/  STL.64 [R1+0x11a0], R22 ;  /* 0x0011a01601007387 */ /* 0x000fe20000100a00 */
        /* <DEDUP_REMOVED lines=9> */
[----:B----4-:R-:W-:-:S02]  /*186a0*/  IMAD.MOV.U32 R22, RZ, RZ, R7 ;  /* 0x000000ffff167224 */ /* 0x010fc400078e0007 */
[----:B---3--:R-:W-:Y:S01]  /*186b0*/  IMAD.MOV.U32 R23, RZ, RZ, R6 ;  /* 0x000000ffff177224 */ /* 0x008fe200078e0006 */
        /* <DEDUP_REMOVED lines=8> */
[----:B--2---:R4:W-:Y:S01]  /*18740*/  STL.64 [R1+0x11d0], R22 ;  /* 0x0011d01601007387 */ /* 0x0049e20000100a00 */
[----:B------:R0:W-:Y:S02]  /*18750*/  STL.64 [R1+0x11c8], R20 ;  /* 0x0011c81401007387 */ /* 0x0001e40000100a00 */
[----:B----4-:R-:W-:Y:S01]  /*18760*/  IMAD.MOV.U32 R22, RZ, RZ, R6 ;  /* 0x000000ffff167224 */ /* 0x010fe200078e0006 */
[----:B0-----:R-:W2:Y:S01]  /*18770*/  LDL.LU R20, [R1+0x260] ;  /* 0x0002600001147983 */ /* 0x001ea20000300800 */
[----:B------:R-:W2:Y:S02]  /*18780*/  LDL.LU R21, [R1+0x264] ;  /* 0x0002640001157983 */ /* 0x000ea40000300800 */
[----:B------:R-:W4:Y:S02]  /*18790*/  LDL.LU R6, [R1+0x1224] ;  /* 0x0012240001067983 */ /* 0x000f240000300800 */
[----:B---3--:R-:W-:-:S02]  /*187a0*/  IMAD.MOV.U32 R23, RZ, RZ, R7 ;  /* 0x000000ffff177224 */ /* 0x008fc400078e0007 */
[----:B------:R-:W4:Y:S03]  /*187b0*/  LDL.LU R7, [R1+0x1220] ;  /* 0x0012200001077983 */ /* 0x000f260000300800 */
[----:B------:R-:W-:Y:S01]  /*187c0*/  STL.64 [R1+0x11f0], R22 ;  /* 0x0011f01601007387 */ /* 0x000fe20000100a00 */
[C---:B----4-:R-:W-:Y:S01]  /*187d0*/  HMMA.16816.F32 R8, R24.reuse, R6, R8 ;  /* 0x000000061808723c */ /* 0x050fe20000001808 */
[----:B--2---:R0:W-:Y:S04]  /*187e0*/  STL.64 [R1+0x11e8], R20 ;  /* 0x0011e81401007387 */ /* 0x0041e80000100a00 */
[----:B0-----:R-:W2:Y:S01]  /*187f0*/  LDL.LU R20, [R1+0x270] ;  /* 0x0002700001147983 */ /* 0x001ea20000300800 */
[----:B------:R-:W2:Y:S02]  /*18800*/  LDL.LU R21, [R1+0x274] ;  /* 0x0002740001157983 */ /* 0x000ea40000300800 */
[----:B------:R-:W2:Y:S02]  /*18810*/  LDL.LU R22, [R1+0x278] ;  /* 0x0002780001167983 */ /* 0x000ea40000300800 */
[----:B------:R-:W2:Y:S11]  /*18820*/  LDL.LU R23, [R1+0x27c] ;  /* 0x00027c0001177983 */ /* 0x000eb60000300800 */
[----:B------:R-:W-:Y:S02]  /*18830*/  @!UPT UIADD3 URZ, URZ, URZ, URZ ;  /* 0x0000003f3f3ff290 */ /* 0x000fe4000fffe03f */
[----:B------:R-:W-:Y:S01]  /*18840*/  STL.64 [R1+0x170], R8 ;  /* 0x0001700801007387 */ /* 0x000fe20000100a00 */
[----:B------:R0:W-:Y:S03]  /*18850*/  STL.64 [R1+0x178], R10 ;  /* 0x0001780a01007387 */ /* 0x0001e60000100a00 */
[----:B0-----:R-:W3:Y:S01]  /*18860*/  LDL.LU.64 R10, [R1+0x1218] ;  /* 0x00121800010a7983 */ /* 0x001ee20000300a00 */
[----:B------:R-:W4:Y:S01]  /*18870*/  LDL.LU.64 R8, [R1+0x1210] ;  /* 0x0012100001087983 */ /* 0x000f220000300a00 */
[C---:B---3--:R-:W-:Y:S11]  /*18880*/  HMMA.16816.F32 R12, R24.reuse, R10, R12 ;  /* 0x0000000a180c723c */ /* 0x048ff6000000180c */
[----:B------:R-:W-:Y:S11]  /*18890*/  @!UPT UIADD3 URZ, URZ, URZ, URZ ;  /* 0x0000003f3f3ff290 */ /* 0x000ff6000fffe03f */
[----:B------:R-:W-:Y:S01]  /*188a0*/  @!UPT UIADD3 URZ, URZ, URZ, URZ ;  /* 0x0000003f3f3ff290 */ /* 0x000fe2000fffe03f */
[----:B------:R-:W-:Y:S01]  /*188b0*/  STL.64 [R1+0x380], R12 ;  /* 0x0003800c01007387 */ /* 0x000fe20000100a00 */
[----:B------:R0:W-:Y:S03]  /*188c0*/  STL.64 [R1+0x388], R14 ;  /* 0x0003880e01007387 */ /* 0x0001e60000100a00 */
[----:B0-----:R-:W3:Y:S01]  /*188d0*/  LDL.LU.64 R14, [R1+0x1208] ;  /* 0x00120800010e7983 */ /* 0x001ee20000300a00 */
[----:B------:R-:W2:Y:S01]  /*188e0*/  LDL.LU.64 R12, [R1+0x1200] ;  /* 0x00120000010c7983 */ /* 0x000ea20000300a00 */
[C---:B---3--:R-:W-:Y:S11]  /*188f0*/  HMMA.16816.F32 R16, R24.reuse, R14, R16 ;  /* 0x0000000e1810723c */ /* 0x048ff60000001810 */
[----:B------:R-:W-:Y:S11]  /*18900*/  @!UPT UIADD3 URZ, URZ, URZ, URZ ;  /* 0x0000003f3f3ff290 */ /* 0x000ff6000fffe03f */
[----:B------:R-:W-:Y:S01]  /*18910*/  @!UPT UIADD3 URZ, URZ, URZ, URZ ;  /* 0x0000003f3f3ff290 */ /* 0x000fe2000fffe03f */
[----:B------:R-:W-:Y:S01]  /*18920*/  STL.64 [R1+0x370], R16 ;  /* 0x0003701001007387 */ /* 0x000fe20000100a00 */
[----:B------:R0:W-:Y:S03]  /*18930*/  STL.64 [R1+0x378], R18 ;  /* 0x0003781201007387 */ /* 0x0001e60000100a00 */
        /* <DEDUP_REMOVED lines=45> */
[----:B--2---:R-:W-:Y:S11]  /*18c10*/  HMMA.16816.F32 R20, R24, R10, R20 ;  /* 0x0000000a1814723c */ /* 0x004ff60000001814 */
[----:B------:R-:W-:Y:S11]  /*18c20*/  @!UPT UIADD3 URZ, URZ, URZ, URZ ;  /* 0x0000003f3f3ff290 */ /* 0x000ff6000fffe03f */
[----:B------:R-:W-:Y:S01]  /*18c30*/  @!UPT UIADD3 URZ, URZ, URZ, URZ ;  /* 0x0000003f3f3ff290 */ /* 0x000fe2000fffe03f */
[----:B------:R-:W-:Y:S01]  /*18c40*/  STL.64 [R1+0x2d0], R20 ;  /* 0x0002d01401007387 */ /* 0x000fe20000100a00 */
[----:B------:R0:W-:Y:S03]  /*18c50*/  STL.64 [R1+0x2d8], R22 ;  /* 0x0002d81601007387 */ /* 0x0001e60000100a00 */
[----:B0-----:R-:W2:Y:S01]  /*18c60*/  LDL.LU.64 R22, [R1+0x1170] ;  /* 0x0011700001167983 */ /* 0x001ea20000300a00 */
[----:B------:R-:W2:Y:S02]  /*18c70*/  LDL.LU.64 R20, [R1+0x1168] ;  /* 0x0011680001147983 */ /* 0x000ea40000300a00 */
[----:B------:R-:W-:Y:S02]  /*18c80*/  IMAD.MOV.U32 R5, RZ, RZ, R26 ;  /* 0x000000ffff057224 */ /* 0x000fe400078e001a */
[----:B------:R-:W-:Y:S02]  /*18c90*/  IMAD.MOV.U32 R4, RZ, RZ, R27 ;  /* 0x000000ffff047224 */ /* 0x000fe400078e001b */
[----:B------:R-:W-:-:S02]  /*18ca0*/  IMAD.MOV.U32 R17, RZ, RZ, R24 ;  /* 0x000000ffff117224 */ /* 0x000fc400078e0018 */
[----:B------:R-:W-:Y:S01]  /*18cb0*/  IMAD.MOV.U32 R16, RZ, RZ, R25 ;  /* 0x000000ffff107224 */ /* 0x000fe200078e0019 */
[----:B--2---:R-:W-:Y:S11]  /*18cc0*/  HMMA.16816.F32 R20, R24, R14, R20 ;  /* 0x0000000e1814723c */ /* 0x004ff60000001814 */
[----:B------:R-:W-:Y:S11]  /*18cd0*/  @!UPT UIADD3 URZ, URZ, URZ, URZ ;  /* 0x0000003f3f3ff290 */ /* 0x000ff6000fffe03f */
[----:B------:R-:W-:Y:S01]  /*18ce0*/  @!UPT UIADD3 URZ, URZ, URZ, URZ ;  /* 0x0000003f3f3ff290 */ /* 0x000fe2000fffe03f */
[----:B------:R-:W-:Y:S01]  /*18cf0*/  STL.64 [R1+0x2c0], R20 ;  /* 0x0002c01401007387 */ /* 0x000fe20000100a00 */
[----:B------:R0:W-:Y:S03]  /*18d00*/  STL.64 [R1+0x2c8], R22 ;  /* 0x0002c81601007387 */ /* 0x0001e60000100a00 */
[----:B0-----:R-:W2:Y:S01]  /*18d10*/  LDL.LU.64 R22, [R1+0x1160] ;  /* 0x0011600001167983 */ /* 0x001ea20000300a00 */
[----:B------:R-:W2:Y:S02]  /*18d20*/  LDL.LU.64 R20, [R1+0x1158] ;  /* 0x0011580001147983 */ /* 0x000ea40000300a00 */
[----:B------:R-:W3:Y:S02]  /*18d30*/  LDL.LU.64 R26, [R1+0x1150] ;  /* 0x00115000011a7983 */ /* 0x000ee40000300a00 */
[----:B------:R-:W3:Y:S01]  /*18d40*/  LDL.LU.64 R24, [R1+0x1148] ;  /* 0x0011480001187983 */ /* 0x000ee20000300a00 */
[----:B------:R0:W-:Y:S01]  /*18d50*/  STL.64 [R1+0x1130], R14 ;  /* 0x0011300e01007387 */ /* 0x0001e20000100a00 */
[----:B------:R1:W-:Y:S02]  /*18d60*/  STL.64 [R1+0x1128], R12 ;  /* 0x0011280c01007387 */ /* 0x0003e40000100a00 */
[----:B0-----:R-:W-:-:S02]  /*18d70*/  IMAD.MOV.U32 R14, RZ, RZ, R5 ;  /* 0x000000ffff0e7224 */ /* 0x001fc400078e0005 */
[----:B-1----:R-:W-:Y:S02]  /*18d80*/  IMAD.MOV.U32 R12, RZ, RZ, R17 ;  /* 0x000000ffff0c7224 */ /* 0x002fe400078e0011 */
[----:B------:R-:W-:Y:S02]  /*18d90*/  IMAD.MOV.U32 R13, RZ, RZ, R16 ;  /* 0x000000ffff0d7224 */ /* 0x000fe400078e0010 */
[----:B------:R-:W-:Y:S02]  /*18da0*/  IMAD.MOV.U32 R15, RZ, RZ, R4 ;  /* 0x000000ffff0f7224 */ /* 0x000fe400078e0004 */
[----:B------:R-:W2:Y:S05]  /*18db0*/  LDL.LU.64 R4, [R1+0x360] ;  /* 0x0003600001047983 */ /* 0x000eaa0000300a00 */
[----:B---3--:R-:W-:Y:S01]  /*18dc0*/  HMMA.16816.F32 R12, R12, R18, R24 ;  /* 0x000000120c0c723c */ /* 0x008fe20000001818 */
[----:B------:R-:W2:Y:S01]  /*18dd0*/  LDL.LU.64 R26, [R1+0x1140] ;  /* 0x00114000011a7983 */ /* 0x000ea20000300a00 */
[----:B------:R-:W2:Y:S02]  /*18de0*/  LDL.LU.64 R24, [R1+0x1138] ;  /* 0x0011380001187983 */ /* 0x000ea40000300a00 */
[----:B------:R2:W-:Y:S11]  /*18df0*/  STL.64 [R1+0x1120], R18 ;  /* 0x0011201201007387 */ /* 0x0005f60000100a00 */
[----:B------:R-:W-:Y:S08]  /*18e00*/  @!UPT UIADD3 URZ, URZ, URZ, URZ ;  /* 0x0000003f3f3ff290 */ /* 0x000ff0000fffe03f */
[----:B------:R-:W-:Y:S01]  /*18e10*/  STL.64 [R1+0x2b0], R12 ;  /* 0x0002b00c01007387 */ /* 0x000fe20000100a00 */
[----:B------:R0:W-:Y:S01]  /*18e20*/  STL.64 [R1+0x2b8], R14 ;  /* 0x0002b80e01007387 */ /* 0x0001e20000100a00 */
[----:B--2---:R-:W-:Y:S11]  /*18e30*/  HMMA.16816.F32 R16, R24, R6, R20 ;  /* 0x000000061810723c */ /* 0x004ff60000001814 */
[----:B------:R-:W-:Y:S11]  /*18e40*/  @!UPT UIADD3 URZ, URZ, URZ, URZ ;  /* 0x0000003f3f3ff290 */ /* 0x000ff6000fffe03f */
[----:B------:R-:W-:Y:S01]  /*18e50*/  @!UPT UIADD3 URZ, URZ, URZ, URZ ;  /* 0x0000003f3f3ff290 */ /* 0x000fe2000fffe03f */
[----:B------:R-:W-:Y:S01]  /*18e60*/  STL.64 [R1+0x2a0], R16 ;  /* 0x0002a01001007387 */ /* 0x000fe20000100a00 */
[----:B------:R-:W-:Y:S02]  /*18e70*/  STL.64 [R1+0x2a8], R18 ;  /* 0x0002a81201007387 */ /* 0x000fe40000100a00 */
[----:B------:R-:W-:Y:S02]  /*18e80*/  STL.64 [R1+0x1108], R6 ;  /* 0x0011080601007387 */ /* 0x000fe40000100a00 */
[----:B------:R-:W-:Y:S01]  /*18e90*/  STL.64 [R1+0x1100], R4 ;  /* 0x0011000401007387 */ /* 0x000fe20000100a00 */
[----:B------:R-:W2:Y:S01]  /*18ea0*/  LDL.LU R20, [R1+0x20] ;  /* 0x0000200001147983 */ /* 0x000ea20000300800 */
[----:B------:R-:W2:Y:S02]  /*18eb0*/  LDL.LU R21, [R1+0x24] ;  /* 0x0000240001157983 */ /* 0x000ea40000300800 */
[----:B------:R-:W3:Y:S02]  /*18ec0*/  LDL.LU R22, [R1+0x28] ;  /* 0x0000280001167983 */ /* 0x000ee40000300800 */
[----:B------:R-:W3:Y:S02]  /*18ed0*/  LDL.LU R23, [R1+0x2c] ;  /* 0x00002c0001177983 */ /* 0x000ee40000300800 */
[----:B0-----:R-:W-:-:S02]  /*18ee0*/  IMAD.MOV.U32 R15, RZ, RZ, R24 ;  /* 0x000000ffff0f7224 */ /* 0x001fc400078e0018 */
[----:B------:R-:W-:Y:S02]  /*18ef0*/  IMAD.MOV.U32 R14, RZ, RZ, R25 ;  /* 0x000000ffff0e7224 */ /* 0x000fe400078e0019 */
[----:B------:R-:W-:Y:S02]  /*18f00*/  IMAD.MOV.U32 R13, RZ, RZ, R26 ;  /* 0x000000ffff0d7224 */ /* 0x000fe400078e001a */
[----:B------:R-:W-:Y:S01]  /*18f10*/  IMAD.MOV.U32 R12, RZ, RZ, R27 ;  /* 0x000000ffff0c7224 */ /* 0x000fe200078e001b */
[----:B---3--:R-:W-:Y:S01]  /*18f20*/  STL.64 [R1+0x1118], R22 ;  /* 0x0011181601007387 */ /* 0x008fe20000100a00 */
[----:B--2---:R-:W-:Y:S02]  /*18f30*/  STL.64 [R1+0x1110], R20 ;  /* 0x0011101401007387 */ /* 0x004fe40000100a00 */
[----:B------:R-:W2:Y:S02]  /*18f40*/  LDL.LU R24, [R1] ;  /* 0x0000000001187983 */ /* 0x000ea40000300800 */
        /* <DEDUP_REMOVED lines=21> */
[----:B------:R-:W2:Y:S01]  /*190a0*/  LDL.LU R20, [R1+0x160] ;  /* 0x0001600001147983 */ /* 0x000ea20000300800 */
[----:B------:R-:W4:Y:S02]  /*190b0*/  LDL.LU R21, [R1+0x164] ;  /* 0x0001640001157983 */ /* 0x000f240000300800 */
[----:B------:R-:W4:Y:S02]  /*190c0*/  LDL.LU R22, [R1+0x168] ;  /* 0x0001680001167983 */ /* 0x000f240000300800 */
[----:B------:R-:W4:Y:S01]  /*190d0*/  LDL.LU R23, [R1+0x16c] ;  /* 0x00016c0001177983 */ /* 0x000f220000300800 */
[----:B------:R-:W4:Y:S01]  /*190e0*/  LDL.LU R16, [R1+0x180] ;  /* 0x0001800001107983 */ /* 0x000f220000300800 */
[----:B------:R-:W4:Y:S02]  /*190f0*/  LDL.LU R17, [R1+0x184] ;  /* 0x0001840001117983 */ /* 0x000f240000300800 */
[----:B------:R-:W4:Y:S02]  /*19100*/  LDL.LU R18, [R1+0x188] ;  /* 0x0001880001127983 */ /* 0x000f240000300800 */
[----:B------:R-:W-:Y:S01]  /*19110*/  IMAD.MOV.U32 R7, RZ, RZ, R12 ;  /* 0x000000ffff077224 */ /* 0x000fe200078e000c */
[----:B------:R-:W4:Y:S01]  /*19120*/  LDL.LU R19, [R1+0x18c] ;  /* 0x00018c0001137983 */ /* 0x000f220000300800 */
[----:B------:R-:W-:-:S02]  /*19130*/  IMAD.MOV.U32 R6, RZ, RZ, R13 ;  /* 0x000000ffff067224 */ /* 0x000fc400078e000d */
[----:B------:R-:W4:Y:S02]  /*19140*/  LDL.LU R12, [R1+0x190] ;  /* 0x00019000010c7983 */ /* 0x000f240000300800 */
[----:B------:R-:W-:Y:S01]  /*19150*/  IMAD.MOV.U32 R5, RZ, RZ, R14 ;  /* 0x000000ffff057224 */ /* 0x000fe200078e000e */
[----:B------:R-:W4:Y:S01]  /*19160*/  LDL.LU R13, [R1+0x194] ;  /* 0x00019400010d7983 */ /* 0x000f220000300800 */
[----:B------:R-:W-:Y:S02]  /*19170*/  IMAD.MOV.U32 R4, RZ, RZ, R15 ;  /* 0x000000ffff047224 */ /* 0x000fe400078e000f */
        /* <DEDUP_REMOVED lines=42> */
[----:B0-----:R-:W3:Y:S02]  /*19420*/  LDL.LU.64 R18, [R1+0x1120] ;  /* 0x0011200001127983 */ /* 0x001ee40000300a00 */
[----:B---3--:R-:W-:Y:S02]  /*19430*/  HMMA.16816.F32 R4, R4, R18, R20 ;  /* 0x000000120404723c */ /* 0x008fe40000001814 */
[----:B------:R-:W2:Y:S01]  /*19440*/  LDL.LU.64 R22, [R1+0x1118] ;  /* 0x0011180001167983 */ /* 0x000ea20000300a00 */
[----:B------:R-:W2:Y:S11]  /*19450*/  LDL.LU.64 R20, [R1+0x1110] ;  /* 0x0011100001147983 */ /* 0x000eb60000300a00 */
[----:B------:R-:W-:Y:S09]  /*19460*/  @!UPT UIADD3 URZ, URZ, URZ, URZ ;  /* 0x0000003f3f3ff290 */ /* 0x000ff2000fffe03f */
[----:B------:R-:W-:Y:S01]  /*19470*/  STL.64 [R1+0x270], R4 ;  /* 0x0002700401007387 */ /* 0x000fe20000100a00 */
[----:B------:R0:W-:Y:S03]  /*19480*/  STL.64 [R1+0x278], R6 ;  /* 0x0002780601007387 */ /* 0x0001e60000100a00 */
[----:B0-----:R-:W2:Y:S01]  /*19490*/  LDL.LU.64 R6, [R1+0x1108] ;  /* 0x0011080001067983 */ /* 0x001ea20000300a00 */
[----:B------:R-:W3:Y:S01]  /*194a0*/  LDL.LU.64 R4, [R1+0x1100] ;  /* 0x0011000001047983 */ /* 0x000ee20000300a00 */
        /* <DEDUP_REMOVED lines=43> */
[----:B------:R-:W-:Y:S01]  /*19760*/  STL.64 [R1+0x1038], R10 ;  /* 0x0010380a01007387 */ /* 0x000fe20000100a00 */
        /* <DEDUP_REMOVED lines=11> */
[----:B------:R0:W-:Y:S01]  /*19820*/  STL.64 [R1+0x1f0], R20 ;  /* 0x0001f01401007387 */ /* 0x0001e20000100a00 */
[----:B------:R1:W-:Y:S03]  /*19830*/  STL.64 [R1+0x1f8], R22 ;  /* 0x0001f81601007387 */ /* 0x0003e60000100a00 */
[----:B0-----:R-:W2:Y:S01]  /*19840*/  LDL.LU.64 R20, [R1+0x1068] ;  /* 0x0010680001147983 */ /* 0x001ea20000300a00 */
[----:B-1----:R-:W2:Y:S03]  /*19850*/  LDL.LU.64 R22, [R1+0x358] ;  /* 0x0003580001167983 */ /* 0x002ea60000300a00 */
[----:B--2---:R0:W-:Y:S01]  /*19860*/  STL.64 [R1+0xfd0], R22 ;  /* 0x000fd01601007387 */ /* 0x0041e20000100a00 */
[----:B------:R4:W-:Y:S02]  /*19870*/  STL.64 [R1+0xfc8], R20 ;  /* 0x000fc81401007387 */ /* 0x0009e40000100a00 */
[----:B0-----:R-:W-:-:S02]  /*19880*/  IMAD.MOV.U32 R22, RZ, RZ, R9 ;  /* 0x000000ffff167224 */ /* 0x001fc400078e0009 */
[----:B------:R-:W-:Y:S02]  /*19890*/  IMAD.MOV.U32 R23, RZ, RZ, R8 ;  /* 0x000000ffff177224 */ /* 0x000fe400078e0008 */
[----:B----4-:R-:W-:Y:S02]  /*198a0*/  IMAD.MOV.U32 R20, RZ, RZ, R13 ;  /* 0x000000ffff147224 */ /* 0x010fe400078e000d */
[----:B------:R-:W-:Y:S01]  /*198b0*/  IMAD.MOV.U32 R21, RZ, RZ, R12 ;  /* 0x000000ffff157224 */ /* 0x000fe200078e000c */
[----:B------:R-:W2:Y:S01]  /*198c0*/  LDL.LU R8, [R1+0xd0] ;  /* 0x0000d00001087983 */ /* 0x000ea20000300800 */
[----:B------:R-:W2:Y:S02]  /*198d0*/  LDL.LU R9, [R1+0xd4] ;  /* 0x0000d40001097983 */ /* 0x000ea40000300800 */
[----:B------:R-:W2:Y:S02]  /*198e0*/  LDL.LU R10, [R1+0xd8] ;  /* 0x0000d800010a7983 */ /* 0x000ea40000300800 */
[----:B------:R-:W2:Y:S01]  /*198f0*/  LDL.LU R11, [R1+0xdc] ;  /* 0x0000dc00010b7983 */ /* 0x000ea20000300800 */
[----:B------:R-:W-:Y:S01]  /*19900*/  STL.64 [R1+0xfe0], R22 ;  /* 0x000fe01601007387 */ /* 0x000fe20000100a00 */
[----:B------:R0:W-:Y:S03]  /*19910*/  STL.64 [R1+0xfd8], R20 ;  /* 0x000fd81401007387 */ /* 0x0001e60000100a00 */
[----:B0-----:R-:W4:Y:S01]  /*19920*/  LDL.LU R20, [R1+0x80] ;  /* 0x0000800001147983 */ /* 0x001f220000300800 */
[----:B------:R-:W-:-:S02]  /*19930*/  IMAD.MOV.U32 R22, RZ, RZ, R3 ;  /* 0x000000ffff167224 */ /* 0x000fc400078e0003 */
[----:B------:R-:W-:Y:S02]  /*19940*/  IMAD.MOV.U32 R23, RZ, RZ, R2 ;  /* 0x000000ffff177224 */ /* 0x000fe400078e0002 */
[----:B------:R-:W-:Y:S02]  /*19950*/  IMAD.MOV.U32 R21, RZ, RZ, R0 ;  /* 0x000000ffff157224 */ /* 0x000fe400078e0000 */
[----:B------:R-:W2:Y:S01]  /*19960*/  LDL.LU R0, [R1+0x1064] ;  /* 0x0010640001007983 */ /* 0x000ea20000300800 */
[----:B------:R-:W2:Y:S02]  /*19970*/  LDL.LU R3, [R1+0x1060] ;  /* 0x0010600001037983 */ /* 0x000ea40000300800 */
[----:B------:R-:W2:Y:S02]  /*19980*/  LDL.LU R2, [R1+0x105c] ;  /* 0x00105c0001027983 */ /* 0x000ea40000300800 */
[----:B------:R-:W-:Y:S01]  /*19990*/  STL.64 [R1+0xff0], R22 ;  /* 0x000ff01601007387 */ /* 0x000fe20000100a00 */
[----:B----4-:R0:W-:Y:S04]  /*199a0*/  STL.64 [R1+0xfe8], R20 ;  /* 0x000fe81401007387 */ /* 0x0101e80000100a00 */
[----:B0-----:R-:W4:Y:S01]  /*199b0*/  LDL.LU R20, [R1+0x90] ;  /* 0x0000900001147983 */ /* 0x001f220000300800 */
[----:B------:R-:W4:Y:S02]  /*199c0*/  LDL.LU R21, [R1+0x94] ;  /* 0x0000940001157983 */ /* 0x000f240000300800 */
[----:B------:R-:W-:-:S02]  /*199d0*/  IMAD.MOV.U32 R22, RZ, RZ, R28 ;  /* 0x000000ffff167224 */ /* 0x000fc400078e001c */
[----:B------:R-:W-:Y:S01]  /*199e0*/  IMAD.MOV.U32 R23, RZ, RZ, R29 ;  /* 0x000000ffff177224 */ /* 0x000fe200078e001d */
[----:B------:R-:W2:Y:S04]  /*199f0*/  LDL.LU R28, [R1+0x1058] ;  /* 0x00105800011c7983 */ /* 0x000ea80000300800 */
[----:B------:R-:W-:Y:S04]  /*19a00*/  STL.64 [R1+0x1010], R22 ;  /* 0x0010101601007387 */ /* 0x000fe80000100a00 */
[----:B----4-:R2:W-:Y:S02]  /*19a10*/  STL.64 [R1+0x1008], R20 ;  /* 0x0010081401007387 */ /* 0x0105e40000100a00 */
[----:B--2---:R-:W-:-:S02]  /*19a20*/  IMAD.MOV.U32 R20, RZ, RZ, R2 ;  /* 0x000000ffff147224 */ /* 0x004fc400078e0002 */
[----:B------:R-:W2:Y:S01]  /*19a30*/  LDL.LU R2, [R1+0x1054] ;  /* 0x0010540001027983 */ /* 0x000ea20000300800 */
[----:B------:R-:W4:Y:S02]  /*19a40*/  LDL.LU R21, [R1+0xa4] ;  /* 0x0000a40001157983 */ /* 0x000f240000300800 */
[----:B------:R-:W-:Y:S02]  /*19a50*/  IMAD.MOV.U32 R22, RZ, RZ, R3 ;  /* 0x000000ffff167224 */ /* 0x000fe400078e0003 */
[----:B------:R-:W-:Y:S01]  /*19a60*/  IMAD.MOV.U32 R23, RZ, RZ, R0 ;  /* 0x000000ffff177224 */ /* 0x000fe200078e0000 */
[----:B------:R-:W2:Y:S01]  /*19a70*/  LDL.LU R3, [R1+0x1050] ;  /* 0x0010500001037983 */ /* 0x000ea20000300800 */
[----:B------:R-:W2:Y:S03]  /*19a80*/  LDL.LU R0, [R1+0x104c] ;  /* 0x00104c0001007983 */ /* 0x000ea60000300800 */
[----:B------:R-:W-:Y:S01]  /*19a90*/  STL.64 [R1+0x1020], R22 ;  /* 0x0010201601007387 */ /* 0x000fe20000100a00 */
[----:B------:R-:W-:Y:S03]  /*19aa0*/  HMMA.16816.F32 R8, R24, R6, R8 ;  /* 0x000000061808723c */ /* 0x000fe60000001808 */
[----:B----4-:R0:W-:Y:S02]  /*19ab0*/  STL.64 [R1+0x1018], R20 ;  /* 0x0010181401007387 */ /* 0x0101e40000100a00 */
[----:B0-----:R-:W-:-:S02]  /*19ac0*/  IMAD.MOV.U32 R20, RZ, RZ, R28 ;  /* 0x000000ffff147224 */ /* 0x001fc400078e001c */
[----:B--2---:R-:W-:Y:S01]  /*19ad0*/  IMAD.MOV.U32 R21, RZ, RZ, R2 ;  /* 0x000000ffff157224 */ /* 0x004fe200078e0002 */
[----:B------:R-:W2:Y:S01]  /*19ae0*/  LDL.LU R28, [R1+0x1048] ;  /* 0x00104800011c7983 */ /* 0x000ea20000300800 */
[----:B------:R-:W4:Y:S02]  /*19af0*/  LDL.LU R2, [R1+0x1044] ;  /* 0x0010440001027983 */ /* 0x000f240000300800 */
[----:B------:R-:W2:Y:S02]  /*19b00*/  LDL.LU R22, [R1+0xb8] ;  /* 0x0000b80001167983 */ /* 0x000ea40000300800 */
[----:B------:R-:W2:Y:S11]  /*19b10*/  LDL.LU R23, [R1+0xbc] ;  /* 0x0000bc0001177983 */ /* 0x000eb60000300800 */
[----:B------:R-:W-:Y:S01]  /*19b20*/  IMAD.MOV.U32 R16, RZ, RZ, R10 ;  /* 0x000000ffff107224 */ /* 0x000fe200078e000a */
[----:B--2---:R-:W-:Y:S01]  /*19b30*/  STL.64 [R1+0x1030], R22 ;  /* 0x0010301601007387 */ /* 0x004fe20000100a00 */
[----:B------:R0:W-:Y:S02]  /*19b40*/  STL.64 [R1+0x1028], R20 ;  /* 0x0010281401007387 */ /* 0x0001e40000100a00 */
[----:B0-----:R-:W-:-:S02]  /*19b50*/  IMAD.MOV.U32 R20, RZ, RZ, R0 ;  /* 0x000000ffff147224 */ /* 0x001fc400078e0000 */
[----:B------:R-:W2:Y:S01]  /*19b60*/  LDL.LU R0, [R1+0x1040] ;  /* 0x0010400001007983 */ /* 0x000ea20000300800 */
[----:B------:R-:W-:Y:S02]  /*19b70*/  STL.64 [R1+0x220], R8 ;  /* 0x0002200801007387 */ /* 0x000fe40000100a00 */
[----:B------:R0:W-:Y:S02]  /*19b80*/  STL.64 [R1+0x228], R10 ;  /* 0x0002280a01007387 */ /* 0x0001e40000100a00 */
[----:B0-----:R-:W2:Y:S01]  /*19b90*/  LDL.LU.64 R10, [R1+0x1038] ;  /* 0x00103800010a7983 */ /* 0x001ea20000300a00 */
[----:B------:R-:W-:Y:S02]  /*19ba0*/  IMAD.MOV.U32 R21, RZ, RZ, R28 ;  /* 0x000000ffff157224 */ /* 0x000fe400078e001c */
[----:B------:R-:W-:Y:S02]  /*19bb0*/  IMAD.MOV.U32 R22, RZ, RZ, R3 ;  /* 0x000000ffff167224 */ /* 0x000fe400078e0003 */
[----:B----4-:R-:W-:-:S02]  /*19bc0*/  IMAD.MOV.U32 R23, RZ, RZ, R2 ;  /* 0x000000ffff177224 */ /* 0x010fc400078e0002 */
[----:B------:R-:W-:Y:S02]  /*19bd0*/  IMAD.MOV.U32 R12, RZ, RZ, R8 ;  /* 0x000000ffff0c7224 */ /* 0x000fe400078e0008 */
[----:B------:R-:W4:Y:S03]  /*19be0*/  LDL.LU.64 R8, [R1+0x350] ;  /* 0x0003500001087983 */ /* 0x000f260000300a00 */
[----:B------:R-:W-:Y:S02]  /*19bf0*/  STL [R1+0xe84], R12 ;  /* 0x000e840c01007387 */ /* 0x000fe40000100800 */
[----:B------:R-:W-:Y:S01]  /*19c00*/  STL [R1+0xe80], R16 ;  /* 0x000e801001007387 */ /* 0x000fe20000100800 */
[C---:B--2---:R-:W-:Y:S11]  /*19c10*/  HMMA.16816.F32 R20, R24.reuse, R10, R20 ;  /* 0x0000000a1814723c */ /* 0x044ff60000001814 */
[----:B------:R-:W-:Y:S11]  /*19c20*/  @!UPT UIADD3 URZ, URZ, URZ, URZ ;  /* 0x0000003f3f3ff290 */ /* 0x000ff6000fffe03f */
[----:B------:R-:W-:Y:S01]  /*19c30*/  @!UPT UIADD3 URZ, URZ, URZ, URZ ;  /* 0x0000003f3f3ff290 */ /* 0x000fe2000fffe03f */
[----:B------:R-:W-:Y:S01]  /*19c40*/  STL.64 [R1+0x210], R20 ;  /* 0x0002101401007387 */ /* 0x000fe20000100a00 */
[----:B------:R-:W-:Y:S02]  /*19c50*/  IMAD.MOV.U32 R17, RZ, RZ, R22 ;  /* 0x000000ffff117224 */ /* 0x000fe400078e0016 */
[----:B------:R0:W-:Y:S02]  /*19c60*/  STL.64 [R1+0x218], R22 ;  /* 0x0002181601007387 */ /* 0x0001e40000100a00 */
[----:B------:R-:W-:Y:S01]  /*19c70*/  IMAD.MOV.U32 R13, RZ, RZ, R20 ;  /* 0x000000ffff0d7224 */ /* 0x000fe200078e0014 */
[----:B0-----:R-:W2:Y:S01]  /*19c80*/  LDL.LU.64 R22, [R1+0x1030] ;  /* 0x0010300001167983 */ /* 0x001ea20000300a00 */
[----:B------:R-:W2:Y:S03]  /*19c90*/  LDL.LU.64 R20, [R1+0x1028] ;  /* 0x0010280001147983 */ /* 0x000ea60000300a00 */
        /* <DEDUP_REMOVED lines=24> */
[----:B------:R-:W3:Y:S01]  /*19e20*/  LDL.64 R6, [R1+0x348] ;  /* 0x0003480001067983 */ /* 0x000ee20000100a00 */
[----:B--2---:R-:W-:Y:S11]  /*19e30*/  HMMA.16816.F32 R20, R24, R10, R20 ;  /* 0x0000000a1814723c */ /* 0x004ff60000001814 */
[----:B------:R-:W-:Y:S11]  /*19e40*/  @!UPT UIADD3 URZ, URZ, URZ, URZ ;  /* 0x0000003f3f3ff290 */ /* 0x000ff6000fffe03f */
[----:B------:R-:W-:Y:S01]  /*19e50*/  @!UPT UIADD3 URZ, URZ, URZ, URZ ;  /* 0x0000003f3f3ff290 */ /* 0x000fe2000fffe03f */
[----:B------:R-:W-:Y:S01]  /*19e60*/  STL.64 [R1+0x1e0], R20 ;  /* 0x0001e01401007387 */ /* 0x000fe20000100a00 */
[----:B------:R0:W-:Y:S03]  /*19e70*/  STL.64 [R1+0x1e8], R22 ;  /* 0x0001e81601007387 */ /* 0x0001e60000100a00 */
[----:B0-----:R-:W2:Y:S01]  /*19e80*/  LDL.LU.64 R22, [R1+0xfe0] ;  /* 0x000fe00001167983 */ /* 0x001ea20000300a00 */
[----:B------:R-:W2:Y:S02]  /*19e90*/  LDL.LU.64 R20, [R1+0xfd8] ;  /* 0x000fd80001147983 */ /* 0x000ea40000300a00 */
[----:B------:R-:W-:-:S04]  /*19ea0*/  IMAD.MOV.U32 R2, RZ, RZ, c[0x0][0x188] ;  /* 0x00006200ff027624 */ /* 0x000fc800078e00ff */
[----:B------:R-:W-:-:S04]  /*19eb0*/  IMAD.SHL.U32 R2, R2, 0x40, RZ ;  /* 0x0000004002027824 */ /* 0x000fc800078e00ff */
[----:B------:R-:W-:Y:S01]  /*19ec0*/  IMAD.SHL.U32 R2, R2, 0x2, RZ ;  /* 0x0000000202027824 */ /* 0x000fe200078e00ff */
[----:B--2---:R-:W-:Y:S01]  /*19ed0*/  HMMA.16816.F32 R12, R24, R14, R20 ;  /* 0x0000000e180c723c */ /* 0x004fe20000001814 */
[----:B------:R-:W2:Y:S01]  /*19ee0*/  LDL.LU.64 R22, [R1+0xfd0] ;  /* 0x000fd00001167983 */ /* 0x000ea20000300a00 */
[----:B------:R-:W2:Y:S02]  /*19ef0*/  LDL.LU.64 R20, [R1+0xfc8] ;  /* 0x000fc80001147983 */ /* 0x000ea40000300a00 */
[----:B---3--:R-:W-:Y:S11]  /*19f00*/  IADD3 R2, P0, R4, R2, RZ ;  /* 0x0000000204027210 */ /* 0x008ff60007f1e0ff */
[----:B------:R-:W-:Y:S08]  /*19f10*/  @!UPT UIADD3 URZ, URZ, URZ, URZ ;  /* 0x0000003f3f3ff290 */ /* 0x000ff0000fffe03f */
[----:B------:R-:W-:Y:S01]  /*19f20*/  STL.64 [R1+0x90], R12 ;  /* 0x0000900c01007387 */ /* 0x000fe20000100a00 */
[----:B------:R-:W-:Y:S02]  /*19f30*/  IMAD.MOV.U32 R11, RZ, RZ, R15 ;  /* 0x000000ffff0b7224 */ /* 0x000fe400078e000f */
[----:B------:R0:W-:Y:S02]  /*19f40*/  STL.64 [R1+0x98], R14 ;  /* 0x0000980e01007387 */ /* 0x0001e40000100a00 */
[----:B------:R-:W-:Y:S01]  /*19f50*/  IMAD.MOV.U32 R10, RZ, RZ, R14 ;  /* 0x000000ffff0a7224 */ /* 0x000fe200078e000e */
[----:B0-----:R-:W3:Y:S01]  /*19f60*/  LDL.LU R15, [R1+0xc54] ;  /* 0x000c5400010f7983 */ /* 0x001ee20000300800 */
[----:B------:R-:W3:Y:S02]  /*19f70*/  LDL.LU R17, [R1+0xc4c] ;  /* 0x000c4c0001117983 */ /* 0x000ee40000300800 */
[----:B------:R-:W3:Y:S02]  /*19f80*/  LDL.LU R13, [R1+0xc44] ;  /* 0x000c4400010d7983 */ /* 0x000ee40000300800 */
[----:B------:R-:W3:Y:S01]  /*19f90*/  LDL.LU R16, [R1+0xc3c] ;  /* 0x000c3c0001107983 */ /* 0x000ee20000300800 */
[----:B------:R-:W3:Y:S01]  /*19fa0*/  LDL.LU R12, [R1+0xc34] ;  /* 0x000c3400010c7983 */ /* 0x000ee20000300800 */
[----:B------:R-:W3:Y:S02]  /*19fb0*/  LDL.LU R29, [R1+0xc58] ;  /* 0x000c5800011d7983 */ /* 0x000ee40000300800 */
[----:B------:R-:W3:Y:S02]  /*19fc0*/  LDL.LU R28, [R1+0xc2c] ;  /* 0x000c2c00011c7983 */ /* 0x000ee40000300800 */
[----:B------:R0:W-:Y:S02]  /*19fd0*/  STL [R1+0xe94], R10 ;  /* 0x000e940a01007387 */ /* 0x0001e40000100800 */
[----:B0-----:R-:W-:-:S04]  /*19fe0*/  IMAD.MOV.U32 R10, RZ, RZ, c[0x0][0x188] ;  /* 0x00006200ff0a7624 */ /* 0x001fc800078e00ff */
[----:B------:R-:W-:-:S04]  /*19ff0*/  IMAD.SHL.U32 R10, R10, 0x40, RZ ;  /* 0x000000400a0a7824 */ /* 0x000fc800078e00ff */
[----:B------:R-:W-:Y:S02]  /*1a000*/  IMAD.SHL.U32 R10, R10, 0x2, RZ ;  /* 0x000000020a0a7824 */ /* 0x000fe400078e00ff */
[--C-:B------:R-:W-:Y:S01]  /*1a010*/  IMAD.X R4, R5, 0x1, R0.reuse, P0 ;  /* 0x0000000105047824 */ /* 0x100fe200000e0600 */
[----:B------:R0:W-:Y:S02]  /*1a020*/  STL [R1+0xe90], R11 ;  /* 0x000e900b01007387 */ /* 0x0001e40000100800 */
[-C--:B----4-:R-:W-:Y:S02]  /*1a030*/  IADD3 R5, P0, R8, R10.reuse, RZ ;  /* 0x0000000a08057210 */ /* 0x090fe40007f1e0ff */
[-C--:B------:R-:W-:Y:S01]  /*1a040*/  IADD3 R6, P2, R6, R10.reuse, RZ ;  /* 0x0000000a06067210 */ /* 0x080fe20007f5e0ff */
[----:B0-----:R-:W4:Y:S02]  /*1a050*/  LDL.LU R11, [R1+0xc5c] ;  /* 0x000c5c00010b7983 */ /* 0x001f240000300800 */
[----:B------:R0:W-:Y:S02]  /*1a060*/  STL [R1+0xe98], R5 ;  /* 0x000e980501007387 */ /* 0x0001e40000100800 */
[----:B0-----:R-:W4:Y:S01]  /*1a070*/  LDL.LU R5, [R1+0x5d0] ;  /* 0x0005d00001057983 */ /* 0x001f220000300800 */
[----:B------:R0:W-:Y:S03]  /*1a080*/  STL [R1+0xe9c], R6 ;  /* 0x000e9c0601007387 */ /* 0x0001e60000100800 */
[----:B0-----:R-:W4:Y:S01]  /*1a090*/  LDL R6, [R1+0xe64] ;  /* 0x000e640001067983 */ /* 0x001f220000100800 */
[----:B------:R-:W-:Y:S01]  /*1a0a0*/  IMAD.X R8, R9, 0x1, R0, P0 ;  /* 0x0000000109087824 */ /* 0x000fe200000e0600 */
[----:B--2---:R-:W-:-:S05]  /*1a0b0*/  IADD3 R3, P1, R22, R10, RZ ;  /* 0x0000000a16037210 */ /* 0x004fca0007f3e0ff */
[----:B------:R-:W-:Y:S02]  /*1a0c0*/  IMAD.X R7, R23, 0x1, R0, P1 ;  /* 0x0000000117077824 */ /* 0x000fe400008e0600 */
[----:B------:R-:W2:Y:S01]  /*1a0d0*/  LDL.LU.64 R22, [R1+0xfc0] ;  /* 0x000fc00001167983 */ /* 0x000ea20000300a00 */
[----:B------:R0:W-:Y:S03]  /*1a0e0*/  STL [R1+0xea0], R8 ;  /* 0x000ea00801007387 */ /* 0x0001e60000100800 */
[----:B0-----:R-:W2:Y:S01]  /*1a0f0*/  LDL.LU.64 R8, [R1+0x348] ;  /* 0x0003480001087983 */ /* 0x001ea20000300a00 */
[-C--:B---3--:R-:W-:Y:S02]  /*1a100*/  IADD3 R15, P3, R15, R10.reuse, RZ ;  /* 0x0000000a0f0f7210 */ /* 0x088fe40007f7e0ff */
[-C--:B------:R-:W-:Y:S02]  /*1a110*/  IADD3 R17, P4, R17, R10.reuse, RZ ;  /* 0x0000000a11117210 */ /* 0x080fe40007f9e0ff */
[----:B------:R-:W-:-:S02]  /*1a120*/  IADD3 R13, P5, R13, R10, RZ ;  /* 0x0000000a0d0d7210 */ /* 0x000fc40007fbe0ff */
[-C--:B------:R-:W-:Y:S02]  /*1a130*/  IADD3 R16, P6, R16, R10.reuse, RZ ;  /* 0x0000000a10107210 */ /* 0x080fe40007fde0ff */
[----:B------:R-:W-:Y:S02]  /*1a140*/  IADD3 R12, P1, R12, R10, RZ ;  /* 0x0000000a0c0c7210 */ /* 0x000fe40007f3e0ff */
[----:B----4-:R-:W-:-:S05]  /*1a150*/  IADD3 R5, R5, 0x1, RZ ;  /* 0x0000000105057810 */ /* 0x010fca0007ffe0ff */
[----:B------:R0:W-:Y:S01]  /*1a160*/  STL [R1+0x5d0], R5 ;  /* 0x0005d00501007387 */ /* 0x0001e20000100800 */
[----:B------:R-:W-:Y:S01]  /*1a170*/  ISETP.NE.U32.AND P0, PT, R5, R6, PT ;  /* 0x000000060500720c */ /* 0x000fe20003f05070 */
[----:B0-----:R-:W-:Y:S02]  /*1a180*/  IMAD.MOV.U32 R5, RZ, RZ, R4 ;  /* 0x000000ffff057224 */ /* 0x001fe400078e0004 */
[----:B------:R-:W-:Y:S02]  /*1a190*/  IMAD.MOV.U32 R4, RZ, RZ, R2 ;  /* 0x000000ffff047224 */ /* 0x000fe400078e0002 */
[----:B------:R-:W-:Y:S02]  /*1a1a0*/  IMAD.MOV.U32 R2, RZ, RZ, R3 ;  /* 0x000000ffff027224 */ /* 0x000fe400078e0003 */
[----:B------:R-:W-:Y:S01]  /*1a1b0*/  IMAD.MOV.U32 R3, RZ, RZ, R7 ;  /* 0x000000ffff037224 */ /* 0x000fe200078e0007 */
[----:B--2---:R-:W-:Y:S01]  /*1a1c0*/  HMMA.16816.F32 R20, R24, R18, R20 ;  /* 0x000000121814723c */ /* 0x004fe20000001814 */
[----:B------:R-:W-:-:S05]  /*1a1d0*/  IMAD.X R9, R9, 0x1, R0, P2 ;  /* 0x0000000109097824 */ /* 0x000fca00010e0600 */
[----:B------:R-:W-:Y:S11]  /*1a1e0*/  STL [R1+0xea4], R9 ;  /* 0x000ea40901007387 */ /* 0x000ff60000100800 */
[----:B------:R-:W-:Y:S06]  /*1a1f0*/  @!UPT UIADD3 URZ, URZ, URZ, URZ ;  /* 0x0000003f3f3ff290 */ /* 0x000fec000fffe03f */
[----:B------:R-:W-:Y:S01]  /*1a200*/  STL.64 [R1+0x1c0], R20 ;  /* 0x0001c01401007387 */ /* 0x000fe20000100a00 */
[----:B------:R-:W-:Y:S02]  /*1a210*/  IMAD.MOV.U32 R14, RZ, RZ, R23 ;  /* 0x000000ffff0e7224 */ /* 0x000fe400078e0017 */
[----:B------:R0:W-:Y:S02]  /*1a220*/  STL.64 [R1+0x1c8], R22 ;  /* 0x0001c81601007387 */ /* 0x0001e40000100a00 */
[----:B------:R-:W-:Y:S01]  /*1a230*/  IMAD.MOV.U32 R27, RZ, RZ, R22 ;  /* 0x000000ffff1b7224 */ /* 0x000fe200078e0016 */
[----:B------:R-:W-:Y:S01]  /*1a240*/  IADD3 R11, P2, R11, R10, RZ ;  /* 0x0000000a0b0b7210 */ /* 0x000fe20007f5e0ff */
[----:B0-----:R-:W-:-:S05]  /*1a250*/  IMAD.MOV.U32 R23, RZ, RZ, R20 ;  /* 0x000000ffff177224 */ /* 0x001fca00078e0014 */
[----:B------:R-:W-:Y:S01]  /*1a260*/  STL [R1+0xeb0], R23 ;  /* 0x000eb01701007387 */ /* 0x000fe20000100800 */
[----:B------:R-:W-:Y:S02]  /*1a270*/  STL [R1+0xeac], R27 ;  /* 0x000eac1b01007387 */ /* 0x000fe40000100800 */
[----:B------:R-:W-:Y:S02]  /*1a280*/  STL [R1+0xea8], R14 ;  /* 0x000ea80e01007387 */ /* 0x000fe40000100800 */
[----:B------:R-:W-:Y:S01]  /*1a290*/  STL.64 [R1+0x360], R4 ;  /* 0x0003600401007387 */ /* 0x000fe20000100a00 */
[----:B------:R-:W-:Y:S01]  /*1a2a0*/  STL.64 [R1+0x358], R2 ;  /* 0x0003580201007387 */ /* 0x000fe20000100a00 */
[----:B------:R-:W-:Y:S02]  /*1a2b0*/  STL [R1+0xc5c], R11 ;  /* 0x000c5c0b01007387 */ /* 0x000fe40000100800 */
[----:B------:R-:W-:Y:S02]  /*1a2c0*/  STL [R1+0xc54], R15 ;  /* 0x000c540f01007387 */ /* 0x000fe40000100800 */
[----:B------:R-:W-:Y:S02]  /*1a2d0*/  STL [R1+0xc4c], R17 ;  /* 0x000c4c1101007387 */ /* 0x000fe40000100800 */
[--C-:B------:R-:W-:Y:S01]  /*1a2e0*/  IMAD.X R29, R29, 0x1, R0.reuse, P2 ;  /* 0x000000011d1d7824 */ /* 0x100fe200010e0600 */
[----:B------:R-:W-:Y:S01]  /*1a2f0*/  STL [R1+0xc44], R13 ;  /* 0x000c440d01007387 */ /* 0x000fe20000100800 */
[----:B------:R-:W-:Y:S02]  /*1a300*/  STL [R1+0xc3c], R16 ;  /* 0x000c3c1001007387 */ /* 0x000fe40000100800 */
[----:B------:R0:W-:Y:S01]  /*1a310*/  STL [R1+0xfbc], R10 ;  /* 0x000fbc0a01007387 */ /* 0x0001e20000100800 */
[----:B------:R-:W-:Y:S01]  /*1a320*/  IADD3 R28, P2, R28, R10, RZ ;  /* 0x0000000a1c1c7210 */ /* 0x000fe20007f5e0ff */
[----:B------:R-:W-:Y:S04]  /*1a330*/  STL [R1+0xc34], R12 ;  /* 0x000c340c01007387 */ /* 0x000fe80000100800 */
[----:B0-----:R-:W2:Y:S01]  /*1a340*/  LDL.LU R10, [R1+0xc50] ;  /* 0x000c5000010a7983 */ /* 0x001ea20000300800 */
[----:B------:R-:W-:Y:S02]  /*1a350*/  STL [R1+0xc58], R29 ;  /* 0x000c581d01007387 */ /* 0x000fe40000100800 */
[----:B------:R-:W3:Y:S02]  /*1a360*/  LDL.LU R3, [R1+0xc40] ;  /* 0x000c400001037983 */ /* 0x000ee40000300800 */
[----:B------:R-:W-:Y:S01]  /*1a370*/  STL [R1+0xc2c], R28 ;  /* 0x000c2c1c01007387 */ /* 0x000fe20000100800 */
[----:B---3--:R0:W-:Y:S04]  /*1a380*/  STL [R1+0xfb0], R3 ;  /* 0x000fb00301007387 */ /* 0x0081e80000100800 */
[----:B0-----:R-:W3:Y:S04]  /*1a390*/  LDL.LU R3, [R1+0xc1c] ;  /* 0x000c1c0001037983 */ /* 0x001ee80000300800 */
[----:B---3--:R0:W-:Y:S04]  /*1a3a0*/  STL [R1+0xfb4], R3 ;  /* 0x000fb40301007387 */ /* 0x0081e80000100800 */
[----:B0-----:R-:W3:Y:S01]  /*1a3b0*/  LDL.LU R3, [R1+0xc48] ;  /* 0x000c480001037983 */ /* 0x001ee20000300800 */
[----:B--2---:R-:W-:-:S03]  /*1a3c0*/  IMAD.X R10, R10, 0x1, R0, P3 ;  /* 0x000000010a0a7824 */ /* 0x004fc600018e0600 */
[----:B---3--:R0:W-:Y:S04]  /*1a3d0*/  STL [R1+0xfb8], R3 ;  /* 0x000fb80301007387 */ /* 0x0081e80000100800 */
[----:B0-----:R-:W2:Y:S01]  /*1a3e0*/  LDL.LU R3, [R1+0xc24] ;  /* 0x000c240001037983 */ /* 0x001ea20000300800 */
[----:B------:R-:W3:Y:S02]  /*1a3f0*/  LDL.LU R7, [R1+0xc14] ;  /* 0x000c140001077983 */ /* 0x000ee40000300800 */
[----:B------:R-:W4:Y:S02]  /*1a400*/  LDL.LU R2, [R1+0xc38] ;  /* 0x000c380001027983 */ /* 0x000f240000300800 */
        /* <DEDUP_REMOVED lines=24> */
[----:B------:R0:W-:Y:S02]  /*1a590*/  STL [R1+0xc50], R10 ;  /* 0x000c500a01007387 */ /* 0x0001e40000100800 */
[----:B0-----:R-:W2:Y:S02]  /*1a5a0*/  LDL.LU R10, [R1+0xfbc] ;  /* 0x000fbc00010a7983 */ /* 0x001ea40000300800 */
[----:B--2---:R-:W-:-:S05]  /*1a5b0*/  IADD3 R3, P3, R3, R10, RZ ;  /* 0x0000000a03037210 */ /* 0x004fca0007f7e0ff */
[----:B------:R0:W-:Y:S04]  /*1a5c0*/  STL [R1+0xc24], R3 ;  /* 0x000c240301007387 */ /* 0x0001e80000100800 */
[----:B0-----:R-:W2:Y:S02]  /*1a5d0*/  LDL.LU R3, [R1+0xfb8] ;  /* 0x000fb80001037983 */ /* 0x001ea40000300800 */
[----:B--2---:R-:W-:-:S05]  /*1a5e0*/  IMAD.X R3, R3, 0x1, R0, P4 ;  /* 0x0000000103037824 */ /* 0x004fca00020e0600 */
[----:B------:R0:W-:Y:S04]  /*1a5f0*/  STL [R1+0xc48], R3 ;  /* 0x000c480301007387 */ /* 0x0001e80000100800 */
[----:B0-----:R-:W2:Y:S02]  /*1a600*/  LDL.LU R3, [R1+0xfb4] ;  /* 0x000fb40001037983 */ /* 0x001ea40000300800 */
[----:B--2---:R-:W-:-:S05]  /*1a610*/  IADD3 R3, P4, R3, R10, RZ ;  /* 0x0000000a03037210 */ /* 0x004fca0007f9e0ff */
[----:B------:R0:W-:Y:S04]  /*1a620*/  STL [R1+0xc1c], R3 ;  /* 0x000c1c0301007387 */ /* 0x0001e80000100800 */
[----:B0-----:R-:W2:Y:S01]  /*1a630*/  LDL.LU R3, [R1+0xfb0] ;  /* 0x000fb00001037983 */ /* 0x001ea20000300800 */
[--C-:B----4-:R-:W-:Y:S01]  /*1a640*/  IMAD.X R2, R2, 0x1, R0.reuse, P6 ;  /* 0x0000000102027824 */ /* 0x110fe200030e0600 */
[-C--:B------:R-:W-:Y:S01]  /*1a650*/  IADD3 R4, P6, R4, R10.reuse, RZ ;  /* 0x0000000a04047210 */ /* 0x080fe20007fde0ff */
[--C-:B------:R-:W-:Y:S01]  /*1a660*/  IMAD.X R14, R14, 0x1, R0.reuse, P1 ;  /* 0x000000010e0e7824 */ /* 0x100fe200008e0600 */
        /* <DEDUP_REMOVED lines=16> */
[----:B------:R-:W-:Y:S01]  /*1a770*/  IADD3 R16, P4, R16, R10, RZ ;  /* 0x0000000a10107210 */ /* 0x000fe20007f9e0ff */
[----:B------:R-:W-:-:S02]  /*1a780*/  IMAD.X R28, R28, 0x1, R0, P6 ;  /* 0x000000011c1c7824 */ /* 0x000fc400030e0600 */
[----:B--2---:R-:W-:Y:S01]  /*1a790*/  IMAD.X R3, R3, 0x1, R0, P5 ;  /* 0x0000000103037824 */ /* 0x004fe200028e0600 */
[----:B---3--:R-:W-:-:S04]  /*1a7a0*/  IADD3 R7, P5, R7, R10, RZ ;  /* 0x0000000a07077210 */ /* 0x008fc80007fbe0ff */
[----:B------:R-:W-:Y:S01]  /*1a7b0*/  STL [R1+0xc40], R3 ;  /* 0x000c400301007387 */ /* 0x000fe20000100800 */
[----:B------:R-:W-:Y:S02]  /*1a7c0*/  STL [R1+0xc14], R7 ;  /* 0x000c140701007387 */ /* 0x000fe40000100800 */
[----:B------:R-:W-:Y:S02]  /*1a7d0*/  STL [R1+0xc38], R2 ;  /* 0x000c380201007387 */ /* 0x000fe40000100800 */
[----:B------:R-:W-:Y:S01]  /*1a7e0*/  STL [R1+0xc0c], R4 ;  /* 0x000c0c0401007387 */ /* 0x000fe20000100800 */
[----:B------:R-:W-:Y:S01]  /*1a7f0*/  STL [R1+0xc30], R14 ;  /* 0x000c300e01007387 */ /* 0x000fe20000100800 */
[----:B------:R-:W-:Y:S02]  /*1a800*/  STL [R1+0xc04], R27 ;  /* 0x000c041b01007387 */ /* 0x000fe40000100800 */
[----:B------:R-:W-:Y:S02]  /*1a810*/  STL [R1+0xc28], R23 ;  /* 0x000c281701007387 */ /* 0x000fe40000100800 */
[----:B------:R-:W-:Y:S02]  /*1a820*/  STL [R1+0xbfc], R24 ;  /* 0x000bfc1801007387 */ /* 0x000fe40000100800 */
[--C-:B------:R-:W-:Y:S01]  /*1a830*/  IMAD.X R20, R20, 0x1, R0.reuse, P5 ;  /* 0x0000000114147824 */ /* 0x100fe200028e0600 */
[----:B------:R-:W-:Y:S01]  /*1a840*/  STL [R1+0xc20], R25 ;  /* 0x000c201901007387 */ /* 0x000fe20000100800 */
[----:B------:R-:W-:Y:S01]  /*1a850*/  IADD3 R21, P5, R21, R10, RZ ;  /* 0x0000000a15157210 */ /* 0x000fe20007fbe0ff */
[----:B------:R-:W-:Y:S02]  /*1a860*/  STL [R1+0xbf4], R26 ;  /* 0x000bf41a01007387 */ /* 0x000fe40000100800 */
[----:B------:R-:W-:Y:S01]  /*1a870*/  STL [R1+0xc18], R18 ;  /* 0x000c181201007387 */ /* 0x000fe20000100800 */
[----:B------:R-:W-:Y:S01]  /*1a880*/  STL [R1+0xbec], R19 ;  /* 0x000bec1301007387 */ /* 0x000fe20000100800 */
[----:B------:R-:W-:Y:S02]  /*1a890*/  STL [R1+0xc10], R20 ;  /* 0x000c101401007387 */ /* 0x000fe40000100800 */
        /* <DEDUP_REMOVED lines=8> */
[----:B------:R-:W-:-:S02]  /*1a920*/  IMAD.X R12, R12, 0x1, R0, P5 ;  /* 0x000000010c0c7824 */ /* 0x000fc400028e0600 */
[----:B------:R-:W-:Y:S01]  /*1a930*/  STL [R1+0xbc4], R17 ;  /* 0x000bc41101007387 */ /* 0x000fe20000100800 */
[-C--:B------:R-:W-:Y:S01]  /*1a940*/  IADD3 R29, P5, R29, R10.reuse, RZ ;  /* 0x0000000a1d1d7210 */ /* 0x080fe20007fbe0ff */
[----:B------:R-:W-:Y:S01]  /*1a950*/  STL [R1+0xbe8], R13 ;  /* 0x000be80d01007387 */ /* 0x000fe20000100800 */
[----:B------:R-:W-:Y:S02]  /*1a960*/  STL [R1+0xbbc], R16 ;  /* 0x000bbc1001007387 */ /* 0x000fe40000100800 */
[----:B------:R0:W-:Y:S02]  /*1a970*/  STL [R1+0xfac], R0 ;  /* 0x000fac0001007387 */ /* 0x0001e40000100800 */
[----:B------:R-:W-:Y:S01]  /*1a980*/  STL [R1+0xbe0], R12 ;  /* 0x000be00c01007387 */ /* 0x000fe20000100800 */
        /* <DEDUP_REMOVED lines=8> */
[----:B--2---:R-:W-:-:S03]  /*1aa10*/  IADD3 R0, P6, R0, R10, RZ ;  /* 0x0000000a00007210 */ /* 0x004fc60007fde0ff */
        /* <DEDUP_REMOVED lines=30> */
[----:B--2---:R-:W-:-:S05]  /*1ac00*/  IMAD.X R3, R3, 0x1, R0, P1 ;  /* 0x0000000103037824 */ /* 0x004fca00008e0600 */
[----:B------:R0:W-:Y:S04]  /*1ac10*/  STL [R1+0xbd0], R3 ;  /* 0x000bd00301007387 */ /* 0x0001e80000100800 */
[----:B0-----:R-:W2:Y:S02]  /*1ac20*/  LDL.LU R3, [R1+0xfa8] ;  /* 0x000fa80001037983 */ /* 0x001ea40000300800 */
[----:B--2---:R-:W-:-:S05]  /*1ac30*/  IADD3 R3, P1, R3, R10, RZ ;  /* 0x0000000a03037210 */ /* 0x004fca0007f3e0ff */
[----:B------:R0:W-:Y:S04]  /*1ac40*/  STL [R1+0xba4], R3 ;  /* 0x000ba40301007387 */ /* 0x0001e80000100800 */
[----:B0-----:R-:W2:Y:S02]  /*1ac50*/  LDL.LU R3, [R1+0xfa4] ;  /* 0x000fa40001037983 */ /* 0x001ea40000300800 */
[----:B--2---:R-:W-:-:S05]  /*1ac60*/  IMAD.X R3, R3, 0x1, R0, P2 ;  /* 0x0000000103037824 */ /* 0x004fca00010e0600 */
[----:B------:R0:W-:Y:S04]  /*1ac70*/  STL [R1+0xbc8], R3 ;  /* 0x000bc80301007387 */ /* 0x0001e80000100800 */
[----:B0-----:R-:W2:Y:S01]  /*1ac80*/  LDL.LU R3, [R1+0xfa0] ;  /* 0x000fa00001037983 */ /* 0x001ea20000300800 */
[--C-:B---3--:R-:W-:Y:S01]  /*1ac90*/  IMAD.X R7, R7, 0x1, R0.reuse, P3 ;  /* 0x0000000107077824 */ /* 0x108fe200018e0600 */
[-C--:B----4-:R-:W-:Y:S01]  /*1aca0*/  IADD3 R2, P3, R2, R10.reuse, RZ ;  /* 0x0000000a02027210 */ /* 0x090fe20007f7e0ff */
        /* <DEDUP_REMOVED lines=18> */
[----:B------:R-:W-:Y:S01]  /*1add0*/  IMAD.X R29, R29, 0x1, R0, P3 ;  /* 0x000000011d1d7824 */ /* 0x000fe200018e0600 */
[----:B------:R-:W-:-:S02]  /*1ade0*/  IADD3 R28, P3, R28, R10, RZ ;  /* 0x0000000a1c1c7210 */ /* 0x000fc40007f7e0ff */
[----:B--2---:R-:W-:-:S05]  /*1adf0*/  IADD3 R3, P2, R3, R10, RZ ;  /* 0x0000000a03037210 */ /* 0x004fca0007f5e0ff */
[----:B------:R-:W-:Y:S01]  /*1ae00*/  STL [R1+0xb9c], R3 ;  /* 0x000b9c0301007387 */ /* 0x000fe20000100800 */
[----:B------:R-:W-:Y:S02]  /*1ae10*/  STL [R1+0xbc0], R7 ;  /* 0x000bc00701007387 */ /* 0x000fe40000100800 */
[----:B------:R-:W-:Y:S02]  /*1ae20*/  STL [R1+0xb94], R2 ;  /* 0x000b940201007387 */ /* 0x000fe40000100800 */
[----:B------:R-:W-:Y:S01]  /*1ae30*/  STL [R1+0xbb8], R4 ;  /* 0x000bb80401007387 */ /* 0x000fe20000100800 */
[----:B------:R-:W-:Y:S01]  /*1ae40*/  STL [R1+0xb8c], R14 ;  /* 0x000b8c0e01007387 */ /* 0x000fe20000100800 */
        /* <DEDUP_REMOVED lines=16> */
[----:B------:R-:W-:-:S02]  /*1af50*/  IMAD.X R16, R16, 0x1, R0, P2 ;  /* 0x0000000110107824 */ /* 0x000fc400010e0600 */
[----:B------:R-:W-:Y:S02]  /*1af60*/  STL [R1+0xb78], R11 ;  /* 0x000b780b01007387 */ /* 0x000fe40000100800 */
[----:B------:R-:W-:Y:S01]  /*1af70*/  STL [R1+0xb4c], R15 ;  /* 0x000b4c0f01007387 */ /* 0x000fe20000100800 */
[----:B------:R-:W-:Y:S01]  /*1af80*/  IADD3 R12, P2, R12, R10, RZ ;  /* 0x0000000a0c0c7210 */ /* 0x000fe20007f5e0ff */
[----:B------:R-:W-:Y:S01]  /*1af90*/  STL [R1+0xb70], R17 ;  /* 0x000b701101007387 */ /* 0x000fe20000100800 */
[----:B------:R-:W-:Y:S02]  /*1afa0*/  STL [R1+0xb44], R13 ;  /* 0x000b440d01007387 */ /* 0x000fe40000100800 */
[----:B------:R-:W-:Y:S02]  /*1afb0*/  STL [R1+0xb68], R16 ;  /* 0x000b681001007387 */ /* 0x000fe40000100800 */
[----:B------:R0:W-:Y:S01]  /*1afc0*/  STL [R1+0xf9c], R10 ;  /* 0x000f9c0a01007387 */ /* 0x0001e20000100800 */
        /* <DEDUP_REMOVED lines=1380> */
[----:B------:R-:W-:Y:S01]  /*20610*/  IMAD.X R17, R17, 0x1, R0, P2 ;  /* 0x0000000111117824 */ /* 0x000fe200010e0600 */
[----:B------:R-:W-:-:S02]  /*20620*/  IADD3 R13, P2, R13, UR8, RZ ;  /* 0x000000080d0d7c10 */ /* 0x000fc4000ff5e0ff */
[----:B--2---:R-:W-:-:S05]  /*20630*/  IADD3 R3, P3, R3, R10, RZ ;  /* 0x0000000a03037210 */ /* 0x004fca0007f7e0ff */
[----:B------:R-:W-:Y:S01]  /*20640*/  STL [R1+0xd74], R3 ;  /* 0x000d740301007387 */ /* 0x000fe20000100800 */
[----:B------:R-:W-:Y:S02]  /*20650*/  STL [R1+0xd44], R7 ;  /* 0x000d440701007387 */ /* 0x000fe40000100800 */
[----:B------:R-:W-:Y:S02]  /*20660*/  STL [R1+0xd80], R2 ;  /* 0x000d800201007387 */ /* 0x000fe40000100800 */
[----:B------:R-:W-:Y:S01]  /*20670*/  STL [R1+0xd38], R4 ;  /* 0x000d380401007387 */ /* 0x000fe20000100800 */
[----:B------:R-:W-:Y:S01]  /*20680*/  STL [R1+0xd88], R14 ;  /* 0x000d880e01007387 */ /* 0x000fe20000100800 */
[----:B------:R-:W-:Y:S02]  /*20690*/  STL [R1+0xd50], R27 ;  /* 0x000d501b01007387 */ /* 0x000fe40000100800 */
[----:B------:R0:W-:Y:S02]  /*206a0*/  STL [R1+0xd8c], R23 ;  /* 0x000d8c1701007387 */ /* 0x0001e40000100800 */
        /* <DEDUP_REMOVED lines=17> */
[----:B------:R-:W-:Y:S01]  /*207c0*/  STL [R1+0xd90], R17 ;  /* 0x000d901101007387 */ /* 0x000fe20000100800 */
[----:B------:R-:W-:Y:S02]  /*207d0*/  STL [R1+0xdd8], R13 ;  /* 0x000dd80d01007387 */ /* 0x000fe40000100800 */
[----:B------:R-:W-:Y:S02]  /*207e0*/  STL [R1+0xd9c], R16 ;  /* 0x000d9c1001007387 */ /* 0x000fe40000100800 */
[----:B0-----:R-:W2:Y:S01]  /*207f0*/  LDL.LU R23, [R1+0xdf4] ;  /* 0x000df40001177983 */ /* 0x001ea20000300800 */
[----:B------:R-:W-:Y:S01]  /*20800*/  IADD3 R12, P3, R12, UR8, RZ ;  /* 0x000000080c0c7c10 */ /* 0x000fe2000ff7e0ff */
[----:B------:R-:W-:-:S04]  /*20810*/  IMAD.X R29, R29, 0x1, R0, P4 ;  /* 0x000000011d1d7824 */ /* 0x000fc800020e0600 */
[----:B------:R-:W-:Y:S04]  /*20820*/  STL [R1+0xdd0], R12 ;  /* 0x000dd00c01007387 */ /* 0x000fe80000100800 */
[----:B--2---:R0:W-:Y:S01]  /*20830*/  STL [R1+0xeb4], R23 ;  /* 0x000eb41701007387 */ /* 0x0041e20000100800 */
[----:B------:R-:W-:Y:S03]  /*20840*/  STL [R1+0xda4], R29 ;  /* 0x000da41d01007387 */ /* 0x000fe60000100800 */
[----:B0-----:R-:W2:Y:S01]  /*20850*/  LDL.LU R23, [R1+0xdb0] ;  /* 0x000db00001177983 */ /* 0x001ea20000300800 */
[----:B------:R-:W-:-:S05]  /*20860*/  IADD3 R28, P4, R28, UR8, RZ ;  /* 0x000000081c1c7c10 */ /* 0x000fca000ff9e0ff */
[----:B------:R-:W-:Y:S04]  /*20870*/  STL [R1+0xde4], R28 ;  /* 0x000de41c01007387 */ /* 0x000fe80000100800 */
[----:B--2---:R0:W-:Y:S04]  /*20880*/  STL [R1+0xeb8], R23 ;  /* 0x000eb81701007387 */ /* 0x0041e80000100800 */
[----:B0-----:R-:W2:Y:S04]  /*20890*/  LDL.LU R23, [R1+0xdec] ;  /* 0x000dec0001177983 */ /* 0x001ea80000300800 */
        /* <DEDUP_REMOVED lines=28> */
[----:B------:R-:W3:Y:S02]  /*20a60*/  LDL.LU R15, [R1+0xe08] ;  /* 0x000e0800010f7983 */ /* 0x000ee40000300800 */
[----:B--2---:R-:W-:-:S05]  /*20a70*/  IMAD.X R23, R23, 0x1, R0, P5 ;  /* 0x0000000117177824 */ /* 0x004fca00028e0600 */
[----:B------:R0:W-:Y:S04]  /*20a80*/  STL [R1+0xd98], R23 ;  /* 0x000d981701007387 */ /* 0x0001e80000100800 */
[----:B0-----:R-:W2:Y:S02]  /*20a90*/  LDL.LU R23, [R1+0xebc] ;  /* 0x000ebc0001177983 */ /* 0x001ea40000300800 */
[----:B--2---:R-:W-:-:S05]  /*20aa0*/  IADD3 R23, P5, R23, UR8, RZ ;  /* 0x0000000817177c10 */ /* 0x004fca000ffbe0ff */
[----:B------:R0:W-:Y:S04]  /*20ab0*/  STL [R1+0xdec], R23 ;  /* 0x000dec1701007387 */ /* 0x0001e80000100800 */
[----:B0-----:R-:W2:Y:S02]  /*20ac0*/  LDL.LU R23, [R1+0xeb8] ;  /* 0x000eb80001177983 */ /* 0x001ea40000300800 */
[----:B--2---:R-:W-:-:S05]  /*20ad0*/  IMAD.X R23, R23, 0x1, R0, P6 ;  /* 0x0000000117177824 */ /* 0x004fca00030e0600 */
[----:B------:R0:W-:Y:S04]  /*20ae0*/  STL [R1+0xdb0], R23 ;  /* 0x000db01701007387 */ /* 0x0001e80000100800 */
[----:B0-----:R-:W2:Y:S01]  /*20af0*/  LDL.LU R23, [R1+0xeb4] ;  /* 0x000eb40001177983 */ /* 0x001ea20000300800 */
[----:B---3--:R-:W-:Y:S01]  /*20b00*/  IMAD.X R27, R27, 0x1, R0, P1 ;  /* 0x000000011b1b7824 */ /* 0x008fe200008e0600 */
[----:B----4-:R-:W-:Y:S02]  /*20b10*/  IADD3 R14, P1, R14, UR8, RZ ;  /* 0x000000080e0e7c10 */ /* 0x010fe4000ff3e0ff */
[----:B------:R-:W-:Y:S01]  /*20b20*/  IADD3.X R9, R9, UR5, RZ, P2, !PT ;  /* 0x0000000509097c10 */ /* 0x000fe200097fe4ff */
[----:B------:R-:W-:Y:S01]  /*20b30*/  IADD3 R8, P2, R8, UR8, RZ ;  /* 0x0000000808087c10 */ /* 0x000fe2000ff5e0ff */
        /* <DEDUP_REMOVED lines=8> */
[----:B--2---:R-:W-:-:S05]  /*20bc0*/  IADD3 R23, P6, R23, UR8, RZ ;  /* 0x0000000817177c10 */ /* 0x004fca000ffde0ff */
[----:B------:R0:W-:Y:S04]  /*20bd0*/  STL [R1+0xdf4], R23 ;  /* 0x000df41701007387 */ /* 0x0001e80000100800 */
[----:B0-----:R0:W5:Y:S01]  /*20be0*/  LDL.LU R23, [R1+0xeb0] ;  /* 0x000eb00001177983 */ /* 0x0011620000300800 */
[----:B------:R1:W-:Y:S03]  /*20bf0*/  STL [R1+0xdc0], R27 ;  /* 0x000dc01b01007387 */ /* 0x0003e60000100800 */
[----:B-1----:R0:W5:Y:S01]  /*20c00*/  LDL.LU R27, [R1+0xeac] ;  /* 0x000eac00011b7983 */ /* 0x0021620000300800 */
[----:B------:R1:W-:Y:S03]  /*20c10*/  STL [R1+0xdfc], R14 ;  /* 0x000dfc0e01007387 */ /* 0x0003e60000100800 */
[----:B-1----:R0:W5:Y:S01]  /*20c20*/  LDL.LU R14, [R1+0xea8] ;  /* 0x000ea800010e7983 */ /* 0x0021620000300800 */
[----:B------:R1:W-:Y:S03]  /*20c30*/  STL [R1+0xdd4], R9 ;  /* 0x000dd40901007387 */ /* 0x0003e60000100800 */
[----:B-1----:R-:W2:Y:S01]  /*20c40*/  LDL.LU R9, [R1+0xea4] ;  /* 0x000ea40001097983 */ /* 0x002ea20000300800 */
[----:B------:R1:W-:Y:S01]  /*20c50*/  STL [R1+0xe04], R8 ;  /* 0x000e040801007387 */ /* 0x0003e20000100800 */
[----:B------:R-:W-:-:S02]  /*20c60*/  IADD3.X R12, R12, UR5, RZ, P6, !PT ;  /* 0x000000050c0c7c10 */ /* 0x000fc4000b7fe4ff */
[----:B-1----:R-:W3:Y:S01]  /*20c70*/  LDL.LU R8, [R1+0xea0] ;  /* 0x000ea00001087983 */ /* 0x002ee20000300800 */
[----:B------:R1:W-:Y:S01]  /*20c80*/  STL [R1+0xdcc], R6 ;  /* 0x000dcc0601007387 */ /* 0x0003e20000100800 */
[----:B------:R-:W-:Y:S02]  /*20c90*/  IADD3 R16, P6, R16, UR8, RZ ;  /* 0x0000000810107c10 */ /* 0x000fe4000ffde0ff */
[----:B-1----:R-:W4:Y:S01]  /*20ca0*/  LDL.LU R6, [R1+0xe9c] ;  /* 0x000e9c0001067983 */ /* 0x002f220000300800 */
[----:B------:R1:W-:Y:S03]  /*20cb0*/  STL [R1+0xe0c], R5 ;  /* 0x000e0c0501007387 */ /* 0x0003e60000100800 */
[----:B-1----:R-:W3:Y:S01]  /*20cc0*/  LDL.LU R5, [R1+0xe98] ;  /* 0x000e980001057983 */ /* 0x002ee20000300800 */
[----:B------:R1:W-:Y:S03]  /*20cd0*/  STL [R1+0xdc8], R10 ;  /* 0x000dc80a01007387 */ /* 0x0003e60000100800 */
[----:B-1----:R0:W5:Y:S01]  /*20ce0*/  LDL.LU R10, [R1+0xe94] ;  /* 0x000e9400010a7983 */ /* 0x0021620000300800 */
        /* <DEDUP_REMOVED lines=13> */
[----:B-1----:R-:W3:Y:S01]  /*20dc0*/  LDL.LU R28, [R1+0xe78] ;  /* 0x000e7800011c7983 */ /* 0x002ee20000300800 */
[----:B------:R-:W-:Y:S01]  /*20dd0*/  IADD3.X R3, R3, UR5, RZ, P2, !PT ;  /* 0x0000000503037c10 */ /* 0x000fe200097fe4ff */
[----:B------:R-:W-:Y:S01]  /*20de0*/  IADD3 R7, P2, R7, UR8, RZ ;  /* 0x0000000807077c10 */ /* 0x000fe2000ff5e0ff */
[----:B------:R-:W-:Y:S01]  /*20df0*/  IADD3.X R2, R2, UR5, RZ, P3, !PT ;  /* 0x0000000502027c10 */ /* 0x000fe20009ffe4ff */
[----:B------:R-:W-:Y:S01]  /*20e00*/  IADD3 R4, P3, R4, UR8, RZ ;  /* 0x0000000804047c10 */ /* 0x000fe2000ff7e0ff */
[----:B------:R-:W-:Y:S01]  /*20e10*/  IADD3.X R24, R24, UR5, RZ, P4, !PT ;  /* 0x0000000518187c10 */ /* 0x000fe2000a7fe4ff */
[----:B------:R2:W-:Y:S01]  /*20e20*/  STL [R1+0x5dc], R3 ;  /* 0x0005dc0301007387 */ /* 0x0005e20000100800 */
[----:B------:R-:W-:Y:S01]  /*20e30*/  IADD3 R25, P4, R25, UR8, RZ ;  /* 0x0000000819197c10 */ /* 0x000fe2000ff9e0ff */
[----:B------:R-:W-:Y:S01]  /*20e40*/  STL [R1+0xe24], R7 ;  /* 0x000e240701007387 */ /* 0x000fe20000100800 */
[----:B------:R-:W-:Y:S01]  /*20e50*/  IADD3.X R26, R26, UR5, RZ, P5, !PT ;  /* 0x000000051a1a7c10 */ /* 0x000fe2000affe4ff */
[----:B------:R4:W-:Y:S01]  /*20e60*/  STL [R1+0x5d8], R2 ;  /* 0x0005d80201007387 */ /* 0x0009e20000100800 */
[----:B------:R-:W-:Y:S01]  /*20e70*/  IADD3 R18, P5, R18, UR8, RZ ;  /* 0x0000000812127c10 */ /* 0x000fe2000ffbe0ff */
[----:B------:R3:W-:Y:S01]  /*20e80*/  STL [R1+0xe20], R4 ;  /* 0x000e200401007387 */ /* 0x0007e20000100800 */
[----:B------:R-:W-:Y:S01]  /*20e90*/  IADD3.X R19, R19, UR5, RZ, P6, !PT ;  /* 0x0000000513137c10 */ /* 0x000fe2000b7fe4ff */
[----:B------:R-:W-:Y:S01]  /*20ea0*/  STL [R1+0x5d4], R24 ;  /* 0x0005d41801007387 */ /* 0x000fe20000100800 */
[----:B------:R-:W-:Y:S01]  /*20eb0*/  IADD3.X R20, R20, UR5, RZ, P1, !PT ;  /* 0x0000000514147c10 */ /* 0x000fe20008ffe4ff */
[----:B------:R-:W-:Y:S01]  /*20ec0*/  STL [R1+0xe1c], R25 ;  /* 0x000e1c1901007387 */ /* 0x000fe20000100800 */
[----:B------:R-:W-:Y:S01]  /*20ed0*/  IADD3.X R21, R21, UR5, RZ, P2, !PT ;  /* 0x0000000515157c10 */ /* 0x000fe200097fe4ff */
[----:B------:R-:W-:Y:S01]  /*20ee0*/  STL [R1+0xde0], R26 ;  /* 0x000de01a01007387 */ /* 0x000fe20000100800 */
[----:B------:R-:W-:Y:S02]  /*20ef0*/  STL [R1+0xe18], R18 ;  /* 0x000e181201007387 */ /* 0x000fe40000100800 */
[----:B------:R-:W-:Y:S02]  /*20f00*/  STL [R1+0xde8], R19 ;  /* 0x000de81301007387 */ /* 0x000fe40000100800 */
[----:B------:R-:W-:Y:S01]  /*20f10*/  STL [R1+0xdf0], R20 ;  /* 0x000df01401007387 */ /* 0x000fe20000100800 */
[----:B------:R-:W-:Y:S01]  /*20f20*/  STL [R1+0xdf8], R21 ;  /* 0x000df81501007387 */ /* 0x000fe20000100800 */
[----:B------:R-:W-:-:S02]  /*20f30*/  IADD3.X R22, R22, UR5, RZ, P3, !PT ;  /* 0x0000000516167c10 */ /* 0x000fc40009ffe4ff */
[----:B------:R-:W-:Y:S01]  /*20f40*/  IADD3.X R15, R15, UR5, RZ, P4, !PT ;  /* 0x000000050f0f7c10 */ /* 0x000fe2000a7fe4ff */
[----:B--2---:R-:W-:Y:S02]  /*20f50*/  IMAD.MOV.U32 R3, RZ, RZ, R9 ;  /* 0x000000ffff037224 */ /* 0x004fe400078e0009 */
[----:B----4-:R-:W-:Y:S02]  /*20f60*/  IMAD.MOV.U32 R2, RZ, RZ, R6 ;  /* 0x000000ffff027224 */ /* 0x010fe400078e0006 */
[----:B---3--:R-:W-:Y:S02]  /*20f70*/  IMAD.MOV.U32 R4, RZ, RZ, R5 ;  /* 0x000000ffff047224 */ /* 0x008fe400078e0005 */
[----:B------:R-:W-:Y:S01]  /*20f80*/  IMAD.MOV.U32 R5, RZ, RZ, R8 ;  /* 0x000000ffff057224 */ /* 0x000fe200078e0008 */
[----:B------:R-:W-:-:S05]  /*20f90*/  IADD3.X R28, R28, UR5, RZ, P5, !PT ;  /* 0x000000051c1c7c10 */ /* 0x000fca000affe4ff */
[----:B------:R1:W-:Y:S01]  /*20fa0*/  STL [R1+0xe10], R28 ;  /* 0x000e101c01007387 */ /* 0x0003e20000100800 */
[----:B------:R0:W-:Y:S02]  /*20fb0*/  STL [R1+0xe00], R22 ;  /* 0x000e001601007387 */ /* 0x0001e40000100800 */
[----:B------:R0:W-:Y:S01]  /*20fc0*/  STL [R1+0xe08], R15 ;  /* 0x000e080f01007387 */ /* 0x0001e20000100800 */
[----:B-1----:R-:W1:Y:S01]  /*20fd0*/  S2R R28, SR_TID.X ;  /* 0x00000000001c7919 */ /* 0x002e620000002100 */
[----:B------:R0:W-:Y:S02]  /*20fe0*/  STL.64 [R1+0x348], R2 ;  /* 0x0003480201007387 */ /* 0x0001e40000100a00 */
[----:B------:R0:W-:Y:S01]  /*20ff0*/  STL.64 [R1+0x350], R4 ;  /* 0x0003500401007387 */ /* 0x0001e20000100a00 */
[----:B-1----:R-:W-:-:S05]  /*21000*/  LOP3.LUT R28, R28, 0x7f, RZ, 0xc0, !PT ;  /* 0x0000007f1c1c7812 */ /* 0x002fca00078ec0ff */
[----:B------:R-:W-:Y:S01]  /*21010*/  IMAD.SHL.U32 R28, R28, 0x2, RZ ;  /* 0x000000021c1c7824 */ /* 0x000fe200078e00ff */
[----:B0-----:R-:W-:Y:S01]  /*21020*/  @!P0 CALL.REL.NOINC `(.L_x_1) ;  /* 0x0000001000008944 */ /* 0x001fe20003c00000 */
[----:B------:R-:W-:Y:S05]  /*21030*/  BRA `(.L_x_2) ;  /* 0xfffe4e9000007947 */ /* 0x000fea000383ffff */
.L_x_1:
[----:B------:R-:W2:Y:S01]  /*21040*/  LDL.LU R6, [R1+0x1ec] ;  /* 0x0001ec0001067983 */ /* 0x000ea20000300800 */
[----:B-----5:R-:W-:Y:S02]  /*21050*/  IMAD.MOV.U32 R28, RZ, RZ, R14 ;  /* 0x000000ffff1c7224 */ /* 0x020fe400078e000e */
[----:B------:R-:W-:Y:S01]  /*21060*/  IMAD.MOV.U32 R26, RZ, RZ, R10 ;  /* 0x000000ffff1a7224 */ /* 0x000fe200078e000a */
[----:B------:R-:W2:Y:S01]  /*21070*/  LDL.LU R25, [R1+0x1e8] ;  /* 0x0001e80001197983 */ /* 0x000ea20000300800 */
[----:B------:R-:W-:-:S03]  /*21080*/  IMAD.MOV.U32 R0, RZ, RZ, R11 ;  /* 0x000000ffff007224 */ /* 0x000fc600078e000b */
[----:B------:R-:W3:Y:S04]  /*21090*/  LDL.LU R9, [R1+0x23c] ;  /* 0x00023c0001097983 */ /* 0x000ee80000300800 */
[----:B------:R-:W3:Y:S04]  /*210a0*/  LDL.LU R24, [R1+0x238] ;  /* 0x0002380001187983 */ /* 0x000ee80000300800 */
[----:B------:R-:W4:Y:S04]  /*210b0*/  LDL.LU R5, [R1+0x1c4] ;  /* 0x0001c40001057983 */ /* 0x000f280000300800 */
        /* <DEDUP_REMOVED lines=13> */
[----:B------:R-:W4:Y:S01]  /*21190*/  LDL.LU R11, [R1+0x250] ;  /* 0x00025000010b7983 */ /* 0x000f220000300800 */
[----:B------:R-:W-:-:S02]  /*211a0*/  F2FP.PACK_AB R27, R28, R27 ;  /* 0x0000001b1c1b723e */ /* 0x000fc400000000ff */
[----:B------:R-:W-:Y:S01]  /*211b0*/  F2FP.PACK_AB R26, R0, R26 ;  /* 0x0000001a001a723e */ /* 0x000fe200000000ff */
[----:B------:R0:W-:Y:S04]  /*211c0*/  STL [R1+0xf74], R13 ;  /* 0x000f740d01007387 */ /* 0x0001e80000100800 */
[----:B------:R1:W-:Y:S04]  /*211d0*/  STL [R1+0xf70], R12 ;  /* 0x000f700c01007387 */ /* 0x0003e80000100800 */
[----:B------:R-:W-:Y:S04]  /*211e0*/  STL [R1+0xe78], R27 ;  /* 0x000e781b01007387 */ /* 0x000fe80000100800 */
[----:B------:R-:W-:Y:S01]  /*211f0*/  STL [R1+0xe7c], R26 ;  /* 0x000e7c1a01007387 */ /* 0x000fe20000100800 */
[----:B--2---:R-:W-:-:S02]  /*21200*/  F2FP.PACK_AB R25, R6, R25 ;  /* 0x000000190619723e */ /* 0x004fc400000000ff */
[----:B---3--:R-:W-:-:S03]  /*21210*/  F2FP.PACK_AB R24, R9, R24 ;  /* 0x000000180918723e */ /* 0x008fc600000000ff */
[----:B------:R-:W-:Y:S01]  /*21220*/  STL [R1+0xe80], R25 ;  /* 0x000e801901007387 */ /* 0x000fe20000100800 */
[----:B----4-:R-:W-:-:S03]  /*21230*/  F2FP.PACK_AB R23, R5, R23 ;  /* 0x000000170517723e */ /* 0x010fc600000000ff */
[----:B------:R-:W-:Y:S01]  /*21240*/  STL [R1+0xe84], R24 ;  /* 0x000e841801007387 */ /* 0x000fe20000100800 */
[----:B------:R-:W-:-:S03]  /*21250*/  F2FP.PACK_AB R22, R8, R22 ;  /* 0x000000160816723e */ /* 0x000fc600000000ff */
        /* <DEDUP_REMOVED lines=12> */
[----:B------:R-:W-:Y:S04]  /*21320*/  STL [R1+0xea0], R17 ;  /* 0x000ea01101007387 */ /* 0x000fe80000100800 */
[----:B------:R-:W-:Y:S04]  /*21330*/  STL [R1+0xea4], R16 ;  /* 0x000ea41001007387 */ /* 0x000fe80000100800 */
[----:B0-----:R-:W2:Y:S01]  /*21340*/  LDL.LU R13, [R1+0x244] ;  /* 0x00024400010d7983 */ /* 0x001ea20000300800 */
[----:B------:R-:W-:-:S03]  /*21350*/  F2FP.PACK_AB R15, R10, R11 ;  /* 0x0000000b0a0f723e */ /* 0x000fc600000000ff */
[----:B------:R-:W2:Y:S04]  /*21360*/  LDL.LU R14, [R1+0x240] ;  /* 0x00024000010e7983 */ /* 0x000ea80000300800 */
[----:B-1----:R-:W3:Y:S04]  /*21370*/  LDL.LU R12, [R1+0x214] ;  /* 0x00021400010c7983 */ /* 0x002ee80000300800 */
[----:B------:R-:W4:Y:S04]  /*21380*/  LDL.LU R11, [R1+0x1f8] ;  /* 0x0001f800010b7983 */ /* 0x000f280000300800 */
[----:B----4-:R0:W-:Y:S04]  /*21390*/  STL [R1+0xf6c], R11 ;  /* 0x000f6c0b01007387 */ /* 0x0101e80000100800 */
[----:B0-----:R-:W4:Y:S04]  /*213a0*/  LDL.LU R11, [R1+0x224] ;  /* 0x00022400010b7983 */ /* 0x001f280000300800 */
[----:B------:R-:W2:Y:S04]  /*213b0*/  LDL.LU R10, [R1+0x208] ;  /* 0x00020800010a7983 */ /* 0x000ea80000300800 */
[----:B--2---:R0:W-:Y:S04]  /*213c0*/  STL [R1+0xf68], R10 ;  /* 0x000f680a01007387 */ /* 0x0041e80000100800 */
[----:B0-----:R-:W2:Y:S04]  /*213d0*/  LDL.LU R10, [R1+0x1fc] ;  /* 0x0001fc00010a7983 */ /* 0x001ea80000300800 */
[----:B------:R-:W2:Y:S01]  /*213e0*/  LDL.LU R9, [R1+0x1d8] ;  /* 0x0001d80001097983 */ /* 0x000ea20000300800 */
[----:B------:R-:W-:-:S03]  /*213f0*/  F2FP.PACK_AB R14, R13, R14 ;  /* 0x0000000e0d0e723e */ /* 0x000fc600000000ff */
[----:B--2---:R0:W-:Y:S04]  /*21400*/  STL [R1+0xf64], R9 ;  /* 0x000f640901007387 */ /* 0x0041e80000100800 */
[----:B0-----:R-:W2:Y:S04]  /*21410*/  LDL.LU R9, [R1+0x20c] ;  /* 0x00020c0001097983 */ /* 0x001ea80000300800 */
[----:B------:R-:W2:Y:S04]  /*21420*/  LDL.LU R8, [R1+0x1b8] ;  /* 0x0001b80001087983 */ /* 0x000ea80000300800 */
        /* <DEDUP_REMOVED lines=21> */
[----:B------:R0:W-:Y:S04]  /*21580*/  STL [R1+0xea8], R15 ;  /* 0x000ea80f01007387 */ /* 0x0001e80000100800 */
[----:B0-----:R-:W2:Y:S04]  /*21590*/  LDL.LU R15, [R1+0x1d4] ;  /* 0x0001d400010f7983 */ /* 0x001ea80000300800 */
[----:B------:R-:W3:Y:S04]  /*215a0*/  LDL.LU R13, [R1+0xf74] ;  /* 0x000f7400010d7983 */ /* 0x000ee80000300800 */
[----:B------:R0:W-:Y:S04]  /*215b0*/  STL [R1+0xeac], R14 ;  /* 0x000eac0e01007387 */ /* 0x0001e80000100800 */
[----:B0-----:R-:W2:Y:S01]  /*215c0*/  LDL.LU R14, [R1+0x204] ;  /* 0x00020400010e7983 */ /* 0x001ea20000300800 */
[----:B---3--:R-:W-:-:S03]  /*215d0*/  F2FP.PACK_AB R13, R12, R13 ;  /* 0x0000000d0c0d723e */ /* 0x008fc600000000ff */
[----:B------:R-:W4:Y:S04]  /*215e0*/  LDL.LU R12, [R1+0xf70] ;  /* 0x000f7000010c7983 */ /* 0x000f280000300800 */
[----:B------:R0:W-:Y:S04]  /*215f0*/  STL [R1+0xeb0], R13 ;  /* 0x000eb00d01007387 */ /* 0x0001e80000100800 */
[----:B0-----:R-:W3:Y:S01]  /*21600*/  LDL.LU R13, [R1+0x1f4] ;  /* 0x0001f400010d7983 */ /* 0x001ee20000300800 */
[----:B----4-:R-:W-:-:S03]  /*21610*/  F2FP.PACK_AB R12, R11, R12 ;  /* 0x0000000c0b0c723e */ /* 0x010fc600000000ff */
[----:B------:R-:W4:Y:S04]  /*21620*/  LDL.LU R11, [R1+0xf6c] ;  /* 0x000f6c00010b7983 */ /* 0x000f280000300800 */
[----:B------:R0:W-:Y:S04]  /*21630*/  STL [R1+0xeb4], R12 ;  /* 0x000eb40c01007387 */ /* 0x0001e80000100800 */
[----:B0-----:R-:W2:Y:S01]  /*21640*/  LDL.LU R12, [R1+0x1bc] ;  /* 0x0001bc00010c7983 */ /* 0x001ea20000300800 */
[----:B----4-:R-:W-:-:S03]  /*21650*/  F2FP.PACK_AB R11, R10, R11 ;  /* 0x0000000b0a0b723e */ /* 0x010fc600000000ff */
[----:B------:R-:W2:Y:S04]  /*21660*/  LDL.LU R10, [R1+0xf68] ;  /* 0x000f6800010a7983 */ /* 0x000ea80000300800 */
[----:B------:R0:W-:Y:S04]  /*21670*/  STL [R1+0xeb8], R11 ;  /* 0x000eb80b01007387 */ /* 0x0001e80000100800 */
[----:B0-----:R-:W4:Y:S01]  /*21680*/  LDL.LU R11, [R1+0x1dc] ;  /* 0x0001dc00010b7983 */ /* 0x001f220000300800 */
[----:B--2---:R-:W-:-:S03]  /*21690*/  F2FP.PACK_AB R10, R9, R10 ;  /* 0x0000000a090a723e */ /* 0x004fc600000000ff */
[----:B------:R-:W4:Y:S01]  /*216a0*/  LDL.LU R9, [R1+0xf64] ;  /* 0x000f640001097983 */ /* 0x000f220000300800 */
[----:B------:R-:W-:Y:S02]  /*216b0*/  F2FP.PACK_AB R8, R12, R8 ;  /* 0x000000080c08723e */ /* 0x000fe400000000ff */
[----:B---3--:R-:W-:Y:S01]  /*216c0*/  F2FP.PACK_AB R7, R13, R7 ;  /* 0x000000070d07723e */ /* 0x008fe200000000ff */
[----:B------:R-:W-:Y:S01]  /*216d0*/  STL [R1+0xebc], R10 ;  /* 0x000ebc0a01007387 */ /* 0x000fe20000100800 */
[----:B------:R-:W-:Y:S02]  /*216e0*/  F2FP.PACK_AB R6, R14, R6 ;  /* 0x000000060e06723e */ /* 0x000fe400000000ff */
[----:B------:R-:W-:Y:S02]  /*216f0*/  F2FP.PACK_AB R5, R15, R5 ;  /* 0x000000050f05723e */ /* 0x000fe400000000ff */
[----:B------:R-:W-:Y:S02]  /*21700*/  F2FP.PACK_AB R4, R16, R4 ;  /* 0x000000041004723e */ /* 0x000fe400000000ff */
[----:B----4-:R-:W-:-:S05]  /*21710*/  F2FP.PACK_AB R9, R11, R9 ;  /* 0x000000090b09723e */ /* 0x010fca00000000ff */
[----:B------:R-:W-:Y:S04]  /*21720*/  STL [R1+0xec0], R9 ;  /* 0x000ec00901007387 */ /* 0x000fe80000100800 */
[----:B------:R-:W-:Y:S04]  /*21730*/  STL [R1+0xec4], R8 ;  /* 0x000ec40801007387 */ /* 0x000fe80000100800 */
[----:B------:R-:W-:Y:S04]  /*21740*/  STL [R1+0xec8], R7 ;  /* 0x000ec80701007387 */ /* 0x000fe80000100800 */
[----:B------:R0:W-:Y:S04]  /*21750*/  STL [R1+0xecc], R6 ;  /* 0x000ecc0601007387 */ /* 0x0001e80000100800 */
[----:B------:R1:W-:Y:S04]  /*21760*/  STL [R1+0xed0], R5 ;  /* 0x000ed00501007387 */ /* 0x0003e80000100800 */
[----:B------:R2:W-:Y:S01]  /*21770*/  STL [R1+0xed4], R4 ;  /* 0x000ed40401007387 */ /* 0x0005e20000100800 */
[----:B0-----:R-:W-:-:S02]  /*21780*/  F2FP.PACK_AB R6, R19, R20 ;  /* 0x000000141306723e */ /* 0x001fc400000000ff */
[----:B-1----:R-:W-:Y:S02]  /*21790*/  F2FP.PACK_AB R5, R17, R18 ;  /* 0x000000121105723e */ /* 0x002fe400000000ff */
[----:B--2---:R-:W-:-:S03]  /*217a0*/  F2FP.PACK_AB R4, R21, R22 ;  /* 0x000000161504723e */ /* 0x004fc600000000ff */
[----:B------:R0:W-:Y:S04]  /*217b0*/  STL [R1+0xc], R5 ;  /* 0x00000c0501007387 */ /* 0x0001e80000100800 */
[----:B------:R1:W-:Y:S04]  /*217c0*/  STL [R1+0x8], R6 ;  /* 0x0000080601007387 */ /* 0x0003e80000100800 */
[----:B------:R2:W-:Y:S01]  /*217d0*/  STL [R1+0x4], R4 ;  /* 0x0000040401007387 */ /* 0x0005e20000100800 */
[----:B0-----:R-:W-:Y:S02]  /*217e0*/  F2FP.PACK_AB R5, R23, R24 ;  /* 0x000000181705723e */ /* 0x001fe400000000ff */
[----:B-1----:R-:W-:-:S03]  /*217f0*/  F2FP.PACK_AB R6, R25, R26 ;  /* 0x0000001a1906723e */ /* 0x002fc600000000ff */
[----:B------:R-:W-:Y:S01]  /*21800*/  STL [R1], R5 ;  /* 0x0000000501007387 */ /* 0x000fe20000100800 */
[----:B--2---:R-:W-:-:S03]  /*21810*/  F2FP.PACK_AB R4, R27, R29 ;  /* 0x0000001d1b04723e */ /* 0x004fc600000000ff */
[----:B------:R-:W-:Y:S04]  /*21820*/  STL [R1+0x1c], R6 ;  /* 0x00001c0601007387 */ /* 0x000fe80000100800 */
[----:B------:R0:W-:Y:S04]  /*21830*/  STL [R1+0x18], R4 ;  /* 0x0000180401007387 */ /* 0x0001e80000100800 */
[----:B0-----:R-:W2:Y:S01]  /*21840*/  LDL.LU R4, [R1+0x308] ;  /* 0x0003080001047983 */ /* 0x001ea20000300800 */
[----:B------:R-:W-:Y:S02]  /*21850*/  F2FP.PACK_AB R5, R28, R0 ;  /* 0x000000001c05723e */ /* 0x000fe400000000ff */
[----:B------:R-:W-:-:S03]  /*21860*/  F2FP.PACK_AB R0, R3, R2 ;  /* 0x000000020300723e */ /* 0x000fc600000000ff */
[----:B------:R-:W-:Y:S04]  /*21870*/  STL [R1+0x14], R5 ;  /* 0x0000140501007387 */ /* 0x000fe80000100800 */
[----:B--2---:R0:W-:Y:S04]  /*21880*/  STL [R1+0xedc], R4 ;  /* 0x000edc0401007387 */ /* 0x0041e80000100800 */
[----:B------:R-:W-:Y:S04]  /*21890*/  STL [R1+0x10], R0 ;  /* 0x0000100001007387 */ /* 0x000fe80000100800 */
[----:B0-----:R-:W2:Y:S04]  /*218a0*/  LDL.LU R4, [R1+0x2f8] ;  /* 0x0002f80001047983 */ /* 0x001ea80000300800 */
[----:B--2---:R0:W-:Y:S04]  /*218b0*/  STL [R1+0xee4], R4 ;  /* 0x000ee40401007387 */ /* 0x0041e80000100800 */
        /* <DEDUP_REMOVED lines=31> */
[----:B------:R-:W3:Y:S04]  /*21ab0*/  LDL.LU R5, [R1+0x31c] ;  /* 0x00031c0001057983 */ /* 0x000ee80000300800 */
[----:B---3--:R0:W-:Y:S04]  /*21ac0*/  STL [R1+0xed8], R5 ;  /* 0x000ed80501007387 */ /* 0x0081e80000100800 */
[----:B0-----:R-:W3:Y:S04]  /*21ad0*/  LDL.LU R5, [R1+0x30c] ;  /* 0x00030c0001057983 */ /* 0x001ee80000300800 */
        /* <DEDUP_REMOVED lines=33> */
[----:B0-----:R-:W2:Y:S04]  /*21cf0*/  LDL.LU R5, [R1+0x27c] ;  /* 0x00027c0001057983 */ /* 0x001ea80000300800 */
[----:B------:R-:W3:Y:S04]  /*21d00*/  LDL.LU R6, [R1+0x318] ;  /* 0x0003180001067983 */ /* 0x000ee80000300800 */
[----:B------:R-:W4:Y:S04]  /*21d10*/  LDL.LU R7, [R1+0x32c] ;  /* 0x00032c0001077983 */ /* 0x000f280000300800 */
[----:B------:R-:W4:Y:S04]  /*21d20*/  LDL.LU R8, [R1+0x328] ;  /* 0x0003280001087983 */ /* 0x000f280000300800 */
[----:B------:R-:W3:Y:S04]  /*21d30*/  LDL.LU R9, [R1+0x2f4] ;  /* 0x0002f40001097983 */ /* 0x000ee80000300800 */
        /* <DEDUP_REMOVED lines=22> */
[----:B------:R-:W3:Y:S01]  /*21ea0*/  LDL.LU R2, [R1+0x170] ;  /* 0x0001700001027983 */ /* 0x000ee20000300800 */
[----:B--2---:R-:W-:-:S03]  /*21eb0*/  F2FP.PACK_AB R4, R5, R4 ;  /* 0x000000040504723e */ /* 0x004fc600000000ff */
[----:B------:R-:W2:Y:S04]  /*21ec0*/  LDL.LU R5, [R1+0xf60] ;  /* 0x000f600001057983 */ /* 0x000ea80000300800 */
[----:B------:R0:W-:Y:S04]  /*21ed0*/  STL [R1+0x2c], R4 ;  /* 0x00002c0401007387 */ /* 0x0001e80000100800 */
[----:B0-----:R-:W2:Y:S02]  /*21ee0*/  LDL.LU R4, [R1+0xf5c] ;  /* 0x000f5c0001047983 */ /* 0x001ea40000300800 */
[----:B--2---:R-:W-:-:S02]  /*21ef0*/  F2FP.PACK_AB R4, R5, R4 ;  /* 0x000000040504723e */ /* 0x004fc400000000ff */
        /* <DEDUP_REMOVED lines=64> */
[----:B------:R-:W2:Y:S01]  /*22300*/  LDL.LU R5, [R1+0xed8] ;  /* 0x000ed80001057983 */ /* 0x000ea20000300800 */
[----:B----4-:R-:W-:-:S03]  /*22310*/  F2FP.PACK_AB R8, R7, R8 ;  /* 0x000000080708723e */ /* 0x010fc600000000ff */
[----:B------:R0:W-:Y:S01]  /*22320*/  STL [R1+0x68], R4 ;  /* 0x0000680401007387 */ /* 0x0001e20000100800 */
[----:B---3--:R-:W-:Y:S02]  /*22330*/  F2FP.PACK_AB R10, R9, R10 ;  /* 0x0000000a090a723e */ /* 0x008fe400000000ff */
[----:B------:R-:W-:Y:S01]  /*22340*/  F2FP.PACK_AB R12, R11, R12 ;  /* 0x0000000c0b0c723e */ /* 0x000fe200000000ff */
[----:B0-----:R0:W5:Y:S01]  /*22350*/  LDL.LU R4, [R1+0xed4] ;  /* 0x000ed40001047983 */ /* 0x0011620000300800 */
[----:B------:R-:W-:Y:S02]  /*22360*/  F2FP.PACK_AB R14, R13, R14 ;  /* 0x0000000e0d0e723e */ /* 0x000fe400000000ff */
[----:B------:R-:W-:Y:S02]  /*22370*/  F2FP.PACK_AB R16, R15, R16 ;  /* 0x000000100f10723e */ /* 0x000fe400000000ff */
[----:B------:R-:W-:Y:S02]  /*22380*/  F2FP.PACK_AB R18, R17, R18 ;  /* 0x000000121112723e */ /* 0x000fe400000000ff */
[----:B------:R-:W-:-:S02]  /*22390*/  F2FP.PACK_AB R20, R19, R20 ;  /* 0x000000141314723e */ /* 0x000fc400000000ff */
[----:B------:R-:W-:Y:S02]  /*223a0*/  F2FP.PACK_AB R22, R21, R22 ;  /* 0x000000161516723e */ /* 0x000fe400000000ff */
[----:B------:R-:W-:Y:S02]  /*223b0*/  F2FP.PACK_AB R24, R23, R24 ;  /* 0x000000181718723e */ /* 0x000fe400000000ff */
[----:B------:R-:W-:Y:S02]  /*223c0*/  F2FP.PACK_AB R26, R25, R26 ;  /* 0x0000001a191a723e */ /* 0x000fe400000000ff */
[----:B------:R-:W-:Y:S02]  /*223d0*/  F2FP.PACK_AB R29, R27, R29 ;  /* 0x0000001d1b1d723e */ /* 0x000fe400000000ff */
[----:B------:R-:W-:Y:S02]  /*223e0*/  F2FP.PACK_AB R28, R28, R0 ;  /* 0x000000001c1c723e */ /* 0x000fe400000000ff */
[----:B------:R-:W-:-:S02]  /*223f0*/  F2FP.PACK_AB R0, R3, R2 ;  /* 0x000000020300723e */ /* 0x000fc400000000ff */
[----:B--2---:R-:W-:Y:S02]  /*22400*/  F2FP.PACK_AB R6, R5, R6 ;  /* 0x000000060506723e */ /* 0x004fe400000000ff */
[----:B------:R0:W5:Y:S04]  /*22410*/  LDL.LU R5, [R1+0xed0] ;  /* 0x000ed00001057983 */ /* 0x0001680000300800 */
[----:B------:R1:W-:Y:S04]  /*22420*/  STL [R1+0x64], R6 ;  /* 0x0000640601007387 */ /* 0x0003e80000100800 */
[----:B-1----:R0:W5:Y:S04]  /*22430*/  LDL.LU R6, [R1+0xecc] ;  /* 0x000ecc0001067983 */ /* 0x0021680000300800 */
        /* <DEDUP_REMOVED lines=32> */
[----:B------:R0:W-:Y:S04]  /*22640*/  STL [R1+0x90], R0 ;  /* 0x0000900001007387 */ /* 0x0001e80000100800 */
[----:B------:R0:W-:Y:S02]  /*22650*/  STL [R1+0x94], R28 ;  /* 0x0000941c01007387 */ /* 0x0001e40000100800 */
.L_x_0:
[----:B-----5:R-:W-:Y:S04]  /*22660*/  STL.64 [R1+0xf50], R6 ;  /* 0x000f500601007387 */ /* 0x020fe80000100a00 */
[----:B------:R-:W-:Y:S04]  /*22670*/  STL.64 [R1+0xf48], R4 ;  /* 0x000f480401007387 */ /* 0x000fe80000100a00 */
[----:B------:R-:W-:Y:S04]  /*22680*/  STL.64 [R1+0xf40], R10 ;  /* 0x000f400a01007387 */ /* 0x000fe80000100a00 */
[----:B------:R-:W-:Y:S04]  /*22690*/  STL.64 [R1+0xf38], R8 ;  /* 0x000f380801007387 */ /* 0x000fe80000100a00 */
[----:B------:R-:W-:Y:S04]  /*226a0*/  STL.64 [R1+0xf30], R14 ;  /* 0x000f300e01007387 */ /* 0x000fe80000100a00 */
[----:B------:R2:W-:Y:S04]  /*226b0*/  STL.64 [R1+0xf28], R12 ;  /* 0x000f280c01007387 */ /* 0x0005e80000100a00 */
[----:B--2---:R-:W2:Y:S04]  /*226c0*/  LDL.LU R12, [R1+0x20] ;  /* 0x00002000010c7983 */ /* 0x004ea80000300800 */
[----:B------:R-:W2:Y:S04]  /*226d0*/  LDL.LU R13, [R1+0x24] ;  /* 0x00002400010d7983 */ /* 0x000ea80000300800 */
[----:B------:R-:W3:Y:S04]  /*226e0*/  LDL.LU R14, [R1+0x28] ;  /* 0x00002800010e7983 */ /* 0x000ee80000300800 */
[----:B------:R-:W3:Y:S04]  /*226f0*/  LDL.LU R15, [R1+0x2c] ;  /* 0x00002c00010f7983 */ /* 0x000ee80000300800 */
[----:B------:R-:W-:Y:S06]  /*22700*/  BAR.SYNC.DEFER_BLOCKING 0x0 ;  /* 0x0000000000007b1d */ /* 0x000fec0000010000 */
[----:B---3--:R-:W-:Y:S04]  /*22710*/  STL.64 [R1+0xf60], R14 ;  /* 0x000f600e01007387 */ /* 0x008fe80000100a00 */
[----:B--2---:R2:W-:Y:S04]  /*22720*/  STL.64 [R1+0xf58], R12 ;  /* 0x000f580c01007387 */ /* 0x0045e80000100a00 */
[----:B------:R-:W3:Y:S04]  /*22730*/  LDL.LU R8, [R1+0x30] ;  /* 0x0000300001087983 */ /* 0x000ee80000300800 */
[----:B------:R-:W3:Y:S04]  /*22740*/  LDL.LU R9, [R1+0x34] ;  /* 0x0000340001097983 */ /* 0x000ee80000300800 */
[----:B------:R-:W4:Y:S04]  /*22750*/  LDL.LU R10, [R1+0x38] ;  /* 0x00003800010a7983 */ /* 0x000f280000300800 */
[----:B------:R-:W4:Y:S04]  /*22760*/  LDL.LU R11, [R1+0x3c] ;  /* 0x00003c00010b7983 */ /* 0x000f280000300800 */
[----:B----4-:R-:W-:Y:S04]  /*22770*/  STL.64 [R1+0xf70], R10 ;  /* 0x000f700a01007387 */ /* 0x010fe80000100a00 */
[----:B---3--:R3:W-:Y:S04]  /*22780*/  STL.64 [R1+0xf68], R8 ;  /* 0x000f680801007387 */ /* 0x0087e80000100a00 */
[----:B------:R-:W4:Y:S04]  /*22790*/  LDL.LU R4, [R1+0x40] ;  /* 0x0000400001047983 */ /* 0x000f280000300800 */
[----:B------:R-:W4:Y:S04]  /*227a0*/  LDL.LU R5, [R1+0x44] ;  /* 0x0000440001057983 */ /* 0x000f280000300800 */
[----:B------:R-:W2:Y:S04]  /*227b0*/  LDL.LU R6, [R1+0x48] ;  /* 0x0000480001067983 */ /* 0x000ea80000300800 */
[----:B------:R-:W2:Y:S04]  /*227c0*/  LDL.LU R7, [R1+0x4c] ;  /* 0x00004c0001077983 */ /* 0x000ea80000300800 */
[----:B--2---:R-:W-:Y:S04]  /*227d0*/  STL.64 [R1+0xf80], R6 ;  /* 0x000f800601007387 */ /* 0x004fe80000100a00 */
[----:B----4-:R2:W-:Y:S04]  /*227e0*/  STL.64 [R1+0xf78], R4 ;  /* 0x000f780401007387 */ /* 0x0105e80000100a00 */
[----:B------:R-:W4:Y:S04]  /*227f0*/  LDL.LU R12, [R1+0x50] ;  /* 0x00005000010c7983 */ /* 0x000f280000300800 */
[----:B------:R-:W4:Y:S04]  /*22800*/  LDL.LU R13, [R1+0x54] ;  /* 0x00005400010d7983 */ /* 0x000f280000300800 */
[----:B------:R-:W2:Y:S04]  /*22810*/  LDL.LU R14, [R1+0x58] ;  /* 0x00005800010e7983 */ /* 0x000ea80000300800 */
[----:B------:R-:W2:Y:S04]  /*22820*/  LDL.LU R15, [R1+0x5c] ;  /* 0x00005c00010f7983 */ /* 0x000ea80000300800 */
[----:B--2---:R-:W-:Y:S04]  /*22830*/  STL.64 [R1+0xf90], R14 ;  /* 0x000f900e01007387 */ /* 0x004fe80000100a00 */
[----:B----4-:R2:W-:Y:S04]  /*22840*/  STL.64 [R1+0xf88], R12 ;  /* 0x000f880c01007387 */ /* 0x0105e80000100a00 */
[----:B---3--:R-:W3:Y:S04]  /*22850*/  LDL.LU R8, [R1+0x60] ;  /* 0x0000600001087983 */ /* 0x008ee80000300800 */
[----:B------:R-:W3:Y:S04]  /*22860*/  LDL.LU R9, [R1+0x64] ;  /* 0x0000640001097983 */ /* 0x000ee80000300800 */
[----:B------:R-:W3:Y:S04]  /*22870*/  LDL.LU R10, [R1+0x68] ;  /* 0x00006800010a7983 */ /* 0x000ee80000300800 */
[----:B------:R-:W3:Y:S04]  /*22880*/  LDL.LU R11, [R1+0x6c] ;  /* 0x00006c00010b7983 */ /* 0x000ee80000300800 */
[----:B------:R-:W4:Y:S04]  /*22890*/  LDL.LU R4, [R1+0x80] ;  /* 0x0000800001047983 */ /* 0x000f280000300800 */
[----:B------:R-:W4:Y:S04]  /*228a0*/  LDL.LU R5, [R1+0x84] ;  /* 0x0000840001057983 */ /* 0x000f280000300800 */
[----:B------:R-:W4:Y:S04]  /*228b0*/  LDL.LU R6, [R1+0x88] ;  /* 0x0000880001067983 */ /* 0x000f280000300800 */
[----:B------:R-:W4:Y:S04]  /*228c0*/  LDL.LU R7, [R1+0x8c] ;  /* 0x00008c0001077983 */ /* 0x000f280000300800 */
[----:B--2---:R-:W2:Y:S04]  /*228d0*/  LDL.LU R12, [R1+0x90] ;  /* 0x00009000010c7983 */ /* 0x004ea80000300800 */
[----:B------:R-:W2:Y:S04]  /*228e0*/  LDL.LU R13, [R1+0x94] ;  /* 0x00009400010d7983 */ /* 0x000ea80000300800 */
[----:B------:R-:W2:Y:S04]  /*228f0*/  LDL.LU R14, [R1+0x98] ;  /* 0x00009800010e7983 */ /* 0x000ea80000300800 */
[----:B------:R-:W2:Y:S04]  /*22900*/  LDL.LU R15, [R1+0x9c] ;  /* 0x00009c00010f7983 */ /* 0x000ea80000300800 */
[----:B------:R-:W-:Y:S04]  /*22910*/  STL.64 [R1+0xf20], R18 ;  /* 0x000f201201007387 */ /* 0x000fe80000100a00 */
[----:B------:R0:W-:Y:S04]  /*22920*/  STL.64 [R1+0xf18], R16 ;  /* 0x000f181001007387 */ /* 0x0001e80000100a00 */
[----:B0-----:R-:W3:Y:S04]  /*22930*/  LDL.LU R16, [R1+0x70] ;  /* 0x0000700001107983 */ /* 0x001ee80000300800 */
[----:B------:R-:W3:Y:S04]  /*22940*/  LDL.LU R17, [R1+0x74] ;  /* 0x0000740001117983 */ /* 0x000ee80000300800 */
[----:B------:R-:W3:Y:S04]  /*22950*/  LDL.LU R18, [R1+0x78] ;  /* 0x0000780001127983 */ /* 0x000ee80000300800 */
[----:B------:R-:W3:Y:S04]  /*22960*/  LDL.LU R19, [R1+0x7c] ;  /* 0x00007c0001137983 */ /* 0x000ee80000300800 */
[----:B------:R0:W-:Y:S04]  /*22970*/  STL.64 [R1+0xf10], R22 ;  /* 0x000f101601007387 */ /* 0x0001e80000100a00 */
[----:B0-----:R-:W3:Y:S04]  /*22980*/  LDL.LU R22, [R1+0x18] ;  /* 0x0000180001167983 */ /* 0x001ee80000300800 */
        /* <DEDUP_REMOVED lines=8> */
[----:B0-----:R-:W3:Y:S04]  /*22a10*/  LDL.LU R25, [R1] ;  /* 0x0000000001197983 */ /* 0x001ee80000300800 */
[----:B------:R0:W-:Y:S04]  /*22a20*/  STL [R1+0xef4], R29 ;  /* 0x000ef41d01007387 */ /* 0x0001e80000100800 */
[----:B01----:R-:W0:Y:S02]  /*22a30*/  S2R R29, SR_TID.X ;  /* 0x00000000001d7919 */ /* 0x003e240000002100 */
[----:B0-----:R-:W-:-:S02]  /*22a40*/  IMAD.SHL.U32 R2, R29, 0x8, RZ ;  /* 0x000000081d027824 */ /* 0x001fc400078e00ff */
[C---:B------:R-:W-:Y:S02]  /*22a50*/  IMAD.SHL.U32 R0, R29.reuse, 0x100, RZ ;  /* 0x000001001d007824 */ /* 0x040fe400078e00ff */
[C---:B------:R-:W-:Y:S01]  /*22a60*/  IMAD.SHL.U32 R3, R29.reuse, 0x4, RZ ;  /* 0x000000041d037824 */ /* 0x040fe200078e00ff */
[----:B------:R-:W-:Y:S01]  /*22a70*/  LOP3.LUT R2, R2, 0x300, RZ, 0xc0, !PT ;  /* 0x0000030002027812 */ /* 0x000fe200078ec0ff */
[C---:B------:R-:W-:Y:S01]  /*22a80*/  IMAD.SHL.U32 R28, R29.reuse, 0x20, RZ ;  /* 0x000000201d1c7824 */ /* 0x040fe200078e00ff */
[----:B------:R-:W-:Y:S02]  /*22a90*/  LOP3.LUT R0, R0, 0x1800, RZ, 0xc0, !PT ;  /* 0x0000180000007812 */ /* 0x000fe400078ec0ff */
[----:B------:R-:W-:Y:S01]  /*22aa0*/  LOP3.LUT R2, R2, 0x70, R3, 0xf8, !PT ;  /* 0x0000007002027812 */ /* 0x000fe200078ef803 */
[----:B------:R-:W-:Y:S01]  /*22ab0*/  IMAD.SHL.U32 R3, R29, 0x400, RZ ;  /* 0x000004001d037824 */ /* 0x000fe200078e00ff */
[----:B------:R-:W-:-:S04]  /*22ac0*/  LOP3.LUT R0, R0, 0x60, R28, 0xf8, !PT ;  /* 0x0000006000007812 */ /* 0x000fc800078ef81c */
[----:B------:R-:W-:Y:S02]  /*22ad0*/  LOP3.LUT R0, R0, R2, RZ, 0x3c, !PT ;  /* 0x0000000200007212 */ /* 0x000fe400078e3cff */
[----:B------:R-:W-:Y:S02]  /*22ae0*/  LOP3.LUT R29, R29, 0x7f, RZ, 0xc0, !PT ;  /* 0x0000007f1d1d7812 */ /* 0x000fe400078ec0ff */
[----:B------:R-:W-:-:S05]  /*22af0*/  LOP3.LUT R3, R3, 0x1800, RZ, 0xc0, !PT ;  /* 0x0000180003037812 */ /* 0x000fca00078ec0ff */
[----:B------:R-:W-:Y:S01]  /*22b00*/  IMAD R2, R29, 0x10, R3 ;  /* 0x000000101d027824 */ /* 0x000fe200078e0203 */
[----:B--2---:R0:W-:Y:S04]  /*22b10*/  STS.128 [R0], R12 ;  /* 0x0000000c00007388 */ /* 0x0041e80000000c00 */
[----:B----4-:R1:W-:Y:S04]  /*22b20*/  STS.128 [R0+0x80], R4 ;  /* 0x0000800400007388 */ /* 0x0103e80000000c00 */
[----:B---3--:R-:W-:Y:S01]  /*22b30*/  STS.128 [R0+0x480], R8 ;  /* 0x0004800800007388 */ /* 0x008fe20000000c00 */
[----:B------:R-:W-:-:S02]  /*22b40*/  IMAD.MOV.U32 R24, RZ, RZ, R25 ;  /* 0x000000ffff187224 */ /* 0x000fc400078e0019 */
[----:B------:R-:W-:Y:S02]  /*22b50*/  IMAD.MOV.U32 R25, RZ, RZ, R26 ;  /* 0x000000ffff197224 */ /* 0x000fe400078e001a */
[----:B------:R-:W-:Y:S02]  /*22b60*/  IMAD.MOV.U32 R26, RZ, RZ, R27 ;  /* 0x000000ffff1a7224 */ /* 0x000fe400078e001b */
[----:B------:R-:W2:Y:S04]  /*22b70*/  LDL.LU R27, [R1+0xc] ;  /* 0x00000c00011b7983 */ /* 0x000ea80000300800 */
[----:B0-----:R-:W3:Y:S04]  /*22b80*/  LDL.LU.64 R14, [R1+0xf90] ;  /* 0x000f9000010e7983 */ /* 0x001ee80000300a00 */
[----:B------:R-:W3:Y:S04]  /*22b90*/  LDL.LU.64 R12, [R1+0xf88] ;  /* 0x000f8800010c7983 */ /* 0x000ee80000300a00 */
[----:B------:R0:W-:Y:S04]  /*22ba0*/  STS.128 [R0+0x400], R16 ;  /* 0x0004001000007388 */ /* 0x0001e80000000c00 */
[----:B------:R-:W-:Y:S01]  /*22bb0*/  BAR.SYNC.DEFER_BLOCKING 0x0 ;  /* 0x0000000000007b1d */ /* 0x000fe20000010000 */
[----:B------:R-:W-:-:S05]  /*22bc0*/  LOP3.LUT R28, R2, 0x20, RZ, 0x3c, !PT ;  /* 0x00000020021c7812 */ /* 0x000fca00078e3cff */
[----:B-1----:R-:W4:Y:S04]  /*22bd0*/  LDL.LU.64 R6, [R1+0xf80] ;  /* 0x000f800001067983 */ /* 0x002f280000300a00 */
[----:B------:R-:W4:Y:S01]  /*22be0*/  LDL.LU.64 R4, [R1+0xf78] ;  /* 0x000f780001047983 */ /* 0x000f220000300a00 */
[C---:B------:R-:W-:Y:S02]  /*22bf0*/  LOP3.LUT R3, R2.reuse, 0x60, RZ, 0x3c, !PT ;  /* 0x0000006002037812 */ /* 0x040fe400078e3cff */
[----:B0-----:R-:W-:Y:S01]  /*22c00*/  LOP3.LUT R16, R2, 0x40, RZ, 0x3c, !PT ;  /* 0x0000004002107812 */ /* 0x001fe200078e3cff */
[----:B------:R-:W0:Y:S04]  /*22c10*/  LDS.128 R8, [R2] ;  /* 0x0000000002087984 */ /* 0x000e280000000c00 */
[----:B0-----:R-:W-:Y:S04]  /*22c20*/  STL.64 [R1+0x70], R8 ;  /* 0x0000700801007387 */ /* 0x001fe80000100a00 */
[----:B------:R-:W-:Y:S04]  /*22c30*/  STL.64 [R1+0x78], R10 ;  /* 0x0000780a01007387 */ /* 0x000fe80000100a00 */
[----:B------:R-:W0:Y:S04]  /*22c40*/  LDS.128 R8, [R28] ;  /* 0x000000001c087984 */ /* 0x000e280000000c00 */
[----:B0-----:R-:W-:Y:S04]  /*22c50*/  STL.64 [R1+0x80], R8 ;  /* 0x0000800801007387 */ /* 0x001fe80000100a00 */
[----:B------:R-:W-:Y:S04]  /*22c60*/  STL.64 [R1+0x88], R10 ;  /* 0x0000880a01007387 */ /* 0x000fe80000100a00 */
[----:B------:R-:W0:Y:S04]  /*22c70*/  LDS.128 R8, [R16] ;  /* 0x0000000010087984 */ /* 0x000e280000000c00 */
[----:B0-----:R-:W-:Y:S04]  /*22c80*/  STL.64 [R1+0xb0], R8 ;  /* 0x0000b00801007387 */ /* 0x001fe80000100a00 */
[----:B------:R-:W-:Y:S04]  /*22c90*/  STL.64 [R1+0xb8], R10 ;  /* 0x0000b80a01007387 */ /* 0x000fe80000100a00 */
[----:B------:R-:W0:Y:S04]  /*22ca0*/  LDS.128 R8, [R3] ;  /* 0x0000000003087984 */ /* 0x000e280000000c00 */
[----:B------:R-:W-:Y:S06]  /*22cb0*/  BAR.SYNC.DEFER_BLOCKING 0x0 ;  /* 0x0000000000007b1d */ /* 0x000fec0000010000 */
[----:B0-----:R-:W-:Y:S04]  /*22cc0*/  STL.64 [R1+0xc0], R8 ;  /* 0x0000c00801007387 */ /* 0x001fe80000100a00 */
[----:B------:R0:W-:Y:S04]  /*22cd0*/  STL.64 [R1+0xc8], R10 ;  /* 0x0000c80a01007387 */ /* 0x0001e80000100a00 */
[----:B0-----:R-:W2:Y:S04]  /*22ce0*/  LDL.LU.64 R10, [R1+0xf70] ;  /* 0x000f7000010a7983 */ /* 0x001ea80000300a00 */
[----:B------:R-:W2:Y:S04]  /*22cf0*/  LDL.LU.64 R8, [R1+0xf68] ;  /* 0x000f680001087983 */ /* 0x000ea80000300a00 */
[----:B---3--:R0:W-:Y:S04]  /*22d00*/  STS.128 [R0], R12 ;  /* 0x0000000c00007388 */ /* 0x0081e80000000c00 */
[----:B0-----:R-:W3:Y:S04]  /*22d10*/  LDL.LU.64 R14, [R1+0xf60] ;  /* 0x000f6000010e7983 */ /* 0x001ee80000300a00 */
[----:B------:R-:W3:Y:S04]  /*22d20*/  LDL.LU.64 R12, [R1+0xf58] ;  /* 0x000f5800010c7983 */ /* 0x000ee80000300a00 */
[----:B----4-:R0:W-:Y:S04]  /*22d30*/  STS.128 [R0+0x80], R4 ;  /* 0x0000800400007388 */ /* 0x0101e80000000c00 */
[----:B0-----:R-:W4:Y:S04]  /*22d40*/  LDL.LU.64 R6, [R1+0xf50] ;  /* 0x000f500001067983 */ /* 0x001f280000300a00 */
[----:B------:R-:W4:Y:S04]  /*22d50*/  LDL.LU.64 R4, [R1+0xf48] ;  /* 0x000f480001047983 */ /* 0x000f280000300a00 */
[----:B--2---:R0:W-:Y:S04]  /*22d60*/  STS.128 [R0+0x400], R8 ;  /* 0x0004000800007388 */ /* 0x0041e80000000c00 */
[----:B0-----:R-:W2:Y:S04]  /*22d70*/  LDL.LU.64 R10, [R1+0xf40] ;  /* 0x000f4000010a7983 */ /* 0x001ea80000300a00 */
[----:B------:R-:W2:Y:S04]  /*22d80*/  LDL.LU.64 R8, [R1+0xf38] ;  /* 0x000f380001087983 */ /* 0x000ea80000300a00 */
[----:B---3--:R-:W-:Y:S04]  /*22d90*/  STS.128 [R0+0x480], R12 ;  /* 0x0004800c00007388 */ /* 0x008fe80000000c00 */
[----:B------:R-:W-:Y:S06]  /*22da0*/  BAR.SYNC.DEFER_BLOCKING 0x0 ;  /* 0x0000000000007b1d */ /* 0x000fec0000010000 */
[----:B------:R-:W0:Y:S04]  /*22db0*/  LDS.128 R12, [R2] ;  /* 0x00000000020c7984 */ /* 0x000e280000000c00 */
[----:B------:R-:W-:Y:S04]  /*22dc0*/  LDS.128 R16, [R16] ;  /* 0x0000000010107984 */ /* 0x000fe80000000c00 */
[----:B0-----:R-:W-:Y:S01]  /*22dd0*/  STL.64 [R1+0x60], R12 ;  /* 0x0000600c01007387 */ /* 0x001fe20000100a00 */
[----:B------:R-:W-:-:S03]  /*22de0*/  IMAD.MOV.U32 R29, RZ, RZ, R12 ;  /* 0x000000ffff1d7224 */ /* 0x000fc600078e000c */
[----:B------:R-:W-:Y:S04]  /*22df0*/  STL.64 [R1+0x68], R14 ;  /* 0x0000680e01007387 */ /* 0x000fe80000100a00 */
[----:B------:R-:W0:Y:S04]  /*22e00*/  LDS.128 R12, [R28] ;  /* 0x000000001c0c7984 */ /* 0x000e280000000c00 */
[----:B0-----:R-:W-:Y:S04]  /*22e10*/  STL.64 [R1+0x50], R12 ;  /* 0x0000500c01007387 */ /* 0x001fe80000100a00 */
[----:B------:R0:W-:Y:S04]  /*22e20*/  STL.64 [R1+0x58], R14 ;  /* 0x0000580e01007387 */ /* 0x0001e80000100a00 */
[----:B0-----:R-:W3:Y:S04]  /*22e30*/  LDL.LU.64 R14, [R1+0xf30] ;  /* 0x000f3000010e7983 */ /* 0x001ee80000300a00 */
[----:B------:R-:W3:Y:S04]  /*22e40*/  LDL.LU.64 R12, [R1+0xf28] ;  /* 0x000f2800010c7983 */ /* 0x000ee80000300a00 */
[----:B------:R-:W-:Y:S04]  /*22e50*/  STL.64 [R1+0xa0], R16 ;  /* 0x0000a01001007387 */ /* 0x000fe80000100a00 */
[----:B------:R-:W-:Y:S04]  /*22e60*/  STL.64 [R1+0xa8], R18 ;  /* 0x0000a81201007387 */ /* 0x000fe80000100a00 */
[----:B------:R-:W0:Y:S04]  /*22e70*/  LDS.128 R16, [R3] ;  /* 0x0000000003107984 */ /* 0x000e280000000c00 */
[----:B------:R-:W-:Y:S06]  /*22e80*/  BAR.SYNC.DEFER_BLOCKING 0x0 ;  /* 0x0000000000007b1d */ /* 0x000fec0000010000 */
[----:B------:R-:W-:Y:S04]  /*22e90*/  STS.128 [R0], R20 ;  /* 0x0000001400007388 */ /* 0x000fe80000000c00 */
[----:B------:R-:W-:Y:S04]  /*22ea0*/  STS.128 [R0+0x80], R24 ;  /* 0x0000801800007388 */ /* 0x000fe80000000c00 */
[----:B0-----:R-:W-:Y:S04]  /*22eb0*/  STL.64 [R1+0x90], R16 ;  /* 0x0000901001007387 */ /* 0x001fe80000100a00 */
[----:B------:R0:W-:Y:S04]  /*22ec0*/  STL.64 [R1+0x98], R18 ;  /* 0x0000981201007387 */ /* 0x0001e80000100a00 */
[----:B0-----:R-:W3:Y:S04]  /*22ed0*/  LDL.LU.64 R18, [R1+0xf20] ;  /* 0x000f200001127983 */ /* 0x001ee80000300a00 */
[----:B------:R-:W3:Y:S04]  /*22ee0*/  LDL.LU.64 R16, [R1+0xf18] ;  /* 0x000f180001107983 */ /* 0x000ee80000300a00 */
[----:B------:R-:W3:Y:S04]  /*22ef0*/  LDL.LU.64 R22, [R1+0xf10] ;  /* 0x000f100001167983 */ /* 0x000ee80000300a00 */
[----:B------:R-:W3:Y:S04]  /*22f00*/  LDL.LU.64 R20, [R1+0xf08] ;  /* 0x000f080001147983 */ /* 0x000ee80000300a00 */
[----:B------:R-:W3:Y:S04]  /*22f10*/  LDL.LU.64 R26, [R1+0xf00] ;  /* 0x000f0000011a7983 */ /* 0x000ee80000300a00 */
[----:B------:R-:W3:Y:S04]  /*22f20*/  LDL.LU.64 R24, [R1+0xef8] ;  /* 0x000ef80001187983 */ /* 0x000ee80000300a00 */
[----:B----4-:R0:W-:Y:S04]  /*22f30*/  STS.128 [R0+0x400], R4 ;  /* 0x0004000400007388 */ /* 0x0101e80000000c00 */
[----:B--2---:R-:W-:Y:S04]  /*22f40*/  STS.128 [R0+0x480], R8 ;  /* 0x0004800800007388 */ /* 0x004fe80000000c00 */
[----:B------:R-:W-:Y:S06]  /*22f50*/  BAR.SYNC.DEFER_BLOCKING 0x0 ;  /* 0x0000000000007b1d */ /* 0x000fec0000010000 */
[----:B0-----:R-:W2:Y:S04]  /*22f60*/  LDL R6, [R1+0xe34] ;  /* 0x000e340001067983 */ /* 0x001ea80000100800 */
[----:B------:R-:W4:Y:S01]  /*22f70*/  LDL R7, [R1+0xe38] ;  /* 0x000e380001077983 */ /* 0x000f220000100800 */
[----:B------:R-:W-:-:S02]  /*22f80*/  LOP3.LUT R4, R2, 0x40, RZ, 0x3c, !PT ;  /* 0x0000004002047812 */ /* 0x000fc400078e3cff */
[----:B------:R-:W-:Y:S01]  /*22f90*/  LOP3.LUT R5, R2, 0x60, RZ, 0x3c, !PT ;  /* 0x0000006002057812 */ /* 0x000fe200078e3cff */
        /* <DEDUP_REMOVED lines=11> */
[----:B---3--:R-:W-:Y:S04]  /*23050*/  STS.128 [R0], R12 ;  /* 0x0000000c00007388 */ /* 0x008fe80000000c00 */
[----:B0-----:R-:W-:Y:S04]  /*23060*/  STL.64 [R1+0x10], R8 ;  /* 0x0000100801007387 */ /* 0x001fe80000100a00 */
[----:B------:R-:W-:Y:S04]  /*23070*/  STL.64 [R1+0x18], R10 ;  /* 0x0000180a01007387 */ /* 0x000fe80000100a00 */
[----:B------:R0:W-:Y:S04]  /*23080*/  STS.128 [R0+0x80], R16 ;  /* 0x0000801000007388 */ /* 0x0001e80000000c00 */
[----:B------:R-:W-:Y:S04]  /*23090*/  STS.128 [R0+0x400], R20 ;  /* 0x0004001400007388 */ /* 0x000fe80000000c00 */
[----:B------:R-:W-:Y:S04]  /*230a0*/  STS.128 [R0+0x480], R24 ;  /* 0x0004801800007388 */ /* 0x000fe80000000c00 */
[----:B------:R-:W-:Y:S06]  /*230b0*/  BAR.SYNC.DEFER_BLOCKING 0x0 ;  /* 0x0000000000007b1d */ /* 0x000fec0000010000 */
[----:B0-----:R-:W3:Y:S04]  /*230c0*/  LDL.LU R19, [R1+0x70] ;  /* 0x0000700001137983 */ /* 0x001ee80000300800 */
[----:B------:R-:W3:Y:S04]  /*230d0*/  LDL R18, [R1+0xe3c] ;  /* 0x000e3c0001127983 */ /* 0x000ee80000100800 */
[----:B------:R-:W3:Y:S04]  /*230e0*/  LDL R15, [R1+0xe44] ;  /* 0x000e4400010f7983 */ /* 0x000ee80000100800 */
[----:B------:R-:W3:Y:S01]  /*230f0*/  LDL R14, [R1+0xe40] ;  /* 0x000e4000010e7983 */ /* 0x000ee20000100800 */
[----:B--2---:R-:W-:-:S03]  /*23100*/  IMAD R3, R6, c[0x0][0x194], RZ ;  /* 0x0000650006037a24 */ /* 0x004fc600078e02ff */
[----:B------:R-:W0:Y:S04]  /*23110*/  LDS.128 R8, [R2] ;  /* 0x0000000002087984 */ /* 0x000e280000000c00 */
[----:B0-----:R-:W-:Y:S04]  /*23120*/  STL [R1+0xed0], R9 ;  /* 0x000ed00901007387 */ /* 0x001fe80000100800 */
[----:B------:R0:W-:Y:S04]  /*23130*/  STL [R1+0xeec], R9 ;  /* 0x000eec0901007387 */ /* 0x0001e80000100800 */
[----:B0-----:R-:W2:Y:S04]  /*23140*/  LDL.LU R9, [R1+0x40] ;  /* 0x0000400001097983 */ /* 0x001ea80000300800 */
[----:B------:R0:W-:Y:S04]  /*23150*/  STL [R1+0xe90], R10 ;  /* 0x000e900a01007387 */ /* 0x0001e80000100800 */
[----:B0-----:R-:W2:Y:S04]  /*23160*/  LDL R10, [R1+0xe34] ;  /* 0x000e3400010a7983 */ /* 0x001ea80000100800 */
[----:B------:R-:W-:Y:S04]  /*23170*/  STL [R1+0xe80], R11 ;  /* 0x000e800b01007387 */ /* 0x000fe80000100800 */
[----:B------:R0:W-:Y:S04]  /*23180*/  STL [R1+0xef0], R11 ;  /* 0x000ef00b01007387 */ /* 0x0001e80000100800 */
[----:B0-----:R-:W2:Y:S01]  /*23190*/  LDL R11, [R1+0xe38] ;  /* 0x000e3800010b7983 */ /* 0x001ea20000100800 */
[----:B------:R-:W-:Y:S01]  /*231a0*/  LEA R4, P1, R3, c[0x0][0x170], 0x1 ;  /* 0x00005c0003047a11 */ /* 0x000fe200078208ff */
[----:B------:R-:W-:Y:S01]  /*231b0*/  IMAD.MOV.U32 R13, RZ, RZ, c[0x0][0x194] ;  /* 0x00006500ff0d7624 */ /* 0x000fe200078e00ff */
[----:B------:R-:W-:-:S02]  /*231c0*/  ISETP.GE.AND P0, PT, R6, c[0x0][0x178], PT ;  /* 0x00005e0006007a0c */ /* 0x000fc40003f06270 */
[----:B------:R-:W-:Y:S02]  /*231d0*/  LEA.HI.X.SX32 R5, R3, c[0x0][0x174], 0x1, P1 ;  /* 0x00005d0003057a11 */ /* 0x000fe400008f0eff */
[----:B----4-:R-:W-:Y:S02]  /*231e0*/  ISETP.LT.AND P0, PT, R7, c[0x0][0x17c], !P0 ;  /* 0x00005f0007007a0c */ /* 0x010fe40004701270 */
[----:B---3--:R-:W-:Y:S02]  /*231f0*/  PRMT R17, R19, 0x7632, R17 ;  /* 0x0000763213117816 */ /* 0x008fe40000000011 */
[C---:B--2---:R-:W-:Y:S02]  /*23200*/  IADD3 R2, R11.reuse, 0x2, RZ ;  /* 0x000000020b027810 */ /* 0x044fe40007ffe0ff */
[----:B------:R-:W-:Y:S02]  /*23210*/  IADD3 R0, R11, 0x1, RZ ;  /* 0x000000010b007810 */ /* 0x000fe40007ffe0ff */
[----:B------:R-:W-:Y:S01]  /*23220*/  ISETP.GE.AND P1, PT, R2, c[0x0][0x17c], PT ;  /* 0x00005f0002007a0c */ /* 0x000fe20003f26270 */
[----:B------:R-:W-:Y:S01]  /*23230*/  IMAD R2, R13, 0x80, R3 ;  /* 0x000000800d027824 */ /* 0x000fe200078e0203 */
[----:B------:R-:W-:Y:S01]  /*23240*/  ISETP.GE.AND P2, PT, R0, c[0x0][0x17c], PT ;  /* 0x00005f0000007a0c */ /* 0x000fe20003f46270 */
[----:B------:R-:W-:-:S02]  /*23250*/  IMAD R12, R11, c[0x0][0x198], RZ ;  /* 0x000066000b0c7a24 */ /* 0x000fc400078e02ff */
[----:B------:R-:W-:Y:S01]  /*23260*/  IMAD R0, R13, 0x80, R2 ;  /* 0x000000800d007824 */ /* 0x000fe200078e0202 */
[----:B------:R-:W-:Y:S01]  /*23270*/  LEA R24, P6, R2, c[0x0][0x170], 0x1 ;  /* 0x00005c0002187a11 */ /* 0x000fe200078c08ff */
[----:B------:R-:W-:-:S04]  /*23280*/  IMAD.WIDE R6, R12, 0x2, R4 ;  /* 0x000000020c067825 */ /* 0x000fc800078e0204 */
[----:B------:R-:W-:Y:S01]  /*23290*/  IMAD R3, R13, 0x80, R0 ;  /* 0x000000800d037824 */ /* 0x000fe200078e0200 */
[----:B------:R0:W-:Y:S01]  /*232a0*/  @P0 STG.E.U16 [R6.64], R19 ;  /* 0x0000001306000986 */ /* 0x0001e2000c101506 */
[----:B------:R-:W-:-:S03]  /*232b0*/  LEA.HI.X.SX32 R25, R2, c[0x0][0x174], 0x1, P6 ;  /* 0x00005d0002197a11 */ /* 0x000fc600030f0eff */
[----:B------:R-:W-:Y:S02]  /*232c0*/  LEA R2, P6, R3, c[0x0][0x170], 0x1 ;  /* 0x00005c0003027a11 */ /* 0x000fe400078c08ff */
[----:B------:R-:W-:Y:S02]  /*232d0*/  ISETP.GE.AND P3, PT, R11, c[0x0][0x17c], PT ;  /* 0x00005f000b007a0c */ /* 0x000fe40003f66270 */
[----:B------:R-:W-:Y:S02]  /*232e0*/  LEA.HI.X.SX32 R3, R3, c[0x0][0x174], 0x1, P6 ;  /* 0x00005d0003037a11 */ /* 0x000fe400030f0eff */
[----:B0-----:R-:W-:-:S04]  /*232f0*/  LEA R6, P0, R0, c[0x0][0x170], 0x1 ;  /* 0x00005c0000067a11 */ /* 0x001fc800078008ff */
[----:B------:R-:W-:Y:S01]  /*23300*/  LEA.HI.X.SX32 R7, R0, c[0x0][0x174], 0x1, P0 ;  /* 0x00005d0000077a11 */ /* 0x000fe200000f0eff */
[----:B------:R-:W-:Y:S01]  /*23310*/  IMAD.WIDE R22, R12, 0x2, R2 ;  /* 0x000000020c167825 */ /* 0x000fe200078e0202 */
[----:B------:R-:W-:Y:S02]  /*23320*/  ISETP.LT.AND P4, PT, R18, c[0x0][0x178], !P3 ;  /* 0x00005e0012007a0c */ /* 0x000fe40005f81270 */
[----:B------:R-:W-:Y:S01]  /*23330*/  ISETP.LT.AND P5, PT, R15, c[0x0][0x178], !P3 ;  /* 0x00005e000f007a0c */ /* 0x000fe20005fa1270 */
[----:B------:R-:W-:Y:S01]  /*23340*/  IMAD.WIDE R18, R12, 0x2, R24 ;  /* 0x000000020c127825 */ /* 0x000fe200078e0218 */
[----:B------:R-:W-:Y:S02]  /*23350*/  ISETP.LT.AND P3, PT, R14, c[0x0][0x178], !P3 ;  /* 0x00005e000e007a0c */ /* 0x000fe40005f61270 */
[C---:B------:R-:W-:Y:S01]  /*23360*/  IADD3 R0, R12.reuse, c[0x0][0x198], RZ ;  /* 0x000066000c007a10 */ /* 0x040fe20007ffe0ff */
[----:B------:R-:W-:Y:S02]  /*23370*/  IMAD.WIDE R20, R12, 0x2, R6 ;  /* 0x000000020c147825 */ /* 0x000fe400078e0206 */
[----:B------:R-:W0:Y:S01]  /*23380*/  LDS.128 R12, [R28] ;  /* 0x000000001c0c7984 */ /* 0x000e220000000c00 */
[----:B------:R-:W-:-:S03]  /*23390*/  IADD3 R16, R11, 0x3, RZ ;  /* 0x000000030b107810 */ /* 0x000fc60007ffe0ff */
[----:B------:R-:W-:Y:S01]  /*233a0*/  @P4 STG.E.U16 [R18.64], R29 ;  /* 0x0000001d12004986 */ /* 0x000fe2000c101506 */
[----:B------:R-:W-:-:S03]  /*233b0*/  ISETP.GE.AND P0, PT, R16, c[0x0][0x17c], PT ;  /* 0x00005f0010007a0c */ /* 0x000fc60003f06270 */
[----:B0-----:R-:W-:Y:S04]  /*233c0*/  STL [R1+0xee8], R13 ;  /* 0x000ee80d01007387 */ /* 0x001fe80000100800 */
[----:B------:R0:W-:Y:S04]  /*233d0*/  STL [R1+0xe8c], R14 ;  /* 0x000e8c0e01007387 */ /* 0x0001e80000100800 */
[----:B0-----:R-:W2:Y:S04]  /*233e0*/  LDL R14, [R1+0xe44] ;  /* 0x000e4400010e7983 */ /* 0x001ea80000100800 */
[----:B------:R-:W-:Y:S04]  /*233f0*/  STL [R1+0xe84], R15 ;  /* 0x000e840f01007387 */ /* 0x000fe80000100800 */
[----:B------:R-:W3:Y:S04]  /*23400*/  LDL R16, [R1+0xe40] ;  /* 0x000e400001107983 */ /* 0x000ee80000100800 */
[----:B------:R-:W4:Y:S04]  /*23410*/  LDL.LU R29, [R1+0xef4] ;  /* 0x000ef400011d7983 */ /* 0x000f280000300800 */
[----:B------:R-:W4:Y:S04]  /*23420*/  LDL.LU R18, [R1+0x60] ;  /* 0x0000600001127983 */ /* 0x000f280000300800 */
[----:B------:R-:W3:Y:S01]  /*23430*/  LDL R19, [R1+0xe3c] ;  /* 0x000e3c0001137983 */ /* 0x000ee20000100800 */
[----:B------:R-:W-:Y:S01]  /*23440*/  ISETP.LT.AND P6, PT, R10, c[0x0][0x178], !P2 ;  /* 0x00005e000a007a0c */ /* 0x000fe200057c1270 */
[----:B------:R-:W-:-:S02]  /*23450*/  IMAD.WIDE R26, R0, 0x2, R4 ;  /* 0x00000002001a7825 */ /* 0x000fc400078e0204 */
[----:B------:R0:W-:Y:S01]  /*23460*/  @P5 STG.E.U16 [R20.64], R9 ;  /* 0x0000000914005986 */ /* 0x0001e2000c101506 */
[----:B------:R-:W-:-:S03]  /*23470*/  PRMT R28, R9, 0x7632, R28 ;  /* 0x00007632091c7816 */ /* 0x000fc6000000001c */
[----:B------:R1:W-:Y:S06]  /*23480*/  @P3 STG.E.U16 [R22.64], R8 ;  /* 0x0000000816003986 */ /* 0x0003ec000c101506 */
[----:B------:R1:W-:Y:S01]  /*23490*/  @P6 STG.E.U16 [R26.64], R17 ;  /* 0x000000111a006986 */ /* 0x0003e2000c101506 */
[----:B0-----:R-:W-:-:S03]  /*234a0*/  IMAD.WIDE R20, R0, 0x2, R24 ;  /* 0x0000000200147825 */ /* 0x001fc600078e0218 */
[----:B------:R-:W4:Y:S01]  /*234b0*/  LDL.LU R9, [R1+0x50] ;  /* 0x0000500001097983 */ /* 0x000f220000300800 */
[----:B-1----:R-:W-:Y:S01]  /*234c0*/  IMAD.WIDE R22, R0, 0x2, R2 ;  /* 0x0000000200167825 */ /* 0x002fe200078e0202 */
[----:B------:R-:W-:Y:S02]  /*234d0*/  PRMT R17, R8, 0x7632, R17 ;  /* 0x0000763208117816 */ /* 0x000fe40000000011 */
[----:B------:R-:W-:Y:S02]  /*234e0*/  IADD3 R8, R0, c[0x0][0x198], RZ ;  /* 0x0000660000087a10 */ /* 0x000fe40007ffe0ff */
[----:B--2---:R-:W-:Y:S02]  /*234f0*/  ISETP.LT.AND P5, PT, R14, c[0x0][0x178], !P2 ;  /* 0x00005e000e007a0c */ /* 0x004fe400057a1270 */
[----:B---3--:R-:W-:Y:S02]  /*23500*/  ISETP.LT.AND P4, PT, R19, c[0x0][0x178], !P2 ;  /* 0x00005e0013007a0c */ /* 0x008fe40005781270 */
[----:B------:R-:W-:-:S02]  /*23510*/  ISETP.LT.AND P2, PT, R16, c[0x0][0x178], !P2 ;  /* 0x00005e0010007a0c */ /* 0x000fc40005741270 */
[C---:B------:R-:W-:Y:S02]  /*23520*/  IADD3 R16, R11.reuse, 0x4, RZ ;  /* 0x000000040b107810 */ /* 0x040fe40007ffe0ff */
[----:B----4-:R-:W-:Y:S01]  /*23530*/  PRMT R29, R18, 0x7632, R29 ;  /* 0x00007632121d7816 */ /* 0x010fe2000000001d */
[----:B------:R-:W-:Y:S01]  /*23540*/  IMAD.WIDE R18, R0, 0x2, R6 ;  /* 0x0000000200127825 */ /* 0x000fe200078e0206 */
[----:B------:R-:W-:Y:S01]  /*23550*/  ISETP.GE.AND P3, PT, R16, c[0x0][0x17c], PT ;  /* 0x00005f0010007a0c */ /* 0x000fe20003f66270 */
[----:B------:R-:W2:Y:S04]  /*23560*/  LDL.LU R0, [R1+0x80] ;  /* 0x0000800001007983 */ /* 0x000ea80000300800 */
[----:B------:R-:W3:Y:S04]  /*23570*/  LDL R16, [R1+0xe40] ;  /* 0x000e400001107983 */ /* 0x000ee80000100800 */
[----:B------:R0:W-:Y:S04]  /*23580*/  @P4 STG.E.U16 [R20.64], R29 ;  /* 0x0000001d14004986 */ /* 0x0001e8000c101506 */
[----:B0-----:R-:W4:Y:S04]  /*23590*/  LDL R21, [R1+0xe3c] ;  /* 0x000e3c0001157983 */ /* 0x001f280000100800 */
[----:B------:R-:W-:Y:S04]  /*235a0*/  @P5 STG.E.U16 [R18.64], R28 ;  /* 0x0000001c12005986 */ /* 0x000fe8000c101506 */
[----:B------:R0:W-:Y:S01]  /*235b0*/  @P2 STG.E.U16 [R22.64], R17 ;  /* 0x0000001116002986 */ /* 0x0001e2000c101506 */
[----:B------:R-:W-:Y:S01]  /*235c0*/  ISETP.LT.AND P6, PT, R10, c[0x0][0x178], !P1 ;  /* 0x00005e000a007a0c */ /* 0x000fe20004fc1270 */
[----:B------:R-:W-:Y:S01]  /*235d0*/  IMAD.WIDE R26, R8, 0x2, R4 ;  /* 0x00000002081a7825 */ /* 0x000fe200078e0204 */
[----:B------:R-:W-:-:S02]  /*235e0*/  IADD3 R11, R11, 0x5, RZ ;  /* 0x000000050b0b7810 */ /* 0x000fc40007ffe0ff */
[----:B------:R-:W-:Y:S01]  /*235f0*/  ISETP.LT.AND P5, PT, R14, c[0x0][0x178], !P1 ;  /* 0x00005e000e007a0c */ /* 0x000fe20004fa1270 */
[----:B0-----:R-:W-:Y:S01]  /*23600*/  IMAD.WIDE R22, R8, 0x2, R6 ;  /* 0x0000000208167825 */ /* 0x001fe200078e0206 */
[----:B---3--:R-:W-:Y:S02]  /*23610*/  ISETP.LT.AND P2, PT, R16, c[0x0][0x178], !P1 ;  /* 0x00005e0010007a0c */ /* 0x008fe40004f41270 */
[----:B------:R-:W0:Y:S01]  /*23620*/  S2R R16, SR_TID.X ;  /* 0x0000000000107919 */ /* 0x000e220000002100 */
[----:B--2---:R-:W-:Y:S02]  /*23630*/  PRMT R17, R0, 0x7632, R17 ;  /* 0x0000763200117816 */ /* 0x004fe40000000011 */
[C---:B0-----:R-:W-:Y:S01]  /*23640*/  LOP3.LUT R29, R16.reuse, 0x7f, RZ, 0xc0, !PT ;  /* 0x0000007f101d7812 */ /* 0x041fe200078ec0ff */
[----:B------:R-:W-:-:S05]  /*23650*/  IMAD.SHL.U32 R16, R16, 0x400, RZ ;  /* 0x0000040010107824 */ /* 0x000fca00078e00ff */
[----:B------:R-:W-:-:S05]  /*23660*/  LOP3.LUT R16, R16, 0x1800, RZ, 0xc0, !PT ;  /* 0x0000180010107812 */ /* 0x000fca00078ec0ff */
[----:B------:R-:W-:-:S05]  /*23670*/  IMAD R16, R29, 0x10, R16 ;  /* 0x000000101d107824 */ /* 0x000fca00078e0210 */
[----:B------:R-:W-:Y:S01]  /*23680*/  LOP3.LUT R16, R16, 0x40, RZ, 0x3c, !PT ;  /* 0x0000004010107812 */ /* 0x000fe200078e3cff */
[----:B------:R-:W-:Y:S05]  /*23690*/  STL.S16 [R1+0x4], R17 ;  /* 0x0000041101007387 */ /* 0x000fea0000100600 */
[----:B------:R-:W0:Y:S01]  /*236a0*/  LDS.128 R16, [R16] ;  /* 0x0000000010107984 */ /* 0x000e220000000c00 */
[----:B----4-:R-:W-:Y:S01]  /*236b0*/  ISETP.LT.AND P4, PT, R21, c[0x0][0x178], !P1 ;  /* 0x00005e0015007a0c */ /* 0x010fe20004f81270 */
[----:B------:R-:W-:Y:S02]  /*236c0*/  IMAD.WIDE R20, R8, 0x2, R24 ;  /* 0x0000000208147825 */ /* 0x000fe400078e0218 */
[----:B------:R1:W-:Y:S01]  /*236d0*/  @P6 STG.E.U16 [R26.64], R0 ;  /* 0x000000001a006986 */ /* 0x0003e2000c101506 */
[----:B------:R-:W-:-:S02]  /*236e0*/  ISETP.GE.AND P1, PT, R11, c[0x0][0x17c], PT ;  /* 0x00005f000b007a0c */ /* 0x000fc40003f26270 */
[C---:B-1----:R-:W-:Y:S01]  /*236f0*/  IADD3 R0, R8.reuse, c[0x0][0x198], RZ ;  /* 0x0000660008007a10 */ /* 0x042fe20007ffe0ff */
[----:B------:R-:W-:Y:S02]  /*23700*/  IMAD.WIDE R26, R8, 0x2, R2 ;  /* 0x00000002081a7825 */ /* 0x000fe400078e0202 */
[----:B------:R-:W2:Y:S04]  /*23710*/  LDL.LU R8, [R1+0x30] ;  /* 0x0000300001087983 */ /* 0x000ea80000300800 */
[----:B------:R-:W-:Y:S04]  /*23720*/  @P4 STG.E.U16 [R20.64], R9 ;  /* 0x0000000914004986 */ /* 0x000fe8000c101506 */
[----:B0-----:R0:W-:Y:S04]  /*23730*/  STL.64 [R1+0xed8], R16 ;  /* 0x000ed81001007387 */ /* 0x0011e80000100a00 */
[----:B0-----:R-:W3:Y:S04]  /*23740*/  LDL R16, [R1+0xe40] ;  /* 0x000e400001107983 */ /* 0x001ee80000100800 */
[----:B------:R-:W4:Y:S04]  /*23750*/  LDL.LU R17, [R1+0xb0] ;  /* 0x0000b00001117983 */ /* 0x000f280000300800 */
[----:B------:R0:W-:Y:S04]  /*23760*/  STL [R1+0xe88], R18 ;  /* 0x000e881201007387 */ /* 0x0001e80000100800 */
[----:B0-----:R-:W3:Y:S04]  /*23770*/  LDL R18, [R1+0xe3c] ;  /* 0x000e3c0001127983 */ /* 0x001ee80000100800 */
[----:B------:R0:W-:Y:S04]  /*23780*/  STL [R1+0xe7c], R19 ;  /* 0x000e7c1301007387 */ /* 0x0001e80000100800 */
[----:B0-----:R-:W3:Y:S04]  /*23790*/  LDL.LU R19, [R1+0xe38] ;  /* 0x000e380001137983 */ /* 0x001ee80000300800 */
[----:B------:R-:W3:Y:S04]  /*237a0*/  LDL.LU R11, [R1+0xef0] ;  /* 0x000ef000010b7983 */ /* 0x000ee80000300800 */
[----:B------:R-:W3:Y:S01]  /*237b0*/  LDL.LU.S16 R21, [R1+0x4] ;  /* 0x0000040001157983 */ /* 0x000ee20000300600 */
[----:B------:R-:W-:Y:S01]  /*237c0*/  ISETP.LT.AND P6, PT, R10, c[0x0][0x178], !P0 ;  /* 0x00005e000a007a0c */ /* 0x000fe200047c1270 */
[----:B------:R-:W-:-:S02]  /*237d0*/  IMAD.WIDE R28, R0, 0x2, R4 ;  /* 0x00000002001c7825 */ /* 0x000fc400078e0204 */
[----:B--2---:R-:W-:Y:S04]  /*237e0*/  @P5 STG.E.U16 [R22.64], R8 ;  /* 0x0000000816005986 */ /* 0x004fe8000c101506 */
[----:B------:R-:W-:Y:S06]  /*237f0*/  @P2 STG.E.U16 [R26.64], R12 ;  /* 0x0000000c1a002986 */ /* 0x000fec000c101506 */
[----:B---3--:R0:W-:Y:S02]  /*23800*/  @P6 STG.E.U16 [R28.64], R21 ;  /* 0x000000151c006986 */ /* 0x0081e4000c101506 */
[----:B0-----:R-:W-:-:S02]  /*23810*/  PRMT R29, R9, 0x7632, R29 ;  /* 0x00007632091d7816 */ /* 0x001fc4000000001d */
[----:B------:R-:W2:Y:S01]  /*23820*/  LDL.LU R9, [R1+0xeec] ;  /* 0x000eec0001097983 */ /* 0x000ea20000300800 */
[----:B------:R-:W-:Y:S02]  /*23830*/  ISETP.LT.AND P4, PT, R18, c[0x0][0x178], !P0 ;  /* 0x00005e0012007a0c */ /* 0x000fe40004781270 */
[----:B------:R-:W-:Y:S02]  /*23840*/  ISETP.LT.AND P5, PT, R14, c[0x0][0x178], !P0 ;  /* 0x00005e000e007a0c */ /* 0x000fe400047a1270 */
[----:B------:R-:W-:Y:S01]  /*23850*/  ISETP.LT.AND P0, PT, R16, c[0x0][0x178], !P0 ;  /* 0x00005e0010007a0c */ /* 0x000fe20004701270 */
[----:B------:R-:W-:Y:S01]  /*23860*/  IMAD.WIDE R22, R0, 0x2, R24 ;  /* 0x0000000200167825 */ /* 0x000fe200078e0218 */
[----:B------:R-:W-:Y:S02]  /*23870*/  PRMT R13, R8, 0x7632, R13 ;  /* 0x00007632080d7816 */ /* 0x000fe4000000000d */
[C---:B------:R-:W-:Y:S01]  /*23880*/  IADD3 R8, R0.reuse, c[0x0][0x198], RZ ;  /* 0x0000660000087a10 */ /* 0x040fe20007ffe0ff */
[----:B------:R-:W-:Y:S01]  /*23890*/  IMAD.WIDE R20, R0, 0x2, R6 ;  /* 0x0000000200147825 */ /* 0x000fe200078e0206 */
[----:B------:R-:W-:-:S03]  /*238a0*/  PRMT R11, R12, 0x7632, R11 ;  /* 0x000076320c0b7816 */ /* 0x000fc6000000000b */
[----:B------:R-:W-:Y:S01]  /*238b0*/  IMAD.WIDE R26, R0, 0x2, R2 ;  /* 0x00000002001a7825 */ /* 0x000fe200078e0202 */
[----:B------:R-:W-:-:S05]  /*238c0*/  PRMT R0, R29, 0x7610, R0 ;  /* 0x000076101d007816 */ /* 0x000fca0000000000 */
[----:B------:R0:W-:Y:S04]  /*238d0*/  @P4 STG.E.U16 [R22.64], R0 ;  /* 0x0000000016004986 */ /* 0x0001e8000c101506 */
[----:B------:R1:W-:Y:S04]  /*238e0*/  @P5 STG.E.U16 [R20.64], R13 ;  /* 0x0000000d14005986 */ /* 0x0003e8000c101506 */
[----:B------:R3:W-:Y:S01]  /*238f0*/  @P0 STG.E.U16 [R26.64], R11 ;  /* 0x0000000b1a000986 */ /* 0x0007e2000c101506 */
[----:B------:R-:W-:Y:S02]  /*23900*/  ISETP.LT.AND P6, PT, R10, c[0x0][0x178], !P3 ;  /* 0x00005e000a007a0c */ /* 0x000fe40005fc1270 */
[----:B------:R-:W-:Y:S01]  /*23910*/  ISETP.LT.AND P4, PT, R18, c[0x0][0x178], !P3 ;  /* 0x00005e0012007a0c */ /* 0x000fe20005f81270 */
[C---:B------:R-:W-:Y:S01]  /*23920*/  IMAD.WIDE R28, R8.reuse, 0x2, R4 ;  /* 0x00000002081c7825 */ /* 0x040fe200078e0204 */
[----:B0-----:R-:W-:Y:S01]  /*23930*/  IADD3 R0, R8, c[0x0][0x198], RZ ;  /* 0x0000660008007a10 */ /* 0x001fe20007ffe0ff */
[----:B-1----:R-:W2:Y:S04]  /*23940*/  LDL.LU R13, [R1+0xee8] ;  /* 0x000ee800010d7983 */ /* 0x002ea80000300800 */
[----:B---3--:R-:W0:Y:S01]  /*23950*/  S2R R11, SR_TID.X ;  /* 0x00000000000b7919 */ /* 0x008e220000002100 */
[----:B------:R-:W-:-:S02]  /*23960*/  ISETP.LT.AND P5, PT, R14, c[0x0][0x178], !P3 ;  /* 0x00005e000e007a0c */ /* 0x000fc40005fa1270 */
[----:B------:R-:W-:Y:S02]  /*23970*/  ISETP.LT.AND P3, PT, R16, c[0x0][0x178], !P3 ;  /* 0x00005e0010007a0c */ /* 0x000fe40005f61270 */
[C---:B0-----:R-:W-:Y:S01]  /*23980*/  LOP3.LUT R16, R11.reuse, 0x7f, RZ, 0xc0, !PT ;  /* 0x0000007f0b107812 */ /* 0x041fe200078ec0ff */
[----:B------:R-:W-:-:S05]  /*23990*/  IMAD.SHL.U32 R11, R11, 0x400, RZ ;  /* 0x000004000b0b7824 */ /* 0x000fca00078e00ff */
[----:B------:R-:W-:-:S05]  /*239a0*/  LOP3.LUT R11, R11, 0x1800, RZ, 0xc0, !PT ;  /* 0x000018000b0b7812 */ /* 0x000fca00078ec0ff */
[----:B------:R-:W-:-:S05]  /*239b0*/  IMAD R11, R16, 0x10, R11 ;  /* 0x00000010100b7824 */ /* 0x000fca00078e020b */
[----:B------:R-:W-:-:S05]  /*239c0*/  LOP3.LUT R11, R11, 0x60, RZ, 0x3c, !PT ;  /* 0x000000600b0b7812 */ /* 0x000fca00078e3cff */
[----:B------:R0:W1:Y:S04]  /*239d0*/  LDS.128 R20, [R11] ;  /* 0x000000000b147984 */ /* 0x0000680000000c00 */
[----:B------:R3:W-:Y:S04]  /*239e0*/  STL.64 [R1+0xee0], R14 ;  /* 0x000ee00e01007387 */ /* 0x0007e80000100a00 */
[----:B0-----:R-:W2:Y:S01]  /*239f0*/  LDL.LU R11, [R1+0xc0] ;  /* 0x0000c000010b7983 */ /* 0x001ea20000300800 */
[----:B------:R-:W-:-:S03]  /*23a00*/  IMAD.WIDE R26, R8, 0x2, R2 ;  /* 0x00000002081a7825 */ /* 0x000fc600078e0202 */
[----:B----4-:R0:W-:Y:S01]  /*23a10*/  @P6 STG.E.U16 [R28.64], R17 ;  /* 0x000000111c006986 */ /* 0x0101e2000c101506 */
[----:B---3--:R-:W-:-:S04]  /*23a20*/  IMAD.WIDE R14, R8, 0x2, R24 ;  /* 0x00000002080e7825 */ /* 0x008fc800078e0218 */
[----:B0-----:R-:W-:Y:S01]  /*23a30*/  IMAD.WIDE R28, R0, 0x2, R4 ;  /* 0x00000002001c7825 */ /* 0x001fe200078e0204 */
[----:B-1----:R-:W-:Y:S04]  /*23a40*/  STL.64 [R1+0xeb8], R20 ;  /* 0x000eb81401007387 */ /* 0x002fe80000100a00 */
[----:B------:R-:W-:Y:S04]  /*23a50*/  STL [R1+0xe94], R22 ;  /* 0x000e941601007387 */ /* 0x000fe80000100800 */
[----:B------:R0:W-:Y:S04]  /*23a60*/  STL [R1+0xe78], R23 ;  /* 0x000e781701007387 */ /* 0x0001e80000100800 */
[----:B0-----:R-:W3:Y:S01]  /*23a70*/  LDL.LU R23, [R1+0xe40] ;  /* 0x000e400001177983 */ /* 0x001ee20000300800 */
[----:B--2---:R-:W-:Y:S01]  /*23a80*/  PRMT R9, R17, 0x7632, R9 ;  /* 0x0000763211097816 */ /* 0x004fe20000000009 */
[----:B------:R-:W-:-:S02]  /*23a90*/  IMAD.WIDE R16, R8, 0x2, R6 ;  /* 0x0000000208107825 */ /* 0x000fc400078e0206 */
[----:B------:R-:W2:Y:S04]  /*23aa0*/  LDL.LU R8, [R1+0x20] ;  /* 0x0000200001087983 */ /* 0x000ea80000300800 */
[----:B------:R0:W-:Y:S04]  /*23ab0*/  STL.64 [R1+0xec8], R4 ;  /* 0x000ec80401007387 */ /* 0x0001e80000100a00 */
[----:B0-----:R-:W4:Y:S01]  /*23ac0*/  LDL.LU R5, [R1+0xa0] ;  /* 0x0000a00001057983 */ /* 0x001f220000300800 */
[----:B------:R-:W-:-:S03]  /*23ad0*/  ISETP.LT.AND P6, PT, R10, c[0x0][0x178], !P1 ;  /* 0x00005e000a007a0c */ /* 0x000fc60004fc1270 */
[----:B----4-:R0:W-:Y:S04]  /*23ae0*/  @P4 STG.E.U16 [R14.64], R5 ;  /* 0x000000050e004986 */ /* 0x0101e8000c101506 */
[----:B--2---:R1:W-:Y:S04]  /*23af0*/  @P5 STG.E.U16 [R16.64], R8 ;  /* 0x0000000810005986 */ /* 0x0043e8000c101506 */
[----:B0-----:R-:W2:Y:S04]  /*23b00*/  LDL.LU.64 R14, [R1+0xee0] ;  /* 0x000ee000010e7983 */ /* 0x001ea80000300a00 */
[----:B-1----:R-:W4:Y:S01]  /*23b10*/  LDL.LU.64 R16, [R1+0xed8] ;  /* 0x000ed80001107983 */ /* 0x002f220000300a00 */
[----:B------:R-:W-:-:S02]  /*23b20*/  ISETP.LT.AND P4, PT, R18, c[0x0][0x178], !P1 ;  /* 0x00005e0012007a0c */ /* 0x000fc40004f81270 */
[----:B------:R-:W-:Y:S01]  /*23b30*/  PRMT R21, R5, 0x7632, R21 ;  /* 0x0000763205157816 */ /* 0x000fe20000000015 */
[----:B------:R-:W-:Y:S01]  /*23b40*/  IMAD.WIDE R4, R0, 0x2, R24 ;  /* 0x0000000200047825 */ /* 0x000fe200078e0218 */
[----:B------:R-:W-:-:S04]  /*23b50*/  IADD3 R12, R19, 0x6, RZ ;  /* 0x00000006130c7810 */ /* 0x000fc80007ffe0ff */
[----:B------:R-:W-:Y:S01]  /*23b60*/  ISETP.GE.AND P2, PT, R12, c[0x0][0x17c], PT ;  /* 0x00005f000c007a0c */ /* 0x000fe20003f46270 */
[----:B----4-:R-:W-:Y:S04]  /*23b70*/  @P3 STG.E.U16 [R26.64], R16 ;  /* 0x000000101a003986 */ /* 0x010fe8000c101506 */
[----:B------:R0:W-:Y:S04]  /*23b80*/  @P6 STG.E.U16 [R28.64], R9 ;  /* 0x000000091c006986 */ /* 0x0001e8000c101506 */
[----:B------:R1:W-:Y:S04]  /*23b90*/  @P4 STG.E.U16 [R4.64], R21 ;  /* 0x0000001504004986 */ /* 0x0003e8000c101506 */
[----:B0-----:R-:W4:Y:S04]  /*23ba0*/  LDL.LU R9, [R1+0xed0] ;  /* 0x000ed00001097983 */ /* 0x001f280000300800 */
[----:B-1----:R-:W4:Y:S01]  /*23bb0*/  LDL.LU.64 R4, [R1+0xec8] ;  /* 0x000ec80001047983 */ /* 0x002f220000300a00 */
[----:B--2---:R-:W-:-:S02]  /*23bc0*/  ISETP.LT.AND P5, PT, R14, c[0x0][0x178], !P1 ;  /* 0x00005e000e007a0c */ /* 0x004fc40004fa1270 */
[----:B---3--:R-:W-:Y:S02]  /*23bd0*/  ISETP.LT.AND P6, PT, R23, c[0x0][0x178], !P1 ;  /* 0x00005e0017007a0c */ /* 0x008fe40004fc1270 */
[----:B------:R-:W-:Y:S01]  /*23be0*/  ISETP.LT.AND P1, PT, R10, c[0x0][0x178], !P2 ;  /* 0x00005e000a007a0c */ /* 0x000fe20005721270 */
[----:B------:R-:W-:Y:S01]  /*23bf0*/  IMAD.WIDE R26, R0, 0x2, R6 ;  /* 0x00000002001a7825 */ /* 0x000fe200078e0206 */
[----:B------:R-:W-:Y:S02]  /*23c00*/  PRMT R20, R8, 0x7632, R20 ;  /* 0x0000763208147816 */ /* 0x000fe40000000014 */
[C---:B------:R-:W-:Y:S01]  /*23c10*/  IADD3 R8, R0.reuse, c[0x0][0x198], RZ ;  /* 0x0000660000087a10 */ /* 0x040fe20007ffe0ff */
[----:B------:R-:W-:Y:S01]  /*23c20*/  IMAD.WIDE R28, R0, 0x2, R2 ;  /* 0x00000002001c7825 */ /* 0x000fe200078e0202 */
[----:B------:R-:W-:-:S03]  /*23c30*/  PRMT R16, R16, 0x7632, R16 ;  /* 0x0000763210107816 */ /* 0x000fc60000000010 */
[----:B------:R0:W-:Y:S01]  /*23c40*/  @P5 STG.E.U16 [R26.64], R20 ;  /* 0x000000141a005986 */ /* 0x0001e2000c101506 */
[----:B------:R-:W-:Y:S02]  /*23c50*/  IADD3 R0, R8, c[0x0][0x198], RZ ;  /* 0x0000660008007a10 */ /* 0x000fe40007ffe0ff */
[----:B------:R-:W-:Y:S01]  /*23c60*/  ISETP.LT.AND P5, PT, R14, c[0x0][0x178], !P2 ;  /* 0x00005e000e007a0c */ /* 0x000fe200057a1270 */
[----:B------:R1:W-:Y:S04]  /*23c70*/  @P6 STG.E.U16 [R28.64], R16 ;  /* 0x000000101c006986 */ /* 0x0003e8000c101506 */
[----:B------:R2:W-:Y:S01]  /*23c80*/  STL.64 [R1+0xec0], R14 ;  /* 0x000ec00e01007387 */ /* 0x0005e20000100a00 */
[----:B0-----:R-:W-:Y:S01]  /*23c90*/  IMAD.WIDE R20, R8, 0x2, R6 ;  /* 0x0000000208147825 */ /* 0x001fe200078e0206 */
[----:B-1----:R-:W-:-:S03]  /*23ca0*/  PRMT R16, R11, 0x7632, R16 ;  /* 0x000076320b107816 */ /* 0x002fc60000000010 */
[----:B------:R-:W-:-:S04]  /*23cb0*/  IMAD.WIDE R28, R8, 0x2, R2 ;  /* 0x00000002081c7825 */ /* 0x000fc800078e0202 */
[----:B--2---:R-:W-:-:S04]  /*23cc0*/  IMAD.WIDE R14, R8, 0x2, R24 ;  /* 0x00000002080e7825 */ /* 0x004fc800078e0218 */
[----:B----4-:R-:W-:-:S05]  /*23cd0*/  IMAD.WIDE R26, R8, 0x2, R4 ;  /* 0x00000002081a7825 */ /* 0x010fca00078e0204 */
[----:B------:R0:W-:Y:S04]  /*23ce0*/  @P1 STG.E.U16 [R26.64], R11 ;  /* 0x0000000b1a001986 */ /* 0x0001e8000c101506 */
[----:B0-----:R-:W2:Y:S01]  /*23cf0*/  LDL.LU R11, [R1+0x74] ;  /* 0x00007400010b7983 */ /* 0x001ea20000300800 */
[----:B------:R-:W-:-:S03]  /*23d00*/  IMAD.WIDE R26, R0, 0x2, R4 ;  /* 0x00000002001a7825 */ /* 0x000fc600078e0204 */
[----:B------:R-:W3:Y:S04]  /*23d10*/  LDL.LU R8, [R1+0x10] ;  /* 0x0000100001087983 */ /* 0x000ee80000300800 */
[----:B------:R0:W-:Y:S04]  /*23d20*/  STL.64 [R1+0xeb0], R4 ;  /* 0x000eb00401007387 */ /* 0x0001e80000100a00 */
[----:B0-----:R-:W4:Y:S01]  /*23d30*/  LDL.LU R5, [R1+0x90] ;  /* 0x0000900001057983 */ /* 0x001f220000300800 */
[----:B------:R-:W-:Y:S02]  /*23d40*/  ISETP.LT.AND P4, PT, R18, c[0x0][0x178], !P2 ;  /* 0x00005e0012007a0c */ /* 0x000fe40005781270 */
[----:B------:R-:W-:-:S04]  /*23d50*/  IADD3 R12, R19, 0x7, RZ ;  /* 0x00000007130c7810 */ /* 0x000fc80007ffe0ff */
[----:B------:R-:W-:-:S07]  /*23d60*/  ISETP.GE.AND P0, PT, R12, c[0x0][0x17c], PT ;  /* 0x00005f000c007a0c */ /* 0x000fce0003f06270 */
[----:B----4-:R0:W-:Y:S04]  /*23d70*/  @P4 STG.E.U16 [R14.64], R5 ;  /* 0x000000050e004986 */ /* 0x0101e8000c101506 */
[----:B---3--:R1:W-:Y:S04]  /*23d80*/  @P5 STG.E.U16 [R20.64], R8 ;  /* 0x0000000814005986 */ /* 0x0083e8000c101506 */
[----:B0-----:R-:W3:Y:S04]  /*23d90*/  LDL.LU.64 R14, [R1+0xec0] ;  /* 0x000ec000010e7983 */ /* 0x001ee80000300a00 */
[----:B-1----:R-:W4:Y:S01]  /*23da0*/  LDL.LU.64 R20, [R1+0xeb8] ;  /* 0x000eb80001147983 */ /* 0x002f220000300a00 */
[----:B------:R-:W-:-:S02]  /*23db0*/  ISETP.LT.AND P2, PT, R23, c[0x0][0x178], !P2 ;  /* 0x00005e0017007a0c */ /* 0x000fc40005741270 */
[----:B------:R-:W-:Y:S02]  /*23dc0*/  ISETP.LT.AND P6, PT, R10, c[0x0][0x178], !P0 ;  /* 0x00005e000a007a0c */ /* 0x000fe400047c1270 */
[----:B------:R-:W-:Y:S02]  /*23dd0*/  ISETP.LT.AND P4, PT, R18, c[0x0][0x178], !P0 ;  /* 0x00005e0012007a0c */ /* 0x000fe40004781270 */
[----:B---3--:R-:W-:Y:S01]  /*23de0*/  PRMT R15, R5, 0x7632, R15 ;  /* 0x00007632050f7816 */ /* 0x008fe2000000000f */
[----:B------:R-:W-:-:S06]  /*23df0*/  IMAD.WIDE R4, R0, 0x2, R24 ;  /* 0x0000000200047825 */ /* 0x000fcc00078e0218 */
[----:B----4-:R-:W-:Y:S04]  /*23e00*/  @P2 STG.E.U16 [R28.64], R20 ;  /* 0x000000141c002986 */ /* 0x010fe8000c101506 */
[----:B------:R-:W-:Y:S04]  /*23e10*/  @P6 STG.E.U16 [R26.64], R16 ;  /* 0x000000101a006986 */ /* 0x000fe8000c101506 */
[----:B------:R0:W-:Y:S04]  /*23e20*/  @P4 STG.E.U16 [R4.64], R15 ;  /* 0x0000000f04004986 */ /* 0x0001e8000c101506 */
[----:B0-----:R-:W3:Y:S01]  /*23e30*/  LDL.LU.64 R4, [R1+0xeb0] ;  /* 0x000eb00001047983 */ /* 0x001ee20000300a00 */
[----:B------:R-:W-:-:S02]  /*23e40*/  IADD3 R12, R19, 0x8, RZ ;  /* 0x00000008130c7810 */ /* 0x000fc40007ffe0ff */
[----:B------:R-:W-:Y:S02]  /*23e50*/  ISETP.LT.AND P5, PT, R14, c[0x0][0x178], !P0 ;  /* 0x00005e000e007a0c */ /* 0x000fe400047a1270 */
[----:B------:R-:W-:Y:S02]  /*23e60*/  ISETP.GE.AND P3, PT, R12, c[0x0][0x17c], PT ;  /* 0x00005f000c007a0c */ /* 0x000fe40003f66270 */
[----:B------:R-:W-:Y:S02]  /*23e70*/  ISETP.LT.AND P6, PT, R23, c[0x0][0x178], !P0 ;  /* 0x00005e0017007a0c */ /* 0x000fe400047c1270 */
[----:B------:R-:W-:Y:S02]  /*23e80*/  IADD3 R12, R19, 0x9, RZ ;  /* 0x00000009130c7810 */ /* 0x000fe40007ffe0ff */
[----:B------:R-:W-:Y:S01]  /*23e90*/  ISETP.LT.AND P0, PT, R10, c[0x0][0x178], !P3 ;  /* 0x00005e000a007a0c */ /* 0x000fe20005f01270 */
[----:B------:R-:W-:Y:S01]  /*23ea0*/  IMAD.WIDE R26, R0, 0x2, R6 ;  /* 0x00000002001a7825 */ /* 0x000fe200078e0206 */
[----:B------:R-:W-:-:S02]  /*23eb0*/  PRMT R16, R8, 0x7632, R16 ;  /* 0x0000763208107816 */ /* 0x000fc40000000010 */
[----:B------:R-:W-:Y:S02]  /*23ec0*/  IADD3 R8, R0, c[0x0][0x198], RZ ;  /* 0x0000660000087a10 */ /* 0x000fe40007ffe0ff */
[----:B------:R-:W-:Y:S02]  /*23ed0*/  ISETP.GE.AND P1, PT, R12, c[0x0][0x17c], PT ;  /* 0x00005f000c007a0c */ /* 0x000fe40003f26270 */
[C---:B------:R-:W-:Y:S01]  /*23ee0*/  IADD3 R12, R19.reuse, 0xa, RZ ;  /* 0x0000000a130c7810 */ /* 0x040fe20007ffe0ff */
[----:B------:R-:W-:Y:S01]  /*23ef0*/  IMAD.WIDE R28, R0, 0x2, R2 ;  /* 0x00000002001c7825 */ /* 0x000fe200078e0202 */
[----:B------:R-:W-:Y:S01]  /*23f00*/  PRMT R20, R20, 0x7632, R20 ;  /* 0x0000763214147816 */ /* 0x000fe20000000014 */
[----:B------:R2:W-:Y:S01]  /*23f10*/  @P5 STG.E.U16 [R26.64], R16 ;  /* 0x000000101a005986 */ /* 0x0005e2000c101506 */
[----:B------:R-:W-:Y:S02]  /*23f20*/  ISETP.GE.AND P2, PT, R12, c[0x0][0x17c], PT ;  /* 0x00005f000c007a0c */ /* 0x000fe40003f46270 */
[----:B------:R-:W-:Y:S01]  /*23f30*/  IADD3 R12, R19, 0xb, RZ ;  /* 0x0000000b130c7810 */ /* 0x000fe20007ffe0ff */
[----:B------:R-:W-:Y:S01]  /*23f40*/  @P6 STG.E.U16 [R28.64], R20 ;  /* 0x000000141c006986 */ /* 0x000fe2000c101506 */
[----:B------:R-:W-:-:S03]  /*23f50*/  ISETP.LT.AND P5, PT, R14, c[0x0][0x178], !P3 ;  /* 0x00005e000e007a0c */ /* 0x000fc60005fa1270 */
[----:B------:R0:W-:Y:S01]  /*23f60*/  STL.64 [R1+0xea0], R20 ;  /* 0x000ea01401007387 */ /* 0x0001e20000100a00 */
[----:B------:R-:W-:-:S03]  /*23f70*/  IADD3 R0, R8, c[0x0][0x198], RZ ;  /* 0x0000660008007a10 */ /* 0x000fc60007ffe0ff */
[----:B------:R1:W-:Y:S01]  /*23f80*/  STL [R1+0xea8], R14 ;  /* 0x000ea80e01007387 */ /* 0x0003e20000100800 */
[----:B--2---:R-:W-:Y:S01]  /*23f90*/  PRMT R16, R11, 0x7632, R16 ;  /* 0x000076320b107816 */ /* 0x004fe20000000010 */
[----:B0-----:R-:W-:-:S04]  /*23fa0*/  IMAD.WIDE R20, R8, 0x2, R6 ;  /* 0x0000000208147825 */ /* 0x001fc800078e0206 */
[----:B-1----:R-:W-:-:S04]  /*23fb0*/  IMAD.WIDE R14, R8, 0x2, R24 ;  /* 0x00000002080e7825 */ /* 0x002fc800078e0218 */
[----:B---3--:R-:W-:-:S05]  /*23fc0*/  IMAD.WIDE R26, R8, 0x2, R4 ;  /* 0x00000002081a7825 */ /* 0x008fca00078e0204 */
[----:B------:R0:W-:Y:S01]  /*23fd0*/  @P0 STG.E.U16 [R26.64], R11 ;  /* 0x0000000b1a000986 */ /* 0x0001e2000c101506 */
[----:B------:R-:W-:-:S03]  /*23fe0*/  ISETP.GE.AND P0, PT, R12, c[0x0][0x17c], PT ;  /* 0x00005f000c007a0c */ /* 0x000fc60003f06270 */
[----:B0-----:R-:W2:Y:S01]  /*23ff0*/  LDL.LU R11, [R1+0x84] ;  /* 0x00008400010b7983 */ /* 0x001ea20000300800 */
[----:B------:R-:W-:-:S03]  /*24000*/  IMAD.WIDE R26, R8, 0x2, R2 ;  /* 0x00000002081a7825 */ /* 0x000fc600078e0202 */
[----:B------:R-:W3:Y:S04]  /*24010*/  LDL.LU R8, [R1+0x44] ;  /* 0x0000440001087983 */ /* 0x000ee80000300800 */
[----:B------:R-:W4:Y:S01]  /*24020*/  LDL.LU R12, [R1+0x64] ;  /* 0x00006400010c7983 */ /* 0x000f220000300800 */
[----:B------:R-:W-:Y:S02]  /*24030*/  ISETP.LT.AND P4, PT, R18, c[0x0][0x178], !P3 ;  /* 0x00005e0012007a0c */ /* 0x000fe40005f81270 */
[----:B------:R-:W-:Y:S02]  /*24040*/  ISETP.LT.AND P3, PT, R23, c[0x0][0x178], !P3 ;  /* 0x00005e0017007a0c */ /* 0x000fe40005f61270 */
[----:B------:R-:W-:-:S09]  /*24050*/  ISETP.LT.AND P6, PT, R10, c[0x0][0x178], !P1 ;  /* 0x00005e000a007a0c */ /* 0x000fd20004fc1270 */
[----:B----4-:R0:W-:Y:S04]  /*24060*/  @P4 STG.E.U16 [R14.64], R12 ;  /* 0x0000000c0e004986 */ /* 0x0101e8000c101506 */
[----:B---3--:R1:W-:Y:S04]  /*24070*/  @P5 STG.E.U16 [R20.64], R8 ;  /* 0x0000000814005986 */ /* 0x0083e8000c101506 */
[----:B0-----:R-:W3:Y:S04]  /*24080*/  LDL.LU R14, [R1+0xea8] ;  /* 0x000ea800010e7983 */ /* 0x001ee80000300800 */
[----:B-1----:R-:W4:Y:S04]  /*24090*/  LDL.LU.64 R20, [R1+0xea0] ;  /* 0x000ea00001147983 */ /* 0x002f280000300a00 */
[----:B------:R-:W2:Y:S01]  /*240a0*/  LDL.LU R15, [R1+0x34] ;  /* 0x00003400010f7983 */ /* 0x000ea20000300800 */
[----:B------:R-:W-:Y:S01]  /*240b0*/  IMAD.WIDE R28, R0, 0x2, R4 ;  /* 0x00000002001c7825 */ /* 0x000fe200078e0204 */
[----:B------:R-:W-:-:S02]  /*240c0*/  ISETP.LT.AND P4, PT, R18, c[0x0][0x178], !P1 ;  /* 0x00005e0012007a0c */ /* 0x000fc40004f81270 */
[----:B------:R0:W-:Y:S04]  /*240d0*/  @P3 STG.E.U16 [R26.64], R9 ;  /* 0x000000091a003986 */ /* 0x0001e8000c101506 */
[----:B------:R1:W-:Y:S01]  /*240e0*/  @P6 STG.E.U16 [R28.64], R16 ;  /* 0x000000101c006986 */ /* 0x0003e2000c101506 */
[----:B------:R-:W-:Y:S02]  /*240f0*/  ISETP.LT.AND P6, PT, R23, c[0x0][0x178], !P1 ;  /* 0x00005e0017007a0c */ /* 0x000fe40004fc1270 */
[----:B------:R-:W-:Y:S01]  /*24100*/  PRMT R22, R12, 0x7632, R22 ;  /* 0x000076320c167816 */ /* 0x000fe20000000016 */
[----:B0-----:R-:W-:-:S04]  /*24110*/  IMAD.WIDE R26, R0, 0x2, R6 ;  /* 0x00000002001a7825 */ /* 0x001fc800078e0206 */
[----:B-1----:R-:W-:Y:S01]  /*24120*/  IMAD.WIDE R28, R0, 0x2, R24 ;  /* 0x00000002001c7825 */ /* 0x002fe200078e0218 */
[----:B------:R-:W-:-:S04]  /*24130*/  PRMT R16, R9, 0x7632, R16 ;  /* 0x0000763209107816 */ /* 0x000fc80000000010 */
[----:B------:R-:W-:Y:S01]  /*24140*/  @P4 STG.E.U16 [R28.64], R22 ;  /* 0x000000161c004986 */ /* 0x000fe2000c101506 */
[----:B------:R-:W-:-:S04]  /*24150*/  IADD3 R12, R19, 0xc, RZ ;  /* 0x0000000c130c7810 */ /* 0x000fc80007ffe0ff */
[----:B------:R-:W-:Y:S02]  /*24160*/  ISETP.GE.AND P3, PT, R12, c[0x0][0x17c], PT ;  /* 0x00005f000c007a0c */ /* 0x000fe40003f66270 */
[----:B---3--:R-:W-:Y:S02]  /*24170*/  ISETP.LT.AND P5, PT, R14, c[0x0][0x178], !P1 ;  /* 0x00005e000e007a0c */ /* 0x008fe40004fa1270 */
[----:B------:R-:W-:Y:S02]  /*24180*/  ISETP.LT.AND P1, PT, R10, c[0x0][0x178], !P2 ;  /* 0x00005e000a007a0c */ /* 0x000fe40005721270 */
[----:B----4-:R-:W-:Y:S01]  /*24190*/  PRMT R20, R8, 0x7632, R20 ;  /* 0x0000763208147816 */ /* 0x010fe20000000014 */
[C---:B------:R-:W-:Y:S01]  /*241a0*/  IMAD.WIDE R8, R0.reuse, 0x2, R2 ;  /* 0x0000000200087825 */ /* 0x040fe200078e0202 */
[----:B------:R-:W-:-:S07]  /*241b0*/  IADD3 R0, R0, c[0x0][0x198], RZ ;  /* 0x0000660000007a10 */ /* 0x000fce0007ffe0ff */
[----:B------:R-:W-:Y:S04]  /*241c0*/  @P5 STG.E.U16 [R26.64], R20 ;  /* 0x000000141a005986 */ /* 0x000fe8000c101506 */
[----:B------:R0:W-:Y:S01]  /*241d0*/  @P6 STG.E.U16 [R8.64], R16 ;  /* 0x0000001008006986 */ /* 0x0001e2000c101506 */
[----:B------:R-:W-:Y:S02]  /*241e0*/  ISETP.LT.AND P5, PT, R14, c[0x0][0x178], !P2 ;  /* 0x00005e000e007a0c */ /* 0x000fe400057a1270 */
[C---:B------:R-:W-:Y:S01]  /*241f0*/  IADD3 R12, R0.reuse, c[0x0][0x198], RZ ;  /* 0x00006600000c7a10 */ /* 0x040fe20007ffe0ff */
[----:B--2---:R1:W-:Y:S01]  /*24200*/  STL.64 [R1+0xe98], R14 ;  /* 0x000e980e01007387 */ /* 0x0043e20000100a00 */
[----:B0-----:R-:W-:Y:S01]  /*24210*/  IMAD.WIDE R8, R0, 0x2, R4 ;  /* 0x0000000200087825 */ /* 0x001fe200078e0204 */
[----:B------:R-:W-:-:S03]  /*24220*/  PRMT R20, R11, 0x7632, R20 ;  /* 0x000076320b147816 */ /* 0x000fc60000000014 */
[C---:B-1----:R-:W-:Y:S01]  /*24230*/  IMAD.WIDE R14, R0.reuse, 0x2, R24 ;  /* 0x00000002000e7825 */ /* 0x042fe200078e0218 */
[----:B------:R0:W-:Y:S03]  /*24240*/  @P1 STG.E.U16 [R8.64], R11 ;  /* 0x0000000b08001986 */ /* 0x0001e6000c101506 */
[C---:B------:R-:W-:Y:S01]  /*24250*/  IMAD.WIDE R26, R0.reuse, 0x2, R2 ;  /* 0x00000002001a7825 */ /* 0x040fe200078e0202 */
[----:B0-----:R-:W2:Y:S03]  /*24260*/  LDL.LU R11, [R1+0xb4] ;  /* 0x0000b400010b7983 */ /* 0x001ea60000300800 */
[----:B------:R-:W-:Y:S02]  /*24270*/  IMAD.WIDE R8, R0, 0x2, R6 ;  /* 0x0000000200087825 */ /* 0x000fe400078e0206 */
[----:B------:R-:W3:Y:S01]  /*24280*/  LDL.LU R0, [R1+0x54] ;  /* 0x0000540001007983 */ /* 0x000ee20000300800 */
[----:B------:R-:W-:-:S02]  /*24290*/  ISETP.LT.AND P4, PT, R18, c[0x0][0x178], !P2 ;  /* 0x00005e0012007a0c */ /* 0x000fc40005781270 */
[----:B------:R-:W-:Y:S02]  /*242a0*/  ISETP.LT.AND P2, PT, R23, c[0x0][0x178], !P2 ;  /* 0x00005e0017007a0c */ /* 0x000fe40005741270 */
[----:B------:R-:W-:-:S09]  /*242b0*/  ISETP.LT.AND P6, PT, R10, c[0x0][0x178], !P0 ;  /* 0x00005e000a007a0c */ /* 0x000fd200047c1270 */
[----:B---3--:R0:W-:Y:S04]  /*242c0*/  @P4 STG.E.U16 [R14.64], R0 ;  /* 0x000000000e004986 */ /* 0x0081e8000c101506 */
[----:B0-----:R-:W3:Y:S01]  /*242d0*/  LDL.LU.64 R14, [R1+0xe98] ;  /* 0x000e9800010e7983 */ /* 0x001ee20000300a00 */
[----:B------:R-:W-:Y:S01]  /*242e0*/  IMAD.WIDE R28, R12, 0x2, R4 ;  /* 0x000000020c1c7825 */ /* 0x000fe200078e0204 */
[----:B------:R-:W-:Y:S02]  /*242f0*/  ISETP.LT.AND P4, PT, R18, c[0x0][0x178], !P0 ;  /* 0x00005e0012007a0c */ /* 0x000fe40004781270 */
[----:B------:R-:W-:Y:S01]  /*24300*/  IADD3 R16, R19, 0xd, RZ ;  /* 0x0000000d13107810 */ /* 0x000fe20007ffe0ff */
[----:B------:R-:W4:Y:S03]  /*24310*/  LDL.LU R22, [R1+0xa4] ;  /* 0x0000a40001167983 */ /* 0x000f260000300800 */
[----:B------:R-:W-:Y:S01]  /*24320*/  ISETP.GE.AND P1, PT, R16, c[0x0][0x17c], PT ;  /* 0x00005f0010007a0c */ /* 0x000fe20003f26270 */
[----:B---3--:R0:W-:Y:S01]  /*24330*/  @P5 STG.E.U16 [R8.64], R15 ;  /* 0x0000000f08005986 */ /* 0x0081e2000c101506 */
[----:B------:R-:W-:-:S03]  /*24340*/  ISETP.LT.AND P5, PT, R14, c[0x0][0x178], !P0 ;  /* 0x00005e000e007a0c */ /* 0x000fc600047a1270 */
[----:B------:R1:W-:Y:S04]  /*24350*/  @P2 STG.E.U16 [R26.64], R13 ;  /* 0x0000000d1a002986 */ /* 0x0003e8000c101506 */
[----:B------:R3:W-:Y:S01]  /*24360*/  @P6 STG.E.U16 [R28.64], R20 ;  /* 0x000000141c006986 */ /* 0x0007e2000c101506 */
[----:B------:R-:W-:Y:S02]  /*24370*/  ISETP.LT.AND P6, PT, R23, c[0x0][0x178], !P0 ;  /* 0x00005e0017007a0c */ /* 0x000fe400047c1270 */
[----:B------:R-:W-:Y:S01]  /*24380*/  ISETP.LT.AND P0, PT, R10, c[0x0][0x178], !P3 ;  /* 0x00005e000a007a0c */ /* 0x000fe20005f01270 */
[----:B0-----:R-:W-:Y:S01]  /*24390*/  IMAD.WIDE R8, R12, 0x2, R2 ;  /* 0x000000020c087825 */ /* 0x001fe200078e0202 */
[----:B------:R-:W-:-:S03]  /*243a0*/  PRMT R16, R15, 0x7632, R16 ;  /* 0x000076320f107816 */ /* 0x000fc60000000010 */
[----:B-1----:R-:W-:Y:S01]  /*243b0*/  IMAD.WIDE R26, R12, 0x2, R6 ;  /* 0x000000020c1a7825 */ /* 0x002fe200078e0206 */
[----:B------:R-:W-:Y:S02]  /*243c0*/  PRMT R13, R13, 0x7632, R13 ;  /* 0x000076320d0d7816 */ /* 0x000fe4000000000d */
[----:B---3--:R-:W-:Y:S01]  /*243d0*/  PRMT R20, R0, 0x7632, R20 ;  /* 0x0000763200147816 */ /* 0x008fe20000000014 */
[C---:B------:R-:W-:Y:S01]  /*243e0*/  IMAD.WIDE R28, R12.reuse, 0x2, R24 ;  /* 0x000000020c1c7825 */ /* 0x040fe200078e0218 */
[----:B------:R-:W-:-:S04]  /*243f0*/  IADD3 R12, R12, c[0x0][0x198], RZ ;  /* 0x000066000c0c7a10 */ /* 0x000fc80007ffe0ff */
[----:B------:R2:W-:Y:S04]  /*24400*/  @P4 STG.E.U16 [R28.64], R20 ;  /* 0x000000141c004986 */ /* 0x0005e8000c101506 */
[----:B------:R0:W-:Y:S04]  /*24410*/  @P5 STG.E.U16 [R26.64], R16 ;  /* 0x000000101a005986 */ /* 0x0001e8000c101506 */
[----:B------:R1:W-:Y:S01]  /*24420*/  @P6 STG.E.U16 [R8.64], R13 ;  /* 0x0000000d08006986 */ /* 0x0003e2000c101506 */
[----:B--2---:R-:W-:Y:S02]  /*24430*/  PRMT R20, R11, 0x7632, R20 ;  /* 0x000076320b147816 */ /* 0x004fe40000000014 */
[----:B0-----:R-:W-:Y:S01]  /*24440*/  IADD3 R16, R19, 0xf, RZ ;  /* 0x0000000f13107810 */ /* 0x001fe20007ffe0ff */
[----:B-1----:R-:W-:-:S05]  /*24450*/  IMAD.WIDE R8, R12, 0x2, R4 ;  /* 0x000000020c087825 */ /* 0x002fca00078e0204 */
[----:B------:R0:W-:Y:S01]  /*24460*/  @P0 STG.E.U16 [R8.64], R11 ;  /* 0x0000000b08000986 */ /* 0x0001e2000c101506 */
[----:B------:R-:W-:-:S03]  /*24470*/  ISETP.GE.AND P0, PT, R16, c[0x0][0x17c], PT ;  /* 0x00005f0010007a0c */ /* 0x000fc60003f06270 */
[----:B0-----:R-:W2:Y:S04]  /*24480*/  LDL.LU R11, [R1+0xc4] ;  /* 0x0000c400010b7983 */ /* 0x001ea80000300800 */
[----:B------:R-:W3:Y:S04]  /*24490*/  LDL.LU R15, [R1+0x14] ;  /* 0x00001400010f7983 */ /* 0x000ee80000300800 */
[----:B------:R-:W2:Y:S01]  /*244a0*/  LDL.LU R16, [R1+0x24] ;  /* 0x0000240001107983 */ /* 0x000ea20000300800 */
[----:B------:R-:W-:Y:S02]  /*244b0*/  ISETP.LT.AND P4, PT, R18, c[0x0][0x178], !P3 ;  /* 0x00005e0012007a0c */ /* 0x000fe40005f81270 */
[----:B------:R-:W-:-:S02]  /*244c0*/  IADD3 R0, R19, 0xe, RZ ;  /* 0x0000000e13007810 */ /* 0x000fc40007ffe0ff */
[----:B------:R-:W-:Y:S02]  /*244d0*/  ISETP.LT.AND P5, PT, R14, c[0x0][0x178], !P3 ;  /* 0x00005e000e007a0c */ /* 0x000fe40005fa1270 */
[----:B------:R-:W-:Y:S02]  /*244e0*/  ISETP.LT.AND P3, PT, R23, c[0x0][0x178], !P3 ;  /* 0x00005e0017007a0c */ /* 0x000fe40005f61270 */
[----:B------:R-:W-:Y:S02]  /*244f0*/  ISETP.LT.AND P6, PT, R10, c[0x0][0x178], !P1 ;  /* 0x00005e000a007a0c */ /* 0x000fe40004fc1270 */
[----:B------:R-:W-:Y:S02]  /*24500*/  ISETP.GE.AND P2, PT, R0, c[0x0][0x17c], PT ;  /* 0x00005f0000007a0c */ /* 0x000fe40003f46270 */
[C---:B------:R-:W-:Y:S01]  /*24510*/  IADD3 R0, R12.reuse, c[0x0][0x198], RZ ;  /* 0x000066000c007a10 */ /* 0x040fe20007ffe0ff */
[----:B------:R-:W-:-:S04]  /*24520*/  IMAD.WIDE R26, R12, 0x2, R24 ;  /* 0x000000020c1a7825 */ /* 0x000fc800078e0218 */
[C---:B------:R-:W-:Y:S01]  /*24530*/  IMAD.WIDE R8, R12.reuse, 0x2, R6 ;  /* 0x000000020c087825 */ /* 0x040fe200078e0206 */
[----:B----4-:R0:W-:Y:S03]  /*24540*/  @P4 STG.E.U16 [R26.64], R22 ;  /* 0x000000161a004986 */ /* 0x0101e6000c101506 */
[----:B------:R-:W-:-:S04]  /*24550*/  IMAD.WIDE R12, R12, 0x2, R2 ;  /* 0x000000020c0c7825 */ /* 0x000fc800078e0202 */
[----:B------:R-:W-:Y:S01]  /*24560*/  IMAD.WIDE R28, R0, 0x2, R4 ;  /* 0x00000002001c7825 */ /* 0x000fe200078e0204 */
[----:B------:R-:W-:-:S03]  /*24570*/  ISETP.LT.AND P4, PT, R18, c[0x0][0x178], !P1 ;  /* 0x00005e0012007a0c */ /* 0x000fc60004f81270 */
[----:B0-----:R-:W-:Y:S01]  /*24580*/  IMAD.WIDE R26, R0, 0x2, R2 ;  /* 0x00000002001a7825 */ /* 0x001fe200078e0202 */
[----:B--2---:R0:W-:Y:S01]  /*24590*/  @P5 STG.E.U16 [R8.64], R16 ;  /* 0x0000001008005986 */ /* 0x0041e2000c101506 */
[----:B------:R-:W-:-:S03]  /*245a0*/  ISETP.LT.AND P5, PT, R14, c[0x0][0x178], !P1 ;  /* 0x00005e000e007a0c */ /* 0x000fc60004fa1270 */
[----:B------:R1:W-:Y:S04]  /*245b0*/  @P3 STG.E.U16 [R12.64], R17 ;  /* 0x000000110c003986 */ /* 0x0003e8000c101506 */
[----:B------:R2:W-:Y:S01]  /*245c0*/  @P6 STG.E.U16 [R28.64], R20 ;  /* 0x000000141c006986 */ /* 0x0005e2000c101506 */
[----:B------:R-:W-:Y:S02]  /*245d0*/  ISETP.LT.AND P6, PT, R23, c[0x0][0x178], !P1 ;  /* 0x00005e0017007a0c */ /* 0x000fe40004fc1270 */
[----:B------:R-:W-:Y:S01]  /*245e0*/  ISETP.LT.AND P1, PT, R10, c[0x0][0x178], !P2 ;  /* 0x00005e000a007a0c */ /* 0x000fe20005721270 */
[----:B0-----:R-:W-:-:S04]  /*245f0*/  IMAD.WIDE R8, R0, 0x2, R24 ;  /* 0x0000000200087825 */ /* 0x001fc800078e0218 */
[----:B-1----:R-:W-:Y:S01]  /*24600*/  IMAD.WIDE R12, R0, 0x2, R6 ;  /* 0x00000002000c7825 */ /* 0x002fe200078e0206 */
[----:B--2---:R-:W-:Y:S02]  /*24610*/  PRMT R29, R22, 0x7632, R29 ;  /* 0x00007632161d7816 */ /* 0x004fe4000000001d */
[----:B------:R-:W-:Y:S01]  /*24620*/  PRMT R28, R16, 0x7632, R28 ;  /* 0x00007632101c7816 */ /* 0x000fe2000000001c */
[----:B------:R-:W2:Y:S01]  /*24630*/  LDL.LU R22, [R1+0xe94] ;  /* 0x000e940001167983 */ /* 0x000ea20000300800 */
[----:B------:R-:W-:Y:S02]  /*24640*/  PRMT R20, R17, 0x7632, R20 ;  /* 0x0000763211147816 */ /* 0x000fe40000000014 */
[----:B------:R-:W-:Y:S01]  /*24650*/  IADD3 R16, R0, c[0x0][0x198], RZ ;  /* 0x0000660000107a10 */ /* 0x000fe20007ffe0ff */
[----:B------:R-:W4:Y:S04]  /*24660*/  LDL.LU R10, [R1+0xe90] ;  /* 0x000e9000010a7983 */ /* 0x000f280000300800 */
[----:B------:R0:W-:Y:S04]  /*24670*/  @P4 STG.E.U16 [R8.64], R29 ;  /* 0x0000001d08004986 */ /* 0x0001e8000c101506 */
[----:B------:R1:W-:Y:S04]  /*24680*/  @P5 STG.E.U16 [R12.64], R28 ;  /* 0x0000001c0c005986 */ /* 0x0003e8000c101506 */
[----:B------:R3:W-:Y:S04]  /*24690*/  @P6 STG.E.U16 [R26.64], R20 ;  /* 0x000000141a006986 */ /* 0x0007e8000c101506 */
[----:B0-----:R-:W2:Y:S01]  /*246a0*/  LDL.LU R29, [R1+0xe34] ;  /* 0x000e3400011d7983 */ /* 0x001ea20000300800 */
[----:B------:R-:W-:Y:S01]  /*246b0*/  IMAD.WIDE R8, R16, 0x2, R4 ;  /* 0x0000000210087825 */ /* 0x000fe200078e0204 */
[----:B-1----:R-:W-:-:S02]  /*246c0*/  PRMT R28, R11, 0x7632, R28 ;  /* 0x000076320b1c7816 */ /* 0x002fc4000000001c */
[----:B---3--:R-:W-:Y:S02]  /*246d0*/  IADD3 R20, R19, 0x11, RZ ;  /* 0x0000001113147810 */ /* 0x008fe40007ffe0ff */
[----:B------:R0:W-:Y:S02]  /*246e0*/  @P1 STG.E.U16 [R8.64], R11 ;  /* 0x0000000b08001986 */ /* 0x0001e4000c101506 */
[----:B------:R-:W-:Y:S02]  /*246f0*/  ISETP.GE.AND P1, PT, R20, c[0x0][0x17c], PT ;  /* 0x00005f0014007a0c */ /* 0x000fe40003f26270 */
[----:B0-----:R-:W3:Y:S04]  /*24700*/  LDL.LU R11, [R1+0x78] ;  /* 0x00007800010b7983 */ /* 0x001ee80000300800 */
[----:B------:R-:W3:Y:S01]  /*24710*/  LDL.LU R20, [R1+0x94] ;  /* 0x0000940001147983 */ /* 0x000ee20000300800 */
[----:B------:R-:W-:-:S02]  /*24720*/  ISETP.LT.AND P4, PT, R18, c[0x0][0x178], !P2 ;  /* 0x00005e0012007a0c */ /* 0x000fc40005781270 */
[----:B------:R-:W-:Y:S02]  /*24730*/  ISETP.LT.AND P5, PT, R14, c[0x0][0x178], !P2 ;  /* 0x00005e000e007a0c */ /* 0x000fe400057a1270 */
[----:B------:R-:W-:Y:S01]  /*24740*/  ISETP.LT.AND P2, PT, R23, c[0x0][0x178], !P2 ;  /* 0x00005e0017007a0c */ /* 0x000fe20005741270 */
[C---:B------:R-:W-:Y:S01]  /*24750*/  IMAD.WIDE R8, R16.reuse, 0x2, R24 ;  /* 0x0000000210087825 */ /* 0x040fe200078e0218 */
[----:B------:R-:W-:Y:S02]  /*24760*/  IADD3 R17, R19, 0x10, RZ ;  /* 0x0000001013117810 */ /* 0x000fe40007ffe0ff */
[C---:B------:R-:W-:Y:S01]  /*24770*/  IADD3 R0, R16.reuse, c[0x0][0x198], RZ ;  /* 0x0000660010007a10 */ /* 0x040fe20007ffe0ff */
[----:B------:R-:W-:Y:S01]  /*24780*/  IMAD.WIDE R12, R16, 0x2, R6 ;  /* 0x00000002100c7825 */ /* 0x000fe200078e0206 */
[----:B------:R-:W-:-:S03]  /*24790*/  ISETP.GE.AND P3, PT, R17, c[0x0][0x17c], PT ;  /* 0x00005f0011007a0c */ /* 0x000fc60003f66270 */
[----:B------:R-:W-:-:S04]  /*247a0*/  IMAD.WIDE R16, R16, 0x2, R2 ;  /* 0x0000000210107825 */ /* 0x000fc800078e0202 */
[----:B------:R-:W-:Y:S01]  /*247b0*/  IMAD.WIDE R26, R0, 0x2, R4 ;  /* 0x00000002001a7825 */ /* 0x000fe200078e0204 */
[----:B--2---:R-:W-:Y:S01]  /*247c0*/  ISETP.LT.AND P6, PT, R29, c[0x0][0x178], !P0 ;  /* 0x00005e001d007a0c */ /* 0x004fe200047c1270 */
[----:B---3--:R0:W-:Y:S01]  /*247d0*/  @P4 STG.E.U16 [R8.64], R20 ;  /* 0x0000001408004986 */ /* 0x0081e2000c101506 */
[----:B------:R-:W-:-:S03]  /*247e0*/  ISETP.LT.AND P4, PT, R18, c[0x0][0x178], !P0 ;  /* 0x00005e0012007a0c */ /* 0x000fc60004781270 */
[----:B------:R-:W-:Y:S01]  /*247f0*/  @P5 STG.E.U16 [R12.64], R15 ;  /* 0x0000000f0c005986 */ /* 0x000fe2000c101506 */
[----:B------:R-:W-:-:S03]  /*24800*/  ISETP.LT.AND P5, PT, R14, c[0x0][0x178], !P0 ;  /* 0x00005e000e007a0c */ /* 0x000fc600047a1270 */
[----:B------:R1:W-:Y:S01]  /*24810*/  @P2 STG.E.U16 [R16.64], R21 ;  /* 0x0000001510002986 */ /* 0x0003e2000c101506 */
[----:B------:R-:W-:-:S03]  /*24820*/  ISETP.LT.AND P2, PT, R29, c[0x0][0x178], !P3 ;  /* 0x00005e001d007a0c */ /* 0x000fc60005f41270 */
[----:B------:R2:W-:Y:S01]  /*24830*/  @P6 STG.E.U16 [R26.64], R28 ;  /* 0x0000001c1a006986 */ /* 0x0005e2000c101506 */
[----:B------:R-:W-:Y:S01]  /*24840*/  ISETP.LT.AND P6, PT, R23, c[0x0][0x178], !P0 ;  /* 0x00005e0017007a0c */ /* 0x000fe200047c1270 */
[C---:B0-----:R-:W-:Y:S01]  /*24850*/  IMAD.WIDE R8, R0.reuse, 0x2, R24 ;  /* 0x0000000200087825 */ /* 0x041fe200078e0218 */
[----:B-1----:R-:W-:Y:S02]  /*24860*/  IADD3 R16, R0, c[0x0][0x198], RZ ;  /* 0x0000660000107a10 */ /* 0x002fe40007ffe0ff */
[----:B--2---:R-:W-:Y:S01]  /*24870*/  PRMT R28, R20, 0x7632, R28 ;  /* 0x00007632141c7816 */ /* 0x004fe2000000001c */
[C---:B------:R-:W-:Y:S01]  /*24880*/  IMAD.WIDE R12, R0.reuse, 0x2, R6 ;  /* 0x00000002000c7825 */ /* 0x040fe200078e0206 */
[----:B------:R-:W-:Y:S02]  /*24890*/  IADD3 R27, R19, 0x12, RZ ;  /* 0x00000012131b7810 */ /* 0x000fe40007ffe0ff */
[----:B------:R-:W-:Y:S01]  /*248a0*/  PRMT R17, R15, 0x7632, R17 ;  /* 0x000076320f117816 */ /* 0x000fe20000000011 */
[----:B------:R0:W-:Y:S01]  /*248b0*/  @P4 STG.E.U16 [R8.64], R28 ;  /* 0x0000001c08004986 */ /* 0x0001e2000c101506 */
[----:B------:R-:W-:Y:S01]  /*248c0*/  PRMT R26, R21, 0x7632, R26 ;  /* 0x00007632151a7816 */ /* 0x000fe2000000001a */
[----:B------:R-:W-:Y:S01]  /*248d0*/  IMAD.WIDE R20, R0, 0x2, R2 ;  /* 0x0000000200147825 */ /* 0x000fe200078e0202 */
[----:B------:R-:W-:Y:S01]  /*248e0*/  ISETP.GE.AND P0, PT, R27, c[0x0][0x17c], PT ;  /* 0x00005f001b007a0c */ /* 0x000fe20003f06270 */
[----:B------:R-:W-:Y:S01]  /*248f0*/  @P5 STG.E.U16 [R12.64], R17 ;  /* 0x000000110c005986 */ /* 0x000fe2000c101506 */
[----:B------:R-:W-:-:S02]  /*24900*/  IADD3 R27, R19, 0x13, RZ ;  /* 0x00000013131b7810 */ /* 0x000fc40007ffe0ff */
[----:B------:R-:W-:Y:S01]  /*24910*/  PRMT R0, R11, 0x7632, R0 ;  /* 0x000076320b007816 */ /* 0x000fe20000000000 */
[----:B------:R-:W-:Y:S01]  /*24920*/  @P6 STG.E.U16 [R20.64], R26 ;  /* 0x0000001a14006986 */ /* 0x000fe2000c101506 */
[----:B0-----:R-:W-:-:S03]  /*24930*/  IMAD.WIDE R8, R16, 0x2, R4 ;  /* 0x0000000210087825 */ /* 0x001fc600078e0204 */
[----:B------:R-:W2:Y:S04]  /*24940*/  LDL.LU R28, [R1+0x48] ;  /* 0x00004800011c7983 */ /* 0x000ea80000300800 */
[----:B------:R0:W-:Y:S01]  /*24950*/  @P2 STG.E.U16 [R8.64], R11 ;  /* 0x0000000b08002986 */ /* 0x0001e2000c101506 */
[----:B------:R-:W-:-:S03]  /*24960*/  ISETP.GE.AND P2, PT, R27, c[0x0][0x17c], PT ;  /* 0x00005f001b007a0c */ /* 0x000fc60003f46270 */
[----:B0-----:R-:W3:Y:S04]  /*24970*/  LDL.LU R11, [R1+0x88] ;  /* 0x00008800010b7983 */ /* 0x001ee80000300800 */
[----:B------:R-:W2:Y:S04]  /*24980*/  LDL.LU R15, [R1+0x38] ;  /* 0x00003800010f7983 */ /* 0x000ea80000300800 */
[----:B------:R-:W2:Y:S01]  /*24990*/  LDL.LU R27, [R1+0x68] ;  /* 0x00006800011b7983 */ /* 0x000ea20000300800 */
[----:B------:R-:W-:Y:S02]  /*249a0*/  ISETP.LT.AND P4, PT, R18, c[0x0][0x178], !P3 ;  /* 0x00005e0012007a0c */ /* 0x000fe40005f81270 */
[----:B------:R-:W-:Y:S01]  /*249b0*/  ISETP.LT.AND P5, PT, R14, c[0x0][0x178], !P3 ;  /* 0x00005e000e007a0c */ /* 0x000fe20005fa1270 */
[----:B------:R-:W-:Y:S01]  /*249c0*/  IMAD.WIDE R8, R16, 0x2, R24 ;  /* 0x0000000210087825 */ /* 0x000fe200078e0218 */
[----:B------:R-:W-:-:S02]  /*249d0*/  ISETP.LT.AND P3, PT, R23, c[0x0][0x178], !P3 ;  /* 0x00005e0017007a0c */ /* 0x000fc40005f61270 */
[----:B------:R-:W-:Y:S01]  /*249e0*/  ISETP.LT.AND P6, PT, R29, c[0x0][0x178], !P1 ;  /* 0x00005e001d007a0c */ /* 0x000fe20004fc1270 */
[C---:B------:R-:W-:Y:S01]  /*249f0*/  IMAD.WIDE R12, R16.reuse, 0x2, R6 ;  /* 0x00000002100c7825 */ /* 0x040fe200078e0206 */
[----:B------:R-:W-:-:S03]  /*24a00*/  IADD3 R26, R16, c[0x0][0x198], RZ ;  /* 0x00006600101a7a10 */ /* 0x000fc60007ffe0ff */
[----:B------:R-:W-:-:S04]  /*24a10*/  IMAD.WIDE R16, R16, 0x2, R2 ;  /* 0x0000000210107825 */ /* 0x000fc800078e0202 */
[----:B------:R-:W-:Y:S01]  /*24a20*/  IMAD.WIDE R20, R26, 0x2, R4 ;  /* 0x000000021a147825 */ /* 0x000fe200078e0204 */
[----:B--2---:R0:W-:Y:S01]  /*24a30*/  @P4 STG.E.U16 [R8.64], R27 ;  /* 0x0000001b08004986 */ /* 0x0041e2000c101506 */
[----:B------:R-:W-:-:S03]  /*24a40*/  ISETP.LT.AND P4, PT, R18, c[0x0][0x178], !P1 ;  /* 0x00005e0012007a0c */ /* 0x000fc60004f81270 */
[----:B------:R1:W-:Y:S01]  /*24a50*/  @P5 STG.E.U16 [R12.64], R28 ;  /* 0x0000001c0c005986 */ /* 0x0003e2000c101506 */
[----:B------:R-:W-:-:S03]  /*24a60*/  ISETP.LT.AND P5, PT, R14, c[0x0][0x178], !P1 ;  /* 0x00005e000e007a0c */ /* 0x000fc60004fa1270 */
[----:B----4-:R2:W-:Y:S04]  /*24a70*/  @P3 STG.E.U16 [R16.64], R10 ;  /* 0x0000000a10003986 */ /* 0x0105e8000c101506 */
[----:B------:R4:W-:Y:S01]  /*24a80*/  @P6 STG.E.U16 [R20.64], R0 ;  /* 0x0000000014006986 */ /* 0x0009e2000c101506 */
[----:B0-----:R-:W-:-:S04]  /*24a90*/  IMAD.WIDE R8, R26, 0x2, R24 ;  /* 0x000000021a087825 */ /* 0x001fc800078e0218 */
[----:B-1----:R-:W-:Y:S01]  /*24aa0*/  IMAD.WIDE R12, R26, 0x2, R6 ;  /* 0x000000021a0c7825 */ /* 0x002fe200078e0206 */
[----:B--2---:R-:W-:Y:S02]  /*24ab0*/  PRMT R10, R28, 0x7632, R10 ;  /* 0x000076321c0a7816 */ /* 0x004fe4000000000a */
[----:B----4-:R-:W-:Y:S02]  /*24ac0*/  PRMT R0, R27, 0x7632, R0 ;  /* 0x000076321b007816 */ /* 0x010fe40000000000 */
[----:B------:R-:W-:-:S03]  /*24ad0*/  PRMT R20, R10, 0x7632, R20 ;  /* 0x000076320a147816 */ /* 0x000fc60000000014 */
[----:B------:R-:W-:Y:S04]  /*24ae0*/  @P4 STG.E.U16 [R8.64], R0 ;  /* 0x0000000008004986 */ /* 0x000fe8000c101506 */
[----:B------:R0:W-:Y:S01]  /*24af0*/  @P5 STG.E.U16 [R12.64], R10 ;  /* 0x0000000a0c005986 */ /* 0x0001e2000c101506 */
[----:B------:R-:W-:-:S03]  /*24b00*/  ISETP.LT.AND P5, PT, R14, c[0x0][0x178], !P0 ;  /* 0x00005e000e007a0c */ /* 0x000fc600047a1270 */
[----:B0-----:R-:W2:Y:S04]  /*24b10*/  LDL.LU R10, [R1+0x58] ;  /* 0x00005800010a7983 */ /* 0x001ea80000300800 */
[----:B------:R-:W4:Y:S01]  /*24b20*/  LDL.LU R14, [R1+0xe8c] ;  /* 0x000e8c00010e7983 */ /* 0x000f220000300800 */
[----:B------:R-:W-:Y:S02]  /*24b30*/  ISETP.LT.AND P6, PT, R23, c[0x0][0x178], !P1 ;  /* 0x00005e0017007a0c */ /* 0x000fe40004fc1270 */
[----:B------:R-:W-:Y:S01]  /*24b40*/  ISETP.LT.AND P1, PT, R29, c[0x0][0x178], !P0 ;  /* 0x00005e001d007a0c */ /* 0x000fe20004721270 */
[C---:B------:R-:W-:Y:S01]  /*24b50*/  IMAD.WIDE R16, R26.reuse, 0x2, R2 ;  /* 0x000000021a107825 */ /* 0x040fe200078e0202 */
[----:B------:R-:W-:Y:S02]  /*24b60*/  IADD3 R26, R26, c[0x0][0x198], RZ ;  /* 0x000066001a1a7a10 */ /* 0x000fe40007ffe0ff */
[----:B------:R-:W-:-:S02]  /*24b70*/  ISETP.LT.AND P4, PT, R18, c[0x0][0x178], !P0 ;  /* 0x00005e0012007a0c */ /* 0x000fc40004781270 */
[----:B------:R-:W-:Y:S01]  /*24b80*/  ISETP.LT.AND P0, PT, R23, c[0x0][0x178], !P0 ;  /* 0x00005e0017007a0c */ /* 0x000fe20004701270 */
[----:B------:R-:W-:-:S04]  /*24b90*/  IMAD.WIDE R8, R26, 0x2, R4 ;  /* 0x000000021a087825 */ /* 0x000fc800078e0204 */
[----:B------:R0:W-:Y:S01]  /*24ba0*/  @P6 STG.E.U16 [R16.64], R20 ;  /* 0x0000001410006986 */ /* 0x0001e2000c101506 */
[----:B------:R-:W-:-:S03]  /*24bb0*/  IMAD.WIDE R12, R26, 0x2, R6 ;  /* 0x000000021a0c7825 */ /* 0x000fc600078e0206 */
[----:B---3--:R1:W-:Y:S01]  /*24bc0*/  @P1 STG.E.U16 [R8.64], R11 ;  /* 0x0000000b08001986 */ /* 0x0083e2000c101506 */
[----:B------:R-:W-:Y:S01]  /*24bd0*/  PRMT R0, R11, 0x7632, R0 ;  /* 0x000076320b007816 */ /* 0x000fe20000000000 */
[C---:B0-----:R-:W-:Y:S01]  /*24be0*/  IMAD.WIDE R16, R26.reuse, 0x2, R24 ;  /* 0x000000021a107825 */ /* 0x041fe200078e0218 */
[----:B-1----:R-:W-:-:S03]  /*24bf0*/  IADD3 R8, R26, c[0x0][0x198], RZ ;  /* 0x000066001a087a10 */ /* 0x002fc60007ffe0ff */
[----:B------:R-:W-:Y:S01]  /*24c00*/  IMAD.WIDE R26, R26, 0x2, R2 ;  /* 0x000000021a1a7825 */ /* 0x000fe200078e0202 */
[----:B------:R-:W3:Y:S04]  /*24c10*/  LDL.LU R11, [R1+0xb8] ;  /* 0x0000b800010b7983 */ /* 0x000ee80000300800 */
[----:B------:R-:W3:Y:S04]  /*24c20*/  LDL.LU R28, [R1+0xa8] ;  /* 0x0000a800011c7983 */ /* 0x000ee80000300800 */
[----:B--2---:R-:W-:Y:S04]  /*24c30*/  @P4 STG.E.U16 [R16.64], R10 ;  /* 0x0000000a10004986 */ /* 0x004fe8000c101506 */
[----:B------:R-:W-:Y:S04]  /*24c40*/  @P5 STG.E.U16 [R12.64], R15 ;  /* 0x0000000f0c005986 */ /* 0x000fe8000c101506 */
[----:B----4-:R0:W-:Y:S04]  /*24c50*/  @P0 STG.E.U16 [R26.64], R14 ;  /* 0x0000000e1a000986 */ /* 0x0101e8000c101506 */
[----:B0-----:R-:W2:Y:S01]  /*24c60*/  LDL.LU R26, [R1+0xe44] ;  /* 0x000e4400011a7983 */ /* 0x001ea20000300800 */
[----:B------:R-:W-:-:S02]  /*24c70*/  ISETP.LT.AND P6, PT, R29, c[0x0][0x178], !P2 ;  /* 0x00005e001d007a0c */ /* 0x000fc400057c1270 */
[----:B------:R-:W-:Y:S02]  /*24c80*/  IADD3 R21, R19, 0x14, RZ ;  /* 0x0000001413157810 */ /* 0x000fe40007ffe0ff */
[----:B------:R-:W-:Y:S02]  /*24c90*/  ISETP.LT.AND P0, PT, R18, c[0x0][0x178], !P2 ;  /* 0x00005e0012007a0c */ /* 0x000fe40005701270 */
[----:B------:R-:W-:Y:S01]  /*24ca0*/  ISETP.GE.AND P3, PT, R21, c[0x0][0x17c], PT ;  /* 0x00005f0015007a0c */ /* 0x000fe20003f66270 */
[----:B------:R-:W-:Y:S01]  /*24cb0*/  IMAD.WIDE R20, R8, 0x2, R4 ;  /* 0x0000000208147825 */ /* 0x000fe200078e0204 */
[----:B------:R-:W-:Y:S02]  /*24cc0*/  IADD3 R9, R19, 0x15, RZ ;  /* 0x0000001513097810 */ /* 0x000fe40007ffe0ff */
[----:B------:R-:W-:Y:S01]  /*24cd0*/  ISETP.LT.AND P5, PT, R18, c[0x0][0x178], !P3 ;  /* 0x00005e0012007a0c */ /* 0x000fe20005fa1270 */
[C---:B------:R-:W-:Y:S02]  /*24ce0*/  IMAD.WIDE R16, R8.reuse, 0x2, R24 ;  /* 0x0000000208107825 */ /* 0x040fe400078e0218 */
[----:B------:R0:W-:Y:S01]  /*24cf0*/  @P6 STG.E.U16 [R20.64], R0 ;  /* 0x0000000014006986 */ /* 0x0001e2000c101506 */
[----:B------:R-:W-:Y:S01]  /*24d00*/  ISETP.LT.AND P6, PT, R29, c[0x0][0x178], !P3 ;  /* 0x00005e001d007a0c */ /* 0x000fe20005fc1270 */
[----:B------:R-:W-:Y:S01]  /*24d10*/  IMAD.WIDE R12, R8, 0x2, R6 ;  /* 0x00000002080c7825 */ /* 0x000fe200078e0206 */
[----:B------:R-:W-:-:S02]  /*24d20*/  ISETP.GE.AND P1, PT, R9, c[0x0][0x17c], PT ;  /* 0x00005f0009007a0c */ /* 0x000fc40003f26270 */
[----:B------:R-:W-:Y:S02]  /*24d30*/  PRMT R14, R14, 0x7632, R14 ;  /* 0x000076320e0e7816 */ /* 0x000fe4000000000e */
[----:B0-----:R-:W-:Y:S02]  /*24d40*/  PRMT R21, R10, 0x7632, R21 ;  /* 0x000076320a157816 */ /* 0x001fe40000000015 */
[----:B------:R-:W-:Y:S02]  /*24d50*/  PRMT R0, R15, 0x7632, R0 ;  /* 0x000076320f007816 */ /* 0x000fe40000000000 */
[C---:B------:R-:W-:Y:S01]  /*24d60*/  IADD3 R20, R8.reuse, c[0x0][0x198], RZ ;  /* 0x0000660008147a10 */ /* 0x040fe20007ffe0ff */
[----:B------:R-:W-:Y:S01]  /*24d70*/  IMAD.WIDE R8, R8, 0x2, R2 ;  /* 0x0000000208087825 */ /* 0x000fe200078e0202 */
[----:B------:R0:W-:Y:S04]  /*24d80*/  @P0 STG.E.U16 [R16.64], R21 ;  /* 0x0000001510000986 */ /* 0x0001e8000c101506 */
[----:B------:R-:W4:Y:S01]  /*24d90*/  LDL.LU R15, [R1+0x28] ;  /* 0x00002800010f7983 */ /* 0x000f220000300800 */
[----:B0-----:R-:W-:Y:S01]  /*24da0*/  IMAD.WIDE R16, R20, 0x2, R4 ;  /* 0x0000000214107825 */ /* 0x001fe200078e0204 */
[----:B--2---:R-:W-:-:S02]  /*24db0*/  ISETP.LT.AND P4, PT, R26, c[0x0][0x178], !P2 ;  /* 0x00005e001a007a0c */ /* 0x004fc40005781270 */
[----:B------:R-:W-:-:S11]  /*24dc0*/  ISETP.LT.AND P2, PT, R23, c[0x0][0x178], !P2 ;  /* 0x00005e0017007a0c */ /* 0x000fd60005741270 */
[----:B------:R-:W-:Y:S04]  /*24dd0*/  @P4 STG.E.U16 [R12.64], R0 ;  /* 0x000000000c004986 */ /* 0x000fe8000c101506 */
[----:B------:R0:W-:Y:S04]  /*24de0*/  @P2 STG.E.U16 [R8.64], R14 ;  /* 0x0000000e08002986 */ /* 0x0001e8000c101506 */
[----:B---3--:R-:W-:Y:S01]  /*24df0*/  @P6 STG.E.U16 [R16.64], R11 ;  /* 0x0000000b10006986 */ /* 0x008fe2000c101506 */
[----:B0-----:R-:W-:-:S05]  /*24e00*/  IMAD.WIDE R8, R20, 0x2, R24 ;  /* 0x0000000214087825 */ /* 0x001fca00078e0218 */
[----:B------:R0:W-:Y:S01]  /*24e10*/  @P5 STG.E.U16 [R8.64], R28 ;  /* 0x0000001c08005986 */ /* 0x0001e2000c101506 */
[----:B------:R-:W-:-:S03]  /*24e20*/  ISETP.LT.AND P5, PT, R18, c[0x0][0x178], !P1 ;  /* 0x00005e0012007a0c */ /* 0x000fc60004fa1270 */
[----:B------:R-:W2:Y:S01]  /*24e30*/  LDL.LU R18, [R1+0xe88] ;  /* 0x000e880001127983 */ /* 0x000ea20000300800 */
[----:B------:R-:W-:Y:S02]  /*24e40*/  ISETP.LT.AND P4, PT, R26, c[0x0][0x178], !P3 ;  /* 0x00005e001a007a0c */ /* 0x000fe40005f81270 */
[----:B------:R-:W-:Y:S02]  /*24e50*/  ISETP.LT.AND P3, PT, R23, c[0x0][0x178], !P3 ;  /* 0x00005e0017007a0c */ /* 0x000fe40005f61270 */
[C---:B------:R-:W-:Y:S02]  /*24e60*/  IADD3 R0, R19.reuse, 0x17, RZ ;  /* 0x0000001713007810 */ /* 0x040fe40007ffe0ff */
[----:B------:R-:W-:Y:S01]  /*24e70*/  IADD3 R10, R19, 0x16, RZ ;  /* 0x00000016130a7810 */ /* 0x000fe20007ffe0ff */
[----:B0-----:R-:W-:Y:S01]  /*24e80*/  IMAD.WIDE R8, R20, 0x2, R6 ;  /* 0x0000000214087825 */ /* 0x001fe200078e0206 */
[----:B------:R-:W-:Y:S02]  /*24e90*/  ISETP.GE.AND P2, PT, R0, c[0x0][0x17c], PT ;  /* 0x00005f0000007a0c */ /* 0x000fe40003f46270 */
[C---:B------:R-:W-:Y:S01]  /*24ea0*/  IADD3 R0, R20.reuse, c[0x0][0x198], RZ ;  /* 0x0000660014007a10 */ /* 0x040fe20007ffe0ff */
[----:B------:R-:W-:Y:S01]  /*24eb0*/  IMAD.WIDE R20, R20, 0x2, R2 ;  /* 0x0000000214147825 */ /* 0x000fe200078e0202 */
[----:B------:R-:W-:-:S02]  /*24ec0*/  ISETP.GE.AND P0, PT, R10, c[0x0][0x17c], PT ;  /* 0x00005f000a007a0c */ /* 0x000fc40003f06270 */
[----:B------:R-:W-:Y:S01]  /*24ed0*/  PRMT R10, R11, 0x7632, R10 ;  /* 0x000076320b0a7816 */ /* 0x000fe2000000000a */
[----:B----4-:R-:W-:Y:S01]  /*24ee0*/  @P4 STG.E.U16 [R8.64], R15 ;  /* 0x0000000f08004986 */ /* 0x010fe2000c101506 */
[----:B------:R-:W-:-:S03]  /*24ef0*/  PRMT R14, R28, 0x7632, R14 ;  /* 0x000076321c0e7816 */ /* 0x000fc6000000000e */
[----:B------:R-:W3:Y:S04]  /*24f00*/  LDL.LU R11, [R1+0xc8] ;  /* 0x0000c800010b7983 */ /* 0x000ee80000300800 */
[----:B------:R-:W4:Y:S04]  /*24f10*/  LDL.LU R27, [R1+0x98] ;  /* 0x00009800011b7983 */ /* 0x000f280000300800 */
[----:B------:R-:W3:Y:S04]  /*24f20*/  LDL.LU R28, [R1+0x18] ;  /* 0x00001800011c7983 */ /* 0x000ee80000300800 */
[----:B--2---:R0:W-:Y:S04]  /*24f30*/  @P3 STG.E.U16 [R20.64], R18 ;  /* 0x0000001214003986 */ /* 0x0041e8000c101506 */
[----:B0-----:R-:W2:Y:S01]  /*24f40*/  LDL.LU R21, [R1+0xe3c] ;  /* 0x000e3c0001157983 */ /* 0x001ea20000300800 */
[----:B------:R-:W-:Y:S01]  /*24f50*/  ISETP.LT.AND P6, PT, R29, c[0x0][0x178], !P1 ;  /* 0x00005e001d007a0c */ /* 0x000fe20004fc1270 */
[----:B------:R-:W-:Y:S01]  /*24f60*/  IMAD.WIDE R12, R0, 0x2, R4 ;  /* 0x00000002000c7825 */ /* 0x000fe200078e0204 */
[----:B------:R-:W-:-:S02]  /*24f70*/  ISETP.LT.AND P3, PT, R26, c[0x0][0x178], !P1 ;  /* 0x00005e001a007a0c */ /* 0x000fc40004f61270 */
[----:B------:R-:W-:Y:S01]  /*24f80*/  ISETP.LT.AND P1, PT, R23, c[0x0][0x178], !P1 ;  /* 0x00005e0017007a0c */ /* 0x000fe20004f21270 */
[----:B------:R-:W-:Y:S01]  /*24f90*/  IMAD.WIDE R16, R0, 0x2, R24 ;  /* 0x0000000200107825 */ /* 0x000fe200078e0218 */
[----:B------:R-:W-:Y:S02]  /*24fa0*/  ISETP.LT.AND P4, PT, R26, c[0x0][0x178], !P0 ;  /* 0x00005e001a007a0c */ /* 0x000fe40004781270 */
[----:B------:R-:W-:Y:S01]  /*24fb0*/  PRMT R18, R18, 0x7632, R18 ;  /* 0x0000763212127816 */ /* 0x000fe20000000012 */
[----:B------:R-:W-:-:S04]  /*24fc0*/  IMAD.WIDE R8, R0, 0x2, R6 ;  /* 0x0000000200087825 */ /* 0x000fc800078e0206 */
[----:B------:R0:W-:Y:S01]  /*24fd0*/  @P6 STG.E.U16 [R12.64], R10 ;  /* 0x0000000a0c006986 */ /* 0x0001e2000c101506 */
[----:B------:R-:W-:-:S03]  /*24fe0*/  ISETP.LT.AND P6, PT, R29, c[0x0][0x178], !P0 ;  /* 0x00005e001d007a0c */ /* 0x000fc600047c1270 */
[----:B------:R1:W-:Y:S01]  /*24ff0*/  @P5 STG.E.U16 [R16.64], R14 ;  /* 0x0000000e10005986 */ /* 0x0003e2000c101506 */
[C---:B0-----:R-:W-:Y:S01]  /*25000*/  IADD3 R10, R0.reuse, c[0x0][0x198], RZ ;  /* 0x00006600000a7a10 */ /* 0x041fe20007ffe0ff */
[----:B------:R-:W-:Y:S01]  /*25010*/  IMAD.WIDE R12, R0, 0x2, R2 ;  /* 0x00000002000c7825 */ /* 0x000fe200078e0202 */
[----:B-1----:R-:W-:Y:S02]  /*25020*/  PRMT R14, R15, 0x7632, R14 ;  /* 0x000076320f0e7816 */ /* 0x002fe4000000000e */
[----:B------:R-:W-:Y:S01]  /*25030*/  IADD3 R16, R19, 0x18, RZ ;  /* 0x0000001813107810 */ /* 0x000fe20007ffe0ff */
[----:B------:R-:W2:Y:S04]  /*25040*/  LDL.LU R15, [R1+0xe84] ;  /* 0x000e8400010f7983 */ /* 0x000ea80000300800 */
[----:B------:R0:W-:Y:S01]  /*25050*/  @P3 STG.E.U16 [R8.64], R14 ;  /* 0x0000000e08003986 */ /* 0x0001e2000c101506 */
[----:B------:R-:W-:Y:S01]  /*25060*/  ISETP.GE.AND P3, PT, R16, c[0x0][0x17c], PT ;  /* 0x00005f0010007a0c */ /* 0x000fe20003f66270 */
[----:B------:R-:W-:-:S02]  /*25070*/  IMAD.WIDE R16, R10, 0x2, R6 ;  /* 0x000000020a107825 */ /* 0x000fc400078e0206 */
[----:B------:R1:W-:Y:S02]  /*25080*/  @P1 STG.E.U16 [R12.64], R18 ;  /* 0x000000120c001986 */ /* 0x0003e4000c101506 */
[----:B0-----:R-:W-:-:S04]  /*25090*/  IMAD.WIDE R8, R10, 0x2, R4 ;  /* 0x000000020a087825 */ /* 0x001fc800078e0204 */
[C---:B-1----:R-:W-:Y:S01]  /*250a0*/  IMAD.WIDE R12, R10.reuse, 0x2, R24 ;  /* 0x000000020a0c7825 */ /* 0x042fe200078e0218 */
[----:B---3--:R0:W-:Y:S01]  /*250b0*/  @P6 STG.E.U16 [R8.64], R11 ;  /* 0x0000000b08006986 */ /* 0x0081e2000c101506 */
[----:B------:R-:W-:Y:S02]  /*250c0*/  IADD3 R0, R19, 0x19, RZ ;  /* 0x0000001913007810 */ /* 0x000fe40007ffe0ff */
[----:B------:R-:W-:Y:S02]  /*250d0*/  IADD3 R14, R10, c[0x0][0x198], RZ ;  /* 0x000066000a0e7a10 */ /* 0x000fe40007ffe0ff */
[----:B------:R-:W-:Y:S02]  /*250e0*/  ISETP.LT.AND P6, PT, R26, c[0x0][0x178], !P2 ;  /* 0x00005e001a007a0c */ /* 0x000fe400057c1270 */
[----:B------:R-:W-:Y:S02]  /*250f0*/  ISETP.GE.AND P1, PT, R0, c[0x0][0x17c], PT ;  /* 0x00005f0000007a0c */ /* 0x000fe40003f26270 */
[----:B------:R-:W-:Y:S01]  /*25100*/  PRMT R0, R11, 0x7632, R0 ;  /* 0x000076320b007816 */ /* 0x000fe20000000000 */
[----:B0-----:R-:W-:Y:S01]  /*25110*/  IMAD.WIDE R8, R10, 0x2, R2 ;  /* 0x000000020a087825 */ /* 0x001fe200078e0202 */
[----:B------:R-:W-:Y:S01]  /*25120*/  IADD3 R10, R19, 0x1a, RZ ;  /* 0x0000001a130a7810 */ /* 0x000fe20007ffe0ff */
[----:B------:R-:W3:Y:S01]  /*25130*/  LDL.LU R11, [R1+0xe80] ;  /* 0x000e8000010b7983 */ /* 0x000ee20000300800 */
[----:B----4-:R-:W-:-:S02]  /*25140*/  PRMT R18, R27, 0x7632, R18 ;  /* 0x000076321b127816 */ /* 0x010fc40000000012 */
[----:B--2---:R-:W-:Y:S02]  /*25150*/  ISETP.LT.AND P5, PT, R21, c[0x0][0x178], !P0 ;  /* 0x00005e0015007a0c */ /* 0x004fe400047a1270 */
[----:B------:R-:W-:-:S11]  /*25160*/  ISETP.LT.AND P0, PT, R23, c[0x0][0x178], !P0 ;  /* 0x00005e0017007a0c */ /* 0x000fd60004701270 */
[----:B------:R0:W-:Y:S01]  /*25170*/  @P5 STG.E.U16 [R12.64], R27 ;  /* 0x0000001b0c005986 */ /* 0x0001e2000c101506 */
[----:B------:R-:W-:-:S03]  /*25180*/  ISETP.LT.AND P5, PT, R29, c[0x0][0x178], !P2 ;  /* 0x00005e001d007a0c */ /* 0x000fc600057a1270 */
[----:B------:R1:W-:Y:S01]  /*25190*/  @P4 STG.E.U16 [R16.64], R28 ;  /* 0x0000001c10004986 */ /* 0x0003e2000c101506 */
[----:B------:R-:W-:Y:S02]  /*251a0*/  ISETP.LT.AND P4, PT, R21, c[0x0][0x178], !P2 ;  /* 0x00005e0015007a0c */ /* 0x000fe40005781270 */
[----:B------:R-:W-:Y:S01]  /*251b0*/  ISETP.LT.AND P2, PT, R23, c[0x0][0x178], !P2 ;  /* 0x00005e0017007a0c */ /* 0x000fe20005741270 */
[----:B------:R2:W-:Y:S01]  /*251c0*/  @P0 STG.E.U16 [R8.64], R22 ;  /* 0x0000001608000986 */ /* 0x0005e2000c101506 */
[----:B0-----:R-:W-:Y:S01]  /*251d0*/  IMAD.WIDE R12, R14, 0x2, R4 ;  /* 0x000000020e0c7825 */ /* 0x001fe200078e0204 */
[----:B------:R-:W-:-:S03]  /*251e0*/  ISETP.GE.AND P0, PT, R10, c[0x0][0x17c], PT ;  /* 0x00005f000a007a0c */ /* 0x000fc60003f06270 */
[----:B-1----:R-:W-:Y:S01]  /*251f0*/  IMAD.WIDE R16, R14, 0x2, R24 ;  /* 0x000000020e107825 */ /* 0x002fe200078e0218 */
[----:B------:R0:W-:Y:S01]  /*25200*/  @P5 STG.E.U16 [R12.64], R0 ;  /* 0x000000000c005986 */ /* 0x0001e2000c101506 */
[----:B------:R-:W-:Y:S02]  /*25210*/  PRMT R10, R28, 0x7632, R10 ;  /* 0x000076321c0a7816 */ /* 0x000fe4000000000a */
[----:B--2---:R-:W-:Y:S01]  /*25220*/  IMAD.WIDE R8, R14, 0x2, R6 ;  /* 0x000000020e087825 */ /* 0x004fe200078e0206 */
[----:B------:R1:W-:Y:S01]  /*25230*/  @P4 STG.E.U16 [R16.64], R18 ;  /* 0x0000001210004986 */ /* 0x0003e2000c101506 */
[----:B------:R-:W-:-:S03]  /*25240*/  PRMT R22, R22, 0x7632, R22 ;  /* 0x0000763216167816 */ /* 0x000fc60000000016 */
[----:B------:R-:W-:Y:S01]  /*25250*/  @P6 STG.E.U16 [R8.64], R10 ;  /* 0x0000000a08006986 */ /* 0x000fe2000c101506 */
[----:B0-----:R-:W-:-:S03]  /*25260*/  IMAD.WIDE R12, R14, 0x2, R2 ;  /* 0x000000020e0c7825 */ /* 0x001fc600078e0202 */
[----:B-1----:R-:W2:Y:S04]  /*25270*/  LDL.LU R18, [R1+0x6c] ;  /* 0x00006c0001127983 */ /* 0x002ea80000300800 */
[----:B------:R-:W4:Y:S04]  /*25280*/  LDL.LU R16, [R1+0x4c] ;  /* 0x00004c0001107983 */ /* 0x000f280000300800 */
[----:B------:R-:W2:Y:S04]  /*25290*/  LDL.LU R17, [R1+0x8c] ;  /* 0x00008c0001117983 */ /* 0x000ea80000300800 */
[----:B------:R-:W2:Y:S04]  /*252a0*/  LDL.LU R28, [R1+0x5c] ;  /* 0x00005c00011c7983 */ /* 0x000ea80000300800 */
[----:B------:R-:W2:Y:S04]  /*252b0*/  LDL.LU R27, [R1+0x3c] ;  /* 0x00003c00011b7983 */ /* 0x000ea80000300800 */
[----:B------:R0:W-:Y:S04]  /*252c0*/  @P2 STG.E.U16 [R12.64], R22 ;  /* 0x000000160c002986 */ /* 0x0001e8000c101506 */
[----:B0-----:R-:W2:Y:S01]  /*252d0*/  LDL.LU R22, [R1+0x7c] ;  /* 0x00007c0001167983 */ /* 0x001ea20000300800 */
[----:B------:R-:W-:-:S02]  /*252e0*/  ISETP.LT.AND P4, PT, R29, c[0x0][0x178], !P3 ;  /* 0x00005e001d007a0c */ /* 0x000fc40005f81270 */
[----:B------:R-:W-:Y:S02]  /*252f0*/  ISETP.LT.AND P5, PT, R21, c[0x0][0x178], !P3 ;  /* 0x00005e0015007a0c */ /* 0x000fe40005fa1270 */
[----:B------:R-:W-:Y:S02]  /*25300*/  IADD3 R0, R14, c[0x0][0x198], RZ ;  /* 0x000066000e007a10 */ /* 0x000fe40007ffe0ff */
[----:B------:R-:W-:Y:S02]  /*25310*/  ISETP.LT.AND P6, PT, R26, c[0x0][0x178], !P3 ;  /* 0x00005e001a007a0c */ /* 0x000fe40005fc1270 */
[----:B------:R-:W-:Y:S01]  /*25320*/  ISETP.LT.AND P3, PT, R23, c[0x0][0x178], !P3 ;  /* 0x00005e0017007a0c */ /* 0x000fe20005f61270 */
[----:B------:R-:W-:-:S04]  /*25330*/  IMAD.WIDE R8, R0, 0x2, R4 ;  /* 0x0000000200087825 */ /* 0x000fc800078e0204 */
[----:B------:R-:W-:Y:S01]  /*25340*/  IMAD.WIDE R12, R0, 0x2, R24 ;  /* 0x00000002000c7825 */ /* 0x000fe200078e0218 */
[----:B------:R-:W-:-:S04]  /*25350*/  IADD3 R10, R19, 0x1b, RZ ;  /* 0x0000001b130a7810 */ /* 0x000fc80007ffe0ff */
[----:B------:R-:W-:Y:S02]  /*25360*/  ISETP.GE.AND P2, PT, R10, c[0x0][0x17c], PT ;  /* 0x00005f000a007a0c */ /* 0x000fe40003f46270 */
[----:B------:R-:W-:Y:S01]  /*25370*/  IADD3 R10, R19, 0x1c, RZ ;  /* 0x0000001c130a7810 */ /* 0x000fe20007ffe0ff */
[----:B--2---:R0:W-:Y:S04]  /*25380*/  @P4 STG.E.U16 [R8.64], R22 ;  /* 0x0000001608004986 */ /* 0x0041e8000c101506 */
[----:B------:R1:W-:Y:S01]  /*25390*/  @P5 STG.E.U16 [R12.64], R18 ;  /* 0x000000120c005986 */ /* 0x0003e2000c101506 */
[----:B------:R-:W-:Y:S01]  /*253a0*/  ISETP.LT.AND P5, PT, R29, c[0x0][0x178], !P1 ;  /* 0x00005e001d007a0c */ /* 0x000fe20004fa1270 */
[----:B0-----:R-:W-:-:S04]  /*253b0*/  IMAD.WIDE R8, R0, 0x2, R6 ;  /* 0x0000000200087825 */ /* 0x001fc800078e0206 */
[C---:B-1----:R-:W-:Y:S01]  /*253c0*/  IMAD.WIDE R12, R0.reuse, 0x2, R2 ;  /* 0x00000002000c7825 */ /* 0x042fe200078e0202 */
[----:B------:R-:W-:Y:S01]  /*253d0*/  IADD3 R0, R0, c[0x0][0x198], RZ ;  /* 0x0000660000007a10 */ /* 0x000fe20007ffe0ff */
[----:B----4-:R0:W-:Y:S01]  /*253e0*/  @P6 STG.E.U16 [R8.64], R16 ;  /* 0x0000001008006986 */ /* 0x0101e2000c101506 */
[----:B------:R-:W-:-:S03]  /*253f0*/  ISETP.LT.AND P6, PT, R21, c[0x0][0x178], !P1 ;  /* 0x00005e0015007a0c */ /* 0x000fc60004fc1270 */
[----:B---3--:R1:W-:Y:S01]  /*25400*/  @P3 STG.E.U16 [R12.64], R11 ;  /* 0x0000000b0c003986 */ /* 0x0083e2000c101506 */
[----:B------:R-:W-:Y:S02]  /*25410*/  ISETP.LT.AND P3, PT, R26, c[0x0][0x178], !P1 ;  /* 0x00005e001a007a0c */ /* 0x000fe40004f61270 */
[----:B------:R-:W-:Y:S01]  /*25420*/  PRMT R14, R22, 0x7632, R14 ;  /* 0x00007632160e7816 */ /* 0x000fe2000000000e */
[----:B0-----:R-:W-:Y:S01]  /*25430*/  IMAD.WIDE R8, R0, 0x2, R4 ;  /* 0x0000000200087825 */ /* 0x001fe200078e0204 */
[----:B------:R-:W-:Y:S02]  /*25440*/  ISETP.GE.AND P4, PT, R10, c[0x0][0x17c], PT ;  /* 0x00005f000a007a0c */ /* 0x000fe40003f86270 */
[----:B------:R-:W-:Y:S01]  /*25450*/  PRMT R10, R16, 0x7632, R10 ;  /* 0x00007632100a7816 */ /* 0x000fe2000000000a */
[----:B-1----:R-:W-:Y:S01]  /*25460*/  IMAD.WIDE R12, R0, 0x2, R24 ;  /* 0x00000002000c7825 */ /* 0x002fe200078e0218 */
[----:B------:R-:W-:Y:S01]  /*25470*/  PRMT R11, R18, 0x7632, R11 ;  /* 0x00007632120b7816 */ /* 0x000fe2000000000b */
[----:B------:R0:W-:Y:S01]  /*25480*/  @P5 STG.E.U16 [R8.64], R14 ;  /* 0x0000000e08005986 */ /* 0x0001e2000c101506 */
[----:B------:R-:W-:-:S02]  /*25490*/  ISETP.LT.AND P1, PT, R23, c[0x0][0x178], !P1 ;  /* 0x00005e0017007a0c */ /* 0x000fc40004f21270 */
[----:B------:R-:W-:Y:S01]  /*254a0*/  ISETP.LT.AND P5, PT, R29, c[0x0][0x178], !P0 ;  /* 0x00005e001d007a0c */ /* 0x000fe200047a1270 */
[----:B------:R1:W-:Y:S01]  /*254b0*/  @P6 STG.E.U16 [R12.64], R11 ;  /* 0x0000000b0c006986 */ /* 0x0003e2000c101506 */
[C---:B0-----:R-:W-:Y:S01]  /*254c0*/  IMAD.WIDE R8, R0.reuse, 0x2, R6 ;  /* 0x0000000200087825 */ /* 0x041fe200078e0206 */
[----:B------:R-:W-:Y:S02]  /*254d0*/  PRMT R14, R11, 0x7632, R14 ;  /* 0x000076320b0e7816 */ /* 0x000fe4000000000e */
[----:B-1----:R-:W-:Y:S02]  /*254e0*/  IADD3 R12, R0, c[0x0][0x198], RZ ;  /* 0x00006600000c7a10 */ /* 0x002fe40007ffe0ff */
[----:B------:R0:W-:Y:S01]  /*254f0*/  @P3 STG.E.U16 [R8.64], R10 ;  /* 0x0000000a08003986 */ /* 0x0001e2000c101506 */
[----:B------:R-:W-:Y:S02]  /*25500*/  ISETP.LT.AND P3, PT, R21, c[0x0][0x178], !P0 ;  /* 0x00005e0015007a0c */ /* 0x000fe40004761270 */
[----:B------:R-:W-:Y:S01]  /*25510*/  ISETP.LT.AND P6, PT, R26, c[0x0][0x178], !P0 ;  /* 0x00005e001a007a0c */ /* 0x000fe200047c1270 */
[----:B0-----:R-:W-:-:S04]  /*25520*/  IMAD.WIDE R8, R0, 0x2, R2 ;  /* 0x0000000200087825 */ /* 0x001fc800078e0202 */
[----:B------:R-:W-:Y:S01]  /*25530*/  IMAD.WIDE R10, R12, 0x2, R4 ;  /* 0x000000020c0a7825 */ /* 0x000fe200078e0204 */
[----:B------:R0:W-:Y:S01]  /*25540*/  @P1 STG.E.U16 [R8.64], R14 ;  /* 0x0000000e08001986 */ /* 0x0001e2000c101506 */
[----:B------:R-:W-:-:S03]  /*25550*/  ISETP.LT.AND P0, PT, R23, c[0x0][0x178], !P0 ;  /* 0x00005e0017007a0c */ /* 0x000fc60004701270 */
[----:B------:R1:W-:Y:S01]  /*25560*/  @P5 STG.E.U16 [R10.64], R17 ;  /* 0x000000110a005986 */ /* 0x0003e2000c101506 */
[----:B------:R-:W-:Y:S02]  /*25570*/  ISETP.LT.AND P5, PT, R29, c[0x0][0x178], !P2 ;  /* 0x00005e001d007a0c */ /* 0x000fe400057a1270 */
[----:B------:R-:W-:Y:S01]  /*25580*/  IADD3 R0, R19, 0x1d, RZ ;  /* 0x0000001d13007810 */ /* 0x000fe20007ffe0ff */
[----:B0-----:R-:W-:-:S04]  /*25590*/  IMAD.WIDE R8, R12, 0x2, R24 ;  /* 0x000000020c087825 */ /* 0x001fc800078e0218 */
[----:B-1----:R-:W-:Y:S01]  /*255a0*/  IMAD.WIDE R10, R12, 0x2, R6 ;  /* 0x000000020c0a7825 */ /* 0x002fe200078e0206 */
[----:B------:R0:W-:Y:S01]  /*255b0*/  @P3 STG.E.U16 [R8.64], R28 ;  /* 0x0000001c08003986 */ /* 0x0001e2000c101506 */
[----:B------:R-:W-:Y:S02]  /*255c0*/  ISETP.GE.AND P1, PT, R0, c[0x0][0x17c], PT ;  /* 0x00005f0000007a0c */ /* 0x000fe40003f26270 */
[----:B------:R-:W-:Y:S01]  /*255d0*/  PRMT R0, R17, 0x7632, R0 ;  /* 0x0000763211007816 */ /* 0x000fe20000000000 */
[----:B------:R1:W-:Y:S01]  /*255e0*/  @P6 STG.E.U16 [R10.64], R27 ;  /* 0x0000001b0a006986 */ /* 0x0003e2000c101506 */
[----:B------:R-:W-:Y:S02]  /*255f0*/  PRMT R13, R28, 0x7632, R13 ;  /* 0x000076321c0d7816 */ /* 0x000fe4000000000d */
[C---:B0-----:R-:W-:Y:S01]  /*25600*/  IADD3 R9, R12.reuse, c[0x0][0x198], RZ ;  /* 0x000066000c097a10 */ /* 0x041fe20007ffe0ff */
[----:B------:R-:W2:Y:S01]  /*25610*/  LDL.LU R28, [R1+0xbc] ;  /* 0x0000bc00011c7983 */ /* 0x000ea20000300800 */
[----:B-1----:R-:W-:-:S03]  /*25620*/  IMAD.WIDE R10, R12, 0x2, R2 ;  /* 0x000000020c0a7825 */ /* 0x002fc600078e0202 */
[----:B------:R-:W3:Y:S01]  /*25630*/  LDL.LU R22, [R1+0xac] ;  /* 0x0000ac0001167983 */ /* 0x000ee20000300800 */
[----:B------:R-:W-:-:S03]  /*25640*/  IMAD.WIDE R16, R9, 0x2, R4 ;  /* 0x0000000209107825 */ /* 0x000fc600078e0204 */
[----:B------:R-:W-:Y:S04]  /*25650*/  @P0 STG.E.U16 [R10.64], R15 ;  /* 0x0000000f0a000986 */ /* 0x000fe8000c101506 */
[----:B------:R0:W-:Y:S04]  /*25660*/  @P5 STG.E.U16 [R16.64], R0 ;  /* 0x0000000010005986 */ /* 0x0001e8000c101506 */
[----:B------:R-:W4:Y:S01]  /*25670*/  LDL.LU R18, [R1+0x2c] ;  /* 0x00002c0001127983 */ /* 0x000f220000300800 */
[----:B0-----:R-:W-:-:S04]  /*25680*/  IADD3 R0, R19, 0x1e, RZ ;  /* 0x0000001e13007810 */ /* 0x001fc80007ffe0ff */
[----:B------:R-:W-:Y:S02]  /*25690*/  ISETP.GE.AND P0, PT, R0, c[0x0][0x17c], PT ;  /* 0x00005f0000007a0c */ /* 0x000fe40003f06270 */
[----:B------:R-:W-:Y:S02]  /*256a0*/  IADD3 R0, R19, 0x1f, RZ ;  /* 0x0000001f13007810 */ /* 0x000fe40007ffe0ff */
[----:B------:R-:W4:Y:S01]  /*256b0*/  LDL.LU R19, [R1+0xe7c] ;  /* 0x000e7c0001137983 */ /* 0x000f220000300800 */
[----:B------:R-:W-:-:S03]  /*256c0*/  PRMT R8, R27, 0x7632, R8 ;  /* 0x000076321b087816 */ /* 0x000fc60000000008 */
[----:B------:R-:W4:Y:S01]  /*256d0*/  LDL.LU R27, [R1+0xcc] ;  /* 0x0000cc00011b7983 */ /* 0x000f220000300800 */
[----:B------:R-:W-:Y:S02]  /*256e0*/  ISETP.LT.AND P6, PT, R21, c[0x0][0x178], !P2 ;  /* 0x00005e0015007a0c */ /* 0x000fe400057c1270 */
[----:B------:R-:W-:Y:S02]  /*256f0*/  ISETP.LT.AND P3, PT, R26, c[0x0][0x178], !P2 ;  /* 0x00005e001a007a0c */ /* 0x000fe40005761270 */
[----:B------:R-:W-:Y:S01]  /*25700*/  ISETP.LT.AND P2, PT, R23, c[0x0][0x178], !P2 ;  /* 0x00005e0017007a0c */ /* 0x000fe20005741270 */
[----:B------:R-:W-:Y:S01]  /*25710*/  IMAD.WIDE R10, R9, 0x2, R24 ;  /* 0x00000002090a7825 */ /* 0x000fe200078e0218 */
[----:B------:R-:W-:Y:S02]  /*25720*/  PRMT R12, R15, 0x7632, R12 ;  /* 0x000076320f0c7816 */ /* 0x000fe4000000000c */
[----:B------:R-:W-:Y:S01]  /*25730*/  ISETP.LT.AND P5, PT, R29, c[0x0][0x178], !P4 ;  /* 0x00005e001d007a0c */ /* 0x000fe200067a1270 */
[----:B------:R-:W-:-:S04]  /*25740*/  IMAD.WIDE R14, R9, 0x2, R6 ;  /* 0x00000002090e7825 */ /* 0x000fc800078e0206 */
[C---:B------:R-:W-:Y:S01]  /*25750*/  IMAD.WIDE R16, R9.reuse, 0x2, R2 ;  /* 0x0000000209107825 */ /* 0x040fe200078e0202 */
[----:B------:R-:W-:Y:S01]  /*25760*/  IADD3 R9, R9, c[0x0][0x198], RZ ;  /* 0x0000660009097a10 */ /* 0x000fe20007ffe0ff */
[----:B------:R0:W-:Y:S04]  /*25770*/  @P6 STG.E.U16 [R10.64], R13 ;  /* 0x0000000d0a006986 */ /* 0x0001e8000c101506 */
[----:B------:R-:W-:Y:S04]  /*25780*/  @P3 STG.E.U16 [R14.64], R8 ;  /* 0x000000080e003986 */ /* 0x000fe8000c101506 */
[----:B------:R1:W-:Y:S01]  /*25790*/  @P2 STG.E.U16 [R16.64], R12 ;  /* 0x0000000c10002986 */ /* 0x0003e2000c101506 */
[----:B------:R-:W-:Y:S01]  /*257a0*/  ISETP.LT.AND P2, PT, R21, c[0x0][0x178], !P4 ;  /* 0x00005e0015007a0c */ /* 0x000fe20006741270 */
[----:B0-----:R-:W-:Y:S01]  /*257b0*/  IMAD.WIDE R10, R9, 0x2, R4 ;  /* 0x00000002090a7825 */ /* 0x001fe200078e0204 */
[----:B------:R-:W-:-:S02]  /*257c0*/  ISETP.LT.AND P3, PT, R26, c[0x0][0x178], !P4 ;  /* 0x00005e001a007a0c */ /* 0x000fc40006761270 */
[----:B------:R-:W-:Y:S02]  /*257d0*/  ISETP.LT.AND P4, PT, R23, c[0x0][0x178], !P4 ;  /* 0x00005e0017007a0c */ /* 0x000fe40006781270 */
[----:B------:R-:W-:Y:S01]  /*257e0*/  ISETP.LT.AND P6, PT, R29, c[0x0][0x178], !P1 ;  /* 0x00005e001d007a0c */ /* 0x000fe20004fc1270 */
[C---:B-1----:R-:W-:Y:S01]  /*257f0*/  IMAD.WIDE R12, R9.reuse, 0x2, R6 ;  /* 0x00000002090c7825 */ /* 0x042fe200078e0206 */
[----:B--2---:R0:W-:Y:S01]  /*25800*/  @P5 STG.E.U16 [R10.64], R28 ;  /* 0x0000001c0a005986 */ /* 0x0041e2000c101506 */
[----:B------:R-:W-:Y:S02]  /*25810*/  ISETP.GE.AND P5, PT, R0, c[0x0][0x17c], PT ;  /* 0x00005f0000007a0c */ /* 0x000fe40003fa6270 */
[C---:B------:R-:W-:Y:S02]  /*25820*/  IADD3 R0, R9.reuse, c[0x0][0x198], RZ ;  /* 0x0000660009007a10 */ /* 0x040fe40007ffe0ff */
[----:B------:R-:W-:Y:S01]  /*25830*/  PRMT R16, R28, 0x7632, R16 ;  /* 0x000076321c107816 */ /* 0x000fe20000000010 */
[C---:B0-----:R-:W-:Y:S01]  /*25840*/  IMAD.WIDE R10, R9.reuse, 0x2, R24 ;  /* 0x00000002090a7825 */ /* 0x041fe200078e0218 */
[----:B------:R-:W-:Y:S01]  /*25850*/  IADD3 R17, R0, c[0x0][0x198], RZ ;  /* 0x0000660000117a10 */ /* 0x000fe20007ffe0ff */
[----:B------:R-:W2:Y:S02]  /*25860*/  LDL.LU R28, [R1+0x9c] ;  /* 0x00009c00011c7983 */ /* 0x000ea40000300800 */
[----:B------:R-:W-:-:S02]  /*25870*/  IMAD.WIDE R8, R9, 0x2, R2 ;  /* 0x0000000209087825 */ /* 0x000fc400078e0202 */
[----:B---3--:R-:W-:Y:S01]  /*25880*/  @P2 STG.E.U16 [R10.64], R22 ;  /* 0x000000160a002986 */ /* 0x008fe2000c101506 */
[----:B------:R-:W-:Y:S01]  /*25890*/  ISETP.LT.AND P2, PT, R21, c[0x0][0x178], !P1 ;  /* 0x00005e0015007a0c */ /* 0x000fe20004f41270 */
[----:B------:R-:W-:Y:S02]  /*258a0*/  IMAD.WIDE R14, R0, 0x2, R4 ;  /* 0x00000002000e7825 */ /* 0x000fe400078e0204 */
[----:B----4-:R0:W-:Y:S01]  /*258b0*/  @P3 STG.E.U16 [R12.64], R18 ;  /* 0x000000120c003986 */ /* 0x0101e2000c101506 */
[----:B------:R-:W-:-:S03]  /*258c0*/  ISETP.LT.AND P3, PT, R29, c[0x0][0x178], !P0 ;  /* 0x00005e001d007a0c */ /* 0x000fc60004761270 */
[----:B------:R1:W-:Y:S04]  /*258d0*/  @P4 STG.E.U16 [R8.64], R19 ;  /* 0x0000001308004986 */ /* 0x0003e8000c101506 */
[----:B------:R3:W-:Y:S01]  /*258e0*/  @P6 STG.E.U16 [R14.64], R16 ;  /* 0x000000100e006986 */ /* 0x0007e2000c101506 */
[----:B------:R-:W-:Y:S02]  /*258f0*/  ISETP.LT.AND P6, PT, R26, c[0x0][0x178], !P1 ;  /* 0x00005e001a007a0c */ /* 0x000fe40004fc1270 */
[----:B------:R-:W-:Y:S02]  /*25900*/  ISETP.LT.AND P1, PT, R23, c[0x0][0x178], !P1 ;  /* 0x00005e0017007a0c */ /* 0x000fe40004f21270 */
[----:B0-----:R-:W-:Y:S01]  /*25910*/  PRMT R13, R22, 0x7632, R13 ;  /* 0x00007632160d7816 */ /* 0x001fe2000000000d */
[----:B-1----:R-:W-:Y:S01]  /*25920*/  IMAD.WIDE R8, R0, 0x2, R24 ;  /* 0x0000000200087825 */ /* 0x002fe200078e0218 */
[----:B------:R-:W-:-:S02]  /*25930*/  PRMT R20, R18, 0x7632, R20 ;  /* 0x0000763212147816 */ /* 0x000fc40000000014 */
[----:B------:R-:W-:Y:S01]  /*25940*/  PRMT R19, R19, 0x7632, R19 ;  /* 0x0000763213137816 */ /* 0x000fe20000000013 */
[C---:B------:R-:W-:Y:S01]  /*25950*/  IMAD.WIDE R10, R0.reuse, 0x2, R6 ;  /* 0x00000002000a7825 */ /* 0x040fe200078e0206 */
[----:B------:R0:W-:Y:S03]  /*25960*/  @P2 STG.E.U16 [R8.64], R13 ;  /* 0x0000000d08002986 */ /* 0x0001e6000c101506 */
[----:B---3--:R-:W-:Y:S01]  /*25970*/  IMAD.WIDE R14, R17, 0x2, R4 ;  /* 0x00000002110e7825 */ /* 0x008fe200078e0204 */
[----:B------:R-:W-:Y:S01]  /*25980*/  @P6 STG.E.U16 [R10.64], R20 ;  /* 0x000000140a006986 */ /* 0x000fe2000c101506 */
[----:B------:R-:W-:Y:S02]  /*25990*/  ISETP.LT.AND P4, PT, R29, c[0x0][0x178], !P5 ;  /* 0x00005e001d007a0c */ /* 0x000fe40006f81270 */
[----:B0-----:R-:W-:Y:S01]  /*259a0*/  IMAD.WIDE R12, R0, 0x2, R2 ;  /* 0x00000002000c7825 */ /* 0x001fe200078e0202 */
[----:B------:R-:W3:Y:S01]  /*259b0*/  LDL.LU R29, [R1+0x1c] ;  /* 0x00001c00011d7983 */ /* 0x000ee20000300800 */
[----:B------:R-:W-:-:S03]  /*259c0*/  ISETP.LT.AND P2, PT, R21, c[0x0][0x178], !P0 ;  /* 0x00005e0015007a0c */ /* 0x000fc60004741270 */
[----:B------:R0:W-:Y:S01]  /*259d0*/  @P1 STG.E.U16 [R12.64], R19 ;  /* 0x000000130c001986 */ /* 0x0001e2000c101506 */
[----:B------:R-:W-:Y:S02]  /*259e0*/  ISETP.LT.AND P6, PT, R21, c[0x0][0x178], !P5 ;  /* 0x00005e0015007a0c */ /* 0x000fe40006fc1270 */
[C---:B------:R-:W-:Y:S01]  /*259f0*/  ISETP.LT.AND P1, PT, R26.reuse, c[0x0][0x178], !P5 ;  /* 0x00005e001a007a0c */ /* 0x040fe20006f21270 */
[----:B------:R1:W-:Y:S01]  /*25a00*/  @P3 STG.E.U16 [R14.64], R27 ;  /* 0x0000001b0e003986 */ /* 0x0003e2000c101506 */
[----:B------:R-:W-:Y:S02]  /*25a10*/  ISETP.LT.AND P3, PT, R26, c[0x0][0x178], !P0 ;  /* 0x00005e001a007a0c */ /* 0x000fe40004761270 */
[C---:B------:R-:W-:Y:S02]  /*25a20*/  ISETP.LT.AND P0, PT, R23.reuse, c[0x0][0x178], !P0 ;  /* 0x00005e0017007a0c */ /* 0x040fe40004701270 */
[----:B------:R-:W-:Y:S02]  /*25a30*/  ISETP.LT.AND P5, PT, R23, c[0x0][0x178], !P5 ;  /* 0x00005e0017007a0c */ /* 0x000fe40006fa1270 */
[----:B------:R-:W4:Y:S01]  /*25a40*/  LDL.LU R23, [R1+0xe78] ;  /* 0x000e780001177983 */ /* 0x000f220000300800 */
[C---:B------:R-:W-:Y:S01]  /*25a50*/  IADD3 R21, R17.reuse, c[0x0][0x198], RZ ;  /* 0x0000660011157a10 */ /* 0x040fe20007ffe0ff */
[----:B0-----:R-:W-:Y:S01]  /*25a60*/  IMAD.WIDE R18, R17, 0x2, R24 ;  /* 0x0000000211127825 */ /* 0x001fe200078e0218 */
[----:B------:R-:W-:-:S03]  /*25a70*/  PRMT R0, R27, 0x7632, R0 ;  /* 0x000076321b007816 */ /* 0x000fc60000000000 */
[----:B------:R-:W-:-:S04]  /*25a80*/  IMAD.WIDE R8, R17, 0x2, R6 ;  /* 0x0000000211087825 */ /* 0x000fc800078e0206 */
[----:B------:R-:W-:-:S04]  /*25a90*/  IMAD.WIDE R10, R17, 0x2, R2 ;  /* 0x00000002110a7825 */ /* 0x000fc800078e0202 */
[----:B------:R-:W-:-:S04]  /*25aa0*/  IMAD.WIDE R4, R21, 0x2, R4 ;  /* 0x0000000215047825 */ /* 0x000fc800078e0204 */
[----:B------:R-:W-:-:S04]  /*25ab0*/  IMAD.WIDE R24, R21, 0x2, R24 ;  /* 0x0000000215187825 */ /* 0x000fc800078e0218 */
[----:B------:R-:W-:-:S04]  /*25ac0*/  IMAD.WIDE R6, R21, 0x2, R6 ;  /* 0x0000000215067825 */ /* 0x000fc800078e0206 */
[----:B------:R-:W-:Y:S01]  /*25ad0*/  IMAD.WIDE R2, R21, 0x2, R2 ;  /* 0x0000000215027825 */ /* 0x000fe200078e0202 */
[----:B--2---:R-:W-:Y:S01]  /*25ae0*/  PRMT R12, R28, 0x7632, R12 ;  /* 0x000076321c0c7816 */ /* 0x004fe2000000000c */
[----:B------:R1:W-:Y:S01]  /*25af0*/  @P2 STG.E.U16 [R18.64], R28 ;  /* 0x0000001c12002986 */ /* 0x0003e2000c101506 */
[----:B---3--:R-:W-:-:S03]  /*25b00*/  PRMT R13, R29, 0x7632, R13 ;  /* 0x000076321d0d7816 */ /* 0x008fc6000000000d */
[----:B------:R1:W-:Y:S04]  /*25b10*/  @P3 STG.E.U16 [R8.64], R29 ;  /* 0x0000001d08003986 */ /* 0x0003e8000c101506 */
[----:B----4-:R1:W-:Y:S04]  /*25b20*/  @P0 STG.E.U16 [R10.64], R23 ;  /* 0x000000170a000986 */ /* 0x0103e8000c101506 */
[----:B------:R1:W-:Y:S04]  /*25b30*/  @P4 STG.E.U16 [R4.64], R0 ;  /* 0x0000000004004986 */ /* 0x0003e8000c101506 */
[----:B------:R1:W-:Y:S04]  /*25b40*/  @P6 STG.E.U16 [R24.64], R12 ;  /* 0x0000000c18006986 */ /* 0x0003e8000c101506 */
[----:B------:R1:W-:Y:S01]  /*25b50*/  @P1 STG.E.U16 [R6.64], R13 ;  /* 0x0000000d06001986 */ /* 0x0003e2000c101506 */
[----:B------:R-:W-:Y:S05]  /*25b60*/  @!P5 EXIT ;  /* 0x000000000000d94d */ /* 0x000fea0003800000 */
[----:B-1----:R-:W-:-:S05]  /*25b70*/  PRMT R23, R23, 0x7632, R23 ;  /* 0x0000763217177816 */ /* 0x002fca0000000017 */
[----:B------:R-:W-:Y:S01]  /*25b80*/  STG.E.U16 [R2.64], R23 ;  /* 0x0000001702007986 */ /* 0x000fe2000c101506 */
[----:B------:R-:W-:Y:S05]  /*25b90*/  EXIT ;  /* 0x000000000000794d */ /* 0x000fea0003800000 */
.L_x_3:
[----:B------:R-:W-:-:S00]  /*25ba0*/  BRA `(.L_x_3) ;  /* 0xfffffff000007947 */ /* 0x000fc0000383ffff */
[----:B------:R-:W-:-:S00]  /*25bb0*/  NOP ;  /* 0x0000000000007918 */ /* 0x000fc00000000000 */
        /* <DEDUP_REMOVED lines=12> */
.L_x_4:


//--------------------- .nv.shared.matmul_kernel  --------------------------
	.section	.nv.shared.matmul_kernel,"aw",@nobits
	.sectionflags	@""
	.align	16
